//
// Generated by NVIDIA NVVM Compiler
//
// Compiler Build ID: CL-36424714
// Cuda compilation tools, release 13.0, V13.0.88
// Based on NVVM 20.0.0
//

.version 9.0
.target sm_100
.address_size 64

	// .globl	_Z66mx_block_rearrange_2d_K_groups_rowmajor_128x4_vec_pipelined_kernelILi64ELi4EEvPKhiiiiPKiPhii
// _ZZ66mx_block_rearrange_2d_K_groups_rowmajor_128x4_vec_pipelined_kernelILi64ELi4EEvPKhiiiiPKiPhiiE4smem has been demoted
// _ZZ66mx_block_rearrange_2d_K_groups_rowmajor_128x4_vec_pipelined_kernelILi64ELi4EEvPKhiiiiPKiPhiiE15smem_group_data has been demoted
// _ZZ66mx_block_rearrange_2d_K_groups_rowmajor_128x4_vec_pipelined_kernelILi64ELi4EEvPKhiiiiPKiPhiiE24s_output_group_start_col has been demoted
// _ZZ66mx_block_rearrange_2d_K_groups_rowmajor_128x4_vec_pipelined_kernelILi64ELi4EEvPKhiiiiPKiPhiiE23s_input_group_start_col has been demoted
// _ZZ66mx_block_rearrange_2d_K_groups_rowmajor_128x4_vec_pipelined_kernelILi64ELi4EEvPKhiiiiPKiPhiiE21s_input_group_end_col has been demoted
// _ZZ66mx_block_rearrange_2d_K_groups_rowmajor_128x4_vec_pipelined_kernelILi64ELi4EEvPKhiiiiPKiPhiiE22s_first_chunk_in_group has been demoted
// _ZZ66mx_block_rearrange_2d_K_groups_rowmajor_128x4_vec_pipelined_kernelILi64ELi4EEvPKhiiiiPKiPhiiE23s_num_chunks_to_process has been demoted
// _ZZ66mx_block_rearrange_2d_K_groups_rowmajor_128x4_vec_pipelined_kernelILi64ELi8EEvPKhiiiiPKiPhiiE4smem has been demoted
// _ZZ66mx_block_rearrange_2d_K_groups_rowmajor_128x4_vec_pipelined_kernelILi64ELi8EEvPKhiiiiPKiPhiiE15smem_group_data has been demoted
// _ZZ66mx_block_rearrange_2d_K_groups_rowmajor_128x4_vec_pipelined_kernelILi64ELi8EEvPKhiiiiPKiPhiiE24s_output_group_start_col has been demoted
// _ZZ66mx_block_rearrange_2d_K_groups_rowmajor_128x4_vec_pipelined_kernelILi64ELi8EEvPKhiiiiPKiPhiiE23s_input_group_start_col has been demoted
// _ZZ66mx_block_rearrange_2d_K_groups_rowmajor_128x4_vec_pipelined_kernelILi64ELi8EEvPKhiiiiPKiPhiiE21s_input_group_end_col has been demoted
// _ZZ66mx_block_rearrange_2d_K_groups_rowmajor_128x4_vec_pipelined_kernelILi64ELi8EEvPKhiiiiPKiPhiiE22s_first_chunk_in_group has been demoted
// _ZZ66mx_block_rearrange_2d_K_groups_rowmajor_128x4_vec_pipelined_kernelILi64ELi8EEvPKhiiiiPKiPhiiE23s_num_chunks_to_process has been demoted
// _ZZ66mx_block_rearrange_2d_K_groups_rowmajor_128x4_vec_pipelined_kernelILi64ELi16EEvPKhiiiiPKiPhiiE4smem has been demoted
// _ZZ66mx_block_rearrange_2d_K_groups_rowmajor_128x4_vec_pipelined_kernelILi64ELi16EEvPKhiiiiPKiPhiiE15smem_group_data has been demoted
// _ZZ66mx_block_rearrange_2d_K_groups_rowmajor_128x4_vec_pipelined_kernelILi64ELi16EEvPKhiiiiPKiPhiiE24s_output_group_start_col has been demoted
// _ZZ66mx_block_rearrange_2d_K_groups_rowmajor_128x4_vec_pipelined_kernelILi64ELi16EEvPKhiiiiPKiPhiiE23s_input_group_start_col has been demoted
// _ZZ66mx_block_rearrange_2d_K_groups_rowmajor_128x4_vec_pipelined_kernelILi64ELi16EEvPKhiiiiPKiPhiiE21s_input_group_end_col has been demoted
// _ZZ66mx_block_rearrange_2d_K_groups_rowmajor_128x4_vec_pipelined_kernelILi64ELi16EEvPKhiiiiPKiPhiiE22s_first_chunk_in_group has been demoted
// _ZZ66mx_block_rearrange_2d_K_groups_rowmajor_128x4_vec_pipelined_kernelILi64ELi16EEvPKhiiiiPKiPhiiE23s_num_chunks_to_process has been demoted
// _ZZ66mx_block_rearrange_2d_K_groups_rowmajor_128x4_vec_pipelined_kernelILi128ELi4EEvPKhiiiiPKiPhiiE4smem has been demoted
// _ZZ66mx_block_rearrange_2d_K_groups_rowmajor_128x4_vec_pipelined_kernelILi128ELi4EEvPKhiiiiPKiPhiiE15smem_group_data has been demoted
// _ZZ66mx_block_rearrange_2d_K_groups_rowmajor_128x4_vec_pipelined_kernelILi128ELi4EEvPKhiiiiPKiPhiiE24s_output_group_start_col has been demoted
// _ZZ66mx_block_rearrange_2d_K_groups_rowmajor_128x4_vec_pipelined_kernelILi128ELi4EEvPKhiiiiPKiPhiiE23s_input_group_start_col has been demoted
// _ZZ66mx_block_rearrange_2d_K_groups_rowmajor_128x4_vec_pipelined_kernelILi128ELi4EEvPKhiiiiPKiPhiiE21s_input_group_end_col has been demoted
// _ZZ66mx_block_rearrange_2d_K_groups_rowmajor_128x4_vec_pipelined_kernelILi128ELi4EEvPKhiiiiPKiPhiiE22s_first_chunk_in_group has been demoted
// _ZZ66mx_block_rearrange_2d_K_groups_rowmajor_128x4_vec_pipelined_kernelILi128ELi4EEvPKhiiiiPKiPhiiE23s_num_chunks_to_process has been demoted
// _ZZ66mx_block_rearrange_2d_K_groups_rowmajor_128x4_vec_pipelined_kernelILi128ELi8EEvPKhiiiiPKiPhiiE4smem has been demoted
// _ZZ66mx_block_rearrange_2d_K_groups_rowmajor_128x4_vec_pipelined_kernelILi128ELi8EEvPKhiiiiPKiPhiiE15smem_group_data has been demoted
// _ZZ66mx_block_rearrange_2d_K_groups_rowmajor_128x4_vec_pipelined_kernelILi128ELi8EEvPKhiiiiPKiPhiiE24s_output_group_start_col has been demoted
// _ZZ66mx_block_rearrange_2d_K_groups_rowmajor_128x4_vec_pipelined_kernelILi128ELi8EEvPKhiiiiPKiPhiiE23s_input_group_start_col has been demoted
// _ZZ66mx_block_rearrange_2d_K_groups_rowmajor_128x4_vec_pipelined_kernelILi128ELi8EEvPKhiiiiPKiPhiiE21s_input_group_end_col has been demoted
// _ZZ66mx_block_rearrange_2d_K_groups_rowmajor_128x4_vec_pipelined_kernelILi128ELi8EEvPKhiiiiPKiPhiiE22s_first_chunk_in_group has been demoted
// _ZZ66mx_block_rearrange_2d_K_groups_rowmajor_128x4_vec_pipelined_kernelILi128ELi8EEvPKhiiiiPKiPhiiE23s_num_chunks_to_process has been demoted
// _ZZ66mx_block_rearrange_2d_K_groups_rowmajor_128x4_vec_pipelined_kernelILi128ELi16EEvPKhiiiiPKiPhiiE4smem has been demoted
// _ZZ66mx_block_rearrange_2d_K_groups_rowmajor_128x4_vec_pipelined_kernelILi128ELi16EEvPKhiiiiPKiPhiiE15smem_group_data has been demoted
// _ZZ66mx_block_rearrange_2d_K_groups_rowmajor_128x4_vec_pipelined_kernelILi128ELi16EEvPKhiiiiPKiPhiiE24s_output_group_start_col has been demoted
// _ZZ66mx_block_rearrange_2d_K_groups_rowmajor_128x4_vec_pipelined_kernelILi128ELi16EEvPKhiiiiPKiPhiiE23s_input_group_start_col has been demoted
// _ZZ66mx_block_rearrange_2d_K_groups_rowmajor_128x4_vec_pipelined_kernelILi128ELi16EEvPKhiiiiPKiPhiiE21s_input_group_end_col has been demoted
// _ZZ66mx_block_rearrange_2d_K_groups_rowmajor_128x4_vec_pipelined_kernelILi128ELi16EEvPKhiiiiPKiPhiiE22s_first_chunk_in_group has been demoted
// _ZZ66mx_block_rearrange_2d_K_groups_rowmajor_128x4_vec_pipelined_kernelILi128ELi16EEvPKhiiiiPKiPhiiE23s_num_chunks_to_process has been demoted

.visible .entry _Z66mx_block_rearrange_2d_K_groups_rowmajor_128x4_vec_pipelined_kernelILi64ELi4EEvPKhiiiiPKiPhii(
	.param .u64 .ptr .align 1 _Z66mx_block_rearrange_2d_K_groups_rowmajor_128x4_vec_pipelined_kernelILi64ELi4EEvPKhiiiiPKiPhii_param_0,
	.param .u32 _Z66mx_block_rearrange_2d_K_groups_rowmajor_128x4_vec_pipelined_kernelILi64ELi4EEvPKhiiiiPKiPhii_param_1,
	.param .u32 _Z66mx_block_rearrange_2d_K_groups_rowmajor_128x4_vec_pipelined_kernelILi64ELi4EEvPKhiiiiPKiPhii_param_2,
	.param .u32 _Z66mx_block_rearrange_2d_K_groups_rowmajor_128x4_vec_pipelined_kernelILi64ELi4EEvPKhiiiiPKiPhii_param_3,
	.param .u32 _Z66mx_block_rearrange_2d_K_groups_rowmajor_128x4_vec_pipelined_kernelILi64ELi4EEvPKhiiiiPKiPhii_param_4,
	.param .u64 .ptr .align 1 _Z66mx_block_rearrange_2d_K_groups_rowmajor_128x4_vec_pipelined_kernelILi64ELi4EEvPKhiiiiPKiPhii_param_5,
	.param .u64 .ptr .align 1 _Z66mx_block_rearrange_2d_K_groups_rowmajor_128x4_vec_pipelined_kernelILi64ELi4EEvPKhiiiiPKiPhii_param_6,
	.param .u32 _Z66mx_block_rearrange_2d_K_groups_rowmajor_128x4_vec_pipelined_kernelILi64ELi4EEvPKhiiiiPKiPhii_param_7,
	.param .u32 _Z66mx_block_rearrange_2d_K_groups_rowmajor_128x4_vec_pipelined_kernelILi64ELi4EEvPKhiiiiPKiPhii_param_8
)
{
	.reg .pred 	%p<104>;
	.reg .b32 	%r<984>;
	.reg .b64 	%rd<141>;
	// demoted variable
	.shared .align 16 .b8 _ZZ66mx_block_rearrange_2d_K_groups_rowmajor_128x4_vec_pipelined_kernelILi64ELi4EEvPKhiiiiPKiPhiiE4smem[16384];
	// demoted variable
	.shared .align 4 .b8 _ZZ66mx_block_rearrange_2d_K_groups_rowmajor_128x4_vec_pipelined_kernelILi64ELi4EEvPKhiiiiPKiPhiiE15smem_group_data[256];
	// demoted variable
	.shared .align 4 .u32 _ZZ66mx_block_rearrange_2d_K_groups_rowmajor_128x4_vec_pipelined_kernelILi64ELi4EEvPKhiiiiPKiPhiiE24s_output_group_start_col;
	// demoted variable
	.shared .align 4 .u32 _ZZ66mx_block_rearrange_2d_K_groups_rowmajor_128x4_vec_pipelined_kernelILi64ELi4EEvPKhiiiiPKiPhiiE23s_input_group_start_col;
	// demoted variable
	.shared .align 4 .u32 _ZZ66mx_block_rearrange_2d_K_groups_rowmajor_128x4_vec_pipelined_kernelILi64ELi4EEvPKhiiiiPKiPhiiE21s_input_group_end_col;
	// demoted variable
	.shared .align 4 .u32 _ZZ66mx_block_rearrange_2d_K_groups_rowmajor_128x4_vec_pipelined_kernelILi64ELi4EEvPKhiiiiPKiPhiiE22s_first_chunk_in_group;
	// demoted variable
	.shared .align 4 .u32 _ZZ66mx_block_rearrange_2d_K_groups_rowmajor_128x4_vec_pipelined_kernelILi64ELi4EEvPKhiiiiPKiPhiiE23s_num_chunks_to_process;
	ld.param.u64 	%rd18, [_Z66mx_block_rearrange_2d_K_groups_rowmajor_128x4_vec_pipelined_kernelILi64ELi4EEvPKhiiiiPKiPhii_param_0];
	ld.param.u32 	%r222, [_Z66mx_block_rearrange_2d_K_groups_rowmajor_128x4_vec_pipelined_kernelILi64ELi4EEvPKhiiiiPKiPhii_param_1];
	ld.param.u32 	%r223, [_Z66mx_block_rearrange_2d_K_groups_rowmajor_128x4_vec_pipelined_kernelILi64ELi4EEvPKhiiiiPKiPhii_param_2];
	ld.param.u32 	%r224, [_Z66mx_block_rearrange_2d_K_groups_rowmajor_128x4_vec_pipelined_kernelILi64ELi4EEvPKhiiiiPKiPhii_param_4];
	ld.param.u64 	%rd19, [_Z66mx_block_rearrange_2d_K_groups_rowmajor_128x4_vec_pipelined_kernelILi64ELi4EEvPKhiiiiPKiPhii_param_5];
	ld.param.u64 	%rd20, [_Z66mx_block_rearrange_2d_K_groups_rowmajor_128x4_vec_pipelined_kernelILi64ELi4EEvPKhiiiiPKiPhii_param_6];
	ld.param.u32 	%r225, [_Z66mx_block_rearrange_2d_K_groups_rowmajor_128x4_vec_pipelined_kernelILi64ELi4EEvPKhiiiiPKiPhii_param_8];
	cvta.to.global.u64 	%rd1, %rd20;
	cvta.to.global.u64 	%rd2, %rd19;
	mov.u32 	%r1, %ctaid.x;
	mov.u32 	%r2, %ctaid.y;
	mov.u32 	%r3, %tid.x;
	setp.ne.s32 	%p1, %r3, 0;
	@%p1 bra 	$L__BB0_15;
	setp.lt.s32 	%p2, %r225, 1;
	mov.b32 	%r903, 0;
	mov.u32 	%r902, %r903;
	@%p2 bra 	$L__BB0_3;
	ld.global.nc.u32 	%r228, [%rd2];
	add.s32 	%r229, %r228, 63;
	shr.s32 	%r230, %r229, 31;
	shr.u32 	%r231, %r230, 26;
	add.s32 	%r232, %r229, %r231;
	shr.s32 	%r233, %r232, 6;
	add.s32 	%r234, %r233, 3;
	shr.u32 	%r235, %r234, 30;
	add.s32 	%r236, %r234, %r235;
	shr.s32 	%r903, %r236, 2;
	st.shared.u32 	[_ZZ66mx_block_rearrange_2d_K_groups_rowmajor_128x4_vec_pipelined_kernelILi64ELi4EEvPKhiiiiPKiPhiiE15smem_group_data], %r233;
	mov.u32 	%r237, _ZZ66mx_block_rearrange_2d_K_groups_rowmajor_128x4_vec_pipelined_kernelILi64ELi4EEvPKhiiiiPKiPhiiE15smem_group_data;
	shl.b32 	%r238, %r225, 2;
	add.s32 	%r239, %r237, %r238;
	st.shared.u32 	[%r239], %r903;
	mov.b32 	%r902, 1;
$L__BB0_3:
	setp.ge.s32 	%p3, %r902, %r225;
	@%p3 bra 	$L__BB0_15;
	sub.s32 	%r7, %r225, %r902;
	and.b32  	%r8, %r7, 7;
	sub.s32 	%r240, %r902, %r225;
	setp.gt.u32 	%p4, %r240, -8;
	@%p4 bra 	$L__BB0_7;
	and.b32  	%r241, %r7, -8;
	neg.s32 	%r899, %r241;
	shl.b32 	%r242, %r902, 2;
	mov.u32 	%r243, _ZZ66mx_block_rearrange_2d_K_groups_rowmajor_128x4_vec_pipelined_kernelILi64ELi4EEvPKhiiiiPKiPhiiE15smem_group_data;
	add.s32 	%r898, %r243, %r242;
	shl.b32 	%r11, %r225, 2;
	mul.wide.u32 	%rd21, %r902, 4;
	add.s64 	%rd22, %rd21, %rd2;
	add.s64 	%rd139, %rd22, 12;
$L__BB0_6:
	.pragma "nounroll";
	ld.global.nc.u32 	%r244, [%rd139+-16];
	ld.global.nc.u32 	%r245, [%rd139+-12];
	sub.s32 	%r246, %r245, %r244;
	add.s32 	%r247, %r246, 63;
	shr.s32 	%r248, %r247, 31;
	shr.u32 	%r249, %r248, 26;
	add.s32 	%r250, %r247, %r249;
	shr.s32 	%r251, %r250, 6;
	add.s32 	%r252, %r251, 3;
	shr.u32 	%r253, %r252, 30;
	add.s32 	%r254, %r252, %r253;
	shr.s32 	%r255, %r254, 2;
	st.shared.u32 	[%r898], %r251;
	add.s32 	%r256, %r255, %r903;
	add.s32 	%r257, %r898, %r11;
	st.shared.u32 	[%r257], %r256;
	ld.global.nc.u32 	%r258, [%rd139+-8];
	sub.s32 	%r259, %r258, %r245;
	add.s32 	%r260, %r259, 63;
	shr.s32 	%r261, %r260, 31;
	shr.u32 	%r262, %r261, 26;
	add.s32 	%r263, %r260, %r262;
	shr.s32 	%r264, %r263, 6;
	add.s32 	%r265, %r264, 3;
	shr.u32 	%r266, %r265, 30;
	add.s32 	%r267, %r265, %r266;
	shr.s32 	%r268, %r267, 2;
	st.shared.u32 	[%r898+4], %r264;
	add.s32 	%r269, %r268, %r256;
	st.shared.u32 	[%r257+4], %r269;
	ld.global.nc.u32 	%r270, [%rd139+-4];
	sub.s32 	%r271, %r270, %r258;
	add.s32 	%r272, %r271, 63;
	shr.s32 	%r273, %r272, 31;
	shr.u32 	%r274, %r273, 26;
	add.s32 	%r275, %r272, %r274;
	shr.s32 	%r276, %r275, 6;
	add.s32 	%r277, %r276, 3;
	shr.u32 	%r278, %r277, 30;
	add.s32 	%r279, %r277, %r278;
	shr.s32 	%r280, %r279, 2;
	st.shared.u32 	[%r898+8], %r276;
	add.s32 	%r281, %r280, %r269;
	st.shared.u32 	[%r257+8], %r281;
	ld.global.nc.u32 	%r282, [%rd139];
	sub.s32 	%r283, %r282, %r270;
	add.s32 	%r284, %r283, 63;
	shr.s32 	%r285, %r284, 31;
	shr.u32 	%r286, %r285, 26;
	add.s32 	%r287, %r284, %r286;
	shr.s32 	%r288, %r287, 6;
	add.s32 	%r289, %r288, 3;
	shr.u32 	%r290, %r289, 30;
	add.s32 	%r291, %r289, %r290;
	shr.s32 	%r292, %r291, 2;
	st.shared.u32 	[%r898+12], %r288;
	add.s32 	%r293, %r292, %r281;
	st.shared.u32 	[%r257+12], %r293;
	ld.global.nc.u32 	%r294, [%rd139+4];
	sub.s32 	%r295, %r294, %r282;
	add.s32 	%r296, %r295, 63;
	shr.s32 	%r297, %r296, 31;
	shr.u32 	%r298, %r297, 26;
	add.s32 	%r299, %r296, %r298;
	shr.s32 	%r300, %r299, 6;
	add.s32 	%r301, %r300, 3;
	shr.u32 	%r302, %r301, 30;
	add.s32 	%r303, %r301, %r302;
	shr.s32 	%r304, %r303, 2;
	st.shared.u32 	[%r898+16], %r300;
	add.s32 	%r305, %r304, %r293;
	st.shared.u32 	[%r257+16], %r305;
	ld.global.nc.u32 	%r306, [%rd139+8];
	sub.s32 	%r307, %r306, %r294;
	add.s32 	%r308, %r307, 63;
	shr.s32 	%r309, %r308, 31;
	shr.u32 	%r310, %r309, 26;
	add.s32 	%r311, %r308, %r310;
	shr.s32 	%r312, %r311, 6;
	add.s32 	%r313, %r312, 3;
	shr.u32 	%r314, %r313, 30;
	add.s32 	%r315, %r313, %r314;
	shr.s32 	%r316, %r315, 2;
	st.shared.u32 	[%r898+20], %r312;
	add.s32 	%r317, %r316, %r305;
	st.shared.u32 	[%r257+20], %r317;
	ld.global.nc.u32 	%r318, [%rd139+12];
	sub.s32 	%r319, %r318, %r306;
	add.s32 	%r320, %r319, 63;
	shr.s32 	%r321, %r320, 31;
	shr.u32 	%r322, %r321, 26;
	add.s32 	%r323, %r320, %r322;
	shr.s32 	%r324, %r323, 6;
	add.s32 	%r325, %r324, 3;
	shr.u32 	%r326, %r325, 30;
	add.s32 	%r327, %r325, %r326;
	shr.s32 	%r328, %r327, 2;
	st.shared.u32 	[%r898+24], %r324;
	add.s32 	%r329, %r328, %r317;
	st.shared.u32 	[%r257+24], %r329;
	ld.global.nc.u32 	%r330, [%rd139+16];
	sub.s32 	%r331, %r330, %r318;
	add.s32 	%r332, %r331, 63;
	shr.s32 	%r333, %r332, 31;
	shr.u32 	%r334, %r333, 26;
	add.s32 	%r335, %r332, %r334;
	shr.s32 	%r336, %r335, 6;
	add.s32 	%r337, %r336, 3;
	shr.u32 	%r338, %r337, 30;
	add.s32 	%r339, %r337, %r338;
	shr.s32 	%r340, %r339, 2;
	st.shared.u32 	[%r898+28], %r336;
	add.s32 	%r903, %r340, %r329;
	st.shared.u32 	[%r257+28], %r903;
	add.s32 	%r902, %r902, 8;
	add.s32 	%r899, %r899, 8;
	add.s32 	%r898, %r898, 32;
	add.s64 	%rd139, %rd139, 32;
	setp.ne.s32 	%p5, %r899, 0;
	@%p5 bra 	$L__BB0_6;
$L__BB0_7:
	setp.eq.s32 	%p6, %r8, 0;
	@%p6 bra 	$L__BB0_15;
	and.b32  	%r22, %r7, 3;
	setp.lt.u32 	%p7, %r8, 4;
	@%p7 bra 	$L__BB0_10;
	mul.wide.s32 	%rd23, %r902, 4;
	add.s64 	%rd24, %rd2, %rd23;
	ld.global.nc.u32 	%r341, [%rd24+-4];
	mul.wide.u32 	%rd25, %r902, 4;
	add.s64 	%rd26, %rd2, %rd25;
	ld.global.nc.u32 	%r342, [%rd26];
	sub.s32 	%r343, %r342, %r341;
	add.s32 	%r344, %r343, 63;
	shr.s32 	%r345, %r344, 31;
	shr.u32 	%r346, %r345, 26;
	add.s32 	%r347, %r344, %r346;
	shr.s32 	%r348, %r347, 6;
	add.s32 	%r349, %r348, 3;
	shr.u32 	%r350, %r349, 30;
	add.s32 	%r351, %r349, %r350;
	shr.s32 	%r352, %r351, 2;
	shl.b32 	%r353, %r902, 2;
	mov.u32 	%r354, _ZZ66mx_block_rearrange_2d_K_groups_rowmajor_128x4_vec_pipelined_kernelILi64ELi4EEvPKhiiiiPKiPhiiE15smem_group_data;
	add.s32 	%r355, %r354, %r353;
	st.shared.u32 	[%r355], %r348;
	add.s32 	%r356, %r352, %r903;
	shl.b32 	%r357, %r225, 2;
	add.s32 	%r358, %r355, %r357;
	st.shared.u32 	[%r358], %r356;
	add.s32 	%r359, %r902, 1;
	mul.wide.u32 	%rd27, %r359, 4;
	add.s64 	%rd28, %rd2, %rd27;
	ld.global.nc.u32 	%r360, [%rd28];
	sub.s32 	%r361, %r360, %r342;
	add.s32 	%r362, %r361, 63;
	shr.s32 	%r363, %r362, 31;
	shr.u32 	%r364, %r363, 26;
	add.s32 	%r365, %r362, %r364;
	shr.s32 	%r366, %r365, 6;
	add.s32 	%r367, %r366, 3;
	shr.u32 	%r368, %r367, 30;
	add.s32 	%r369, %r367, %r368;
	shr.s32 	%r370, %r369, 2;
	st.shared.u32 	[%r355+4], %r366;
	add.s32 	%r371, %r370, %r356;
	st.shared.u32 	[%r358+4], %r371;
	add.s32 	%r372, %r902, 2;
	ld.global.nc.u32 	%r373, [%rd24+4];
	mul.wide.u32 	%rd29, %r372, 4;
	add.s64 	%rd30, %rd2, %rd29;
	ld.global.nc.u32 	%r374, [%rd30];
	sub.s32 	%r375, %r374, %r373;
	add.s32 	%r376, %r375, 63;
	shr.s32 	%r377, %r376, 31;
	shr.u32 	%r378, %r377, 26;
	add.s32 	%r379, %r376, %r378;
	shr.s32 	%r380, %r379, 6;
	add.s32 	%r381, %r380, 3;
	shr.u32 	%r382, %r381, 30;
	add.s32 	%r383, %r381, %r382;
	shr.s32 	%r384, %r383, 2;
	st.shared.u32 	[%r355+8], %r380;
	add.s32 	%r385, %r384, %r371;
	st.shared.u32 	[%r358+8], %r385;
	ld.global.nc.u32 	%r386, [%rd24+8];
	ld.global.nc.u32 	%r387, [%rd26+12];
	sub.s32 	%r388, %r387, %r386;
	add.s32 	%r389, %r388, 63;
	shr.s32 	%r390, %r389, 31;
	shr.u32 	%r391, %r390, 26;
	add.s32 	%r392, %r389, %r391;
	shr.s32 	%r393, %r392, 6;
	add.s32 	%r394, %r393, 3;
	shr.u32 	%r395, %r394, 30;
	add.s32 	%r396, %r394, %r395;
	shr.s32 	%r397, %r396, 2;
	st.shared.u32 	[%r355+12], %r393;
	add.s32 	%r903, %r397, %r385;
	st.shared.u32 	[%r358+12], %r903;
	add.s32 	%r902, %r902, 4;
$L__BB0_10:
	setp.eq.s32 	%p8, %r22, 0;
	@%p8 bra 	$L__BB0_15;
	setp.eq.s32 	%p9, %r22, 1;
	@%p9 bra 	$L__BB0_13;
	mul.wide.s32 	%rd31, %r902, 4;
	add.s64 	%rd32, %rd2, %rd31;
	ld.global.nc.u32 	%r398, [%rd32+-4];
	mul.wide.u32 	%rd33, %r902, 4;
	add.s64 	%rd34, %rd2, %rd33;
	ld.global.nc.u32 	%r399, [%rd34];
	sub.s32 	%r400, %r399, %r398;
	add.s32 	%r401, %r400, 63;
	shr.s32 	%r402, %r401, 31;
	shr.u32 	%r403, %r402, 26;
	add.s32 	%r404, %r401, %r403;
	shr.s32 	%r405, %r404, 6;
	add.s32 	%r406, %r405, 3;
	shr.u32 	%r407, %r406, 30;
	add.s32 	%r408, %r406, %r407;
	shr.s32 	%r409, %r408, 2;
	shl.b32 	%r410, %r902, 2;
	mov.u32 	%r411, _ZZ66mx_block_rearrange_2d_K_groups_rowmajor_128x4_vec_pipelined_kernelILi64ELi4EEvPKhiiiiPKiPhiiE15smem_group_data;
	add.s32 	%r412, %r411, %r410;
	st.shared.u32 	[%r412], %r405;
	add.s32 	%r413, %r409, %r903;
	shl.b32 	%r414, %r225, 2;
	add.s32 	%r415, %r412, %r414;
	st.shared.u32 	[%r415], %r413;
	ld.global.nc.u32 	%r416, [%rd34+4];
	sub.s32 	%r417, %r416, %r399;
	add.s32 	%r418, %r417, 63;
	shr.s32 	%r419, %r418, 31;
	shr.u32 	%r420, %r419, 26;
	add.s32 	%r421, %r418, %r420;
	shr.s32 	%r422, %r421, 6;
	add.s32 	%r423, %r422, 3;
	shr.u32 	%r424, %r423, 30;
	add.s32 	%r425, %r423, %r424;
	shr.s32 	%r426, %r425, 2;
	st.shared.u32 	[%r412+4], %r422;
	add.s32 	%r903, %r426, %r413;
	st.shared.u32 	[%r415+4], %r903;
	add.s32 	%r902, %r902, 2;
$L__BB0_13:
	and.b32  	%r427, %r7, 1;
	setp.eq.b32 	%p10, %r427, 1;
	not.pred 	%p11, %p10;
	@%p11 bra 	$L__BB0_15;
	mul.wide.s32 	%rd35, %r902, 4;
	add.s64 	%rd36, %rd2, %rd35;
	ld.global.nc.u32 	%r428, [%rd36+-4];
	mul.wide.u32 	%rd37, %r902, 4;
	add.s64 	%rd38, %rd2, %rd37;
	ld.global.nc.u32 	%r429, [%rd38];
	sub.s32 	%r430, %r429, %r428;
	add.s32 	%r431, %r430, 63;
	shr.s32 	%r432, %r431, 31;
	shr.u32 	%r433, %r432, 26;
	add.s32 	%r434, %r431, %r433;
	shr.s32 	%r435, %r434, 6;
	add.s32 	%r436, %r435, 3;
	shr.u32 	%r437, %r436, 30;
	add.s32 	%r438, %r436, %r437;
	shr.s32 	%r439, %r438, 2;
	shl.b32 	%r440, %r902, 2;
	mov.u32 	%r441, _ZZ66mx_block_rearrange_2d_K_groups_rowmajor_128x4_vec_pipelined_kernelILi64ELi4EEvPKhiiiiPKiPhiiE15smem_group_data;
	add.s32 	%r442, %r441, %r440;
	st.shared.u32 	[%r442], %r435;
	add.s32 	%r443, %r439, %r903;
	shl.b32 	%r444, %r225, 2;
	add.s32 	%r445, %r442, %r444;
	st.shared.u32 	[%r445], %r443;
$L__BB0_15:
	bar.sync 	0;
	setp.lt.s32 	%p12, %r225, 1;
	@%p12 bra 	$L__BB0_19;
	mov.b32 	%r31, 0;
	mov.u32 	%r449, _ZZ66mx_block_rearrange_2d_K_groups_rowmajor_128x4_vec_pipelined_kernelILi64ELi4EEvPKhiiiiPKiPhiiE15smem_group_data;
	mov.u32 	%r909, %r31;
$L__BB0_17:
	add.s32 	%r447, %r31, %r225;
	shl.b32 	%r448, %r447, 2;
	add.s32 	%r450, %r449, %r448;
	ld.shared.u32 	%r33, [%r450];
	setp.lt.s32 	%p13, %r1, %r33;
	@%p13 bra 	$L__BB0_20;
	add.s32 	%r31, %r31, 1;
	setp.eq.s32 	%p14, %r31, %r225;
	mov.u32 	%r909, %r33;
	@%p14 bra 	$L__BB0_19;
	bra.uni 	$L__BB0_17;
$L__BB0_19:
	setp.eq.s32 	%p15, %r3, 0;
	mov.b32 	%r910, 0;
	mov.u32 	%r911, %r910;
	mov.u32 	%r912, %r910;
	mov.u32 	%r913, %r910;
	@%p15 bra 	$L__BB0_23;
	bra.uni 	$L__BB0_44;
$L__BB0_20:
	setp.eq.s32 	%p16, %r3, 0;
	sub.s32 	%r452, %r1, %r909;
	shl.b32 	%r910, %r452, 2;
	@%p16 bra 	$L__BB0_21;
	bra.uni 	$L__BB0_44;
$L__BB0_21:
	shl.b32 	%r454, %r31, 2;
	add.s32 	%r456, %r449, %r454;
	ld.shared.u32 	%r457, [%r456];
	sub.s32 	%r912, %r457, %r910;
	setp.eq.s32 	%p17, %r31, 0;
	mov.b32 	%r911, 0;
	mov.u32 	%r913, %r911;
	@%p17 bra 	$L__BB0_23;
	mul.wide.u32 	%rd39, %r31, 4;
	add.s64 	%rd40, %rd2, %rd39;
	ld.global.nc.u32 	%r913, [%rd40+-4];
	mov.u32 	%r911, %r31;
$L__BB0_23:
	st.shared.u32 	[_ZZ66mx_block_rearrange_2d_K_groups_rowmajor_128x4_vec_pipelined_kernelILi64ELi4EEvPKhiiiiPKiPhiiE23s_input_group_start_col], %r913;
	mul.wide.u32 	%rd41, %r911, 4;
	add.s64 	%rd42, %rd2, %rd41;
	ld.global.nc.u32 	%r459, [%rd42];
	st.shared.u32 	[_ZZ66mx_block_rearrange_2d_K_groups_rowmajor_128x4_vec_pipelined_kernelILi64ELi4EEvPKhiiiiPKiPhiiE21s_input_group_end_col], %r459;
	st.shared.u32 	[_ZZ66mx_block_rearrange_2d_K_groups_rowmajor_128x4_vec_pipelined_kernelILi64ELi4EEvPKhiiiiPKiPhiiE22s_first_chunk_in_group], %r910;
	setp.eq.s32 	%p18, %r911, 0;
	mov.b32 	%r930, 0;
	@%p18 bra 	$L__BB0_43;
	and.b32  	%r42, %r911, 7;
	setp.lt.u32 	%p19, %r911, 8;
	mov.b32 	%r923, 0;
	mov.u32 	%r930, %r923;
	@%p19 bra 	$L__BB0_29;
	and.b32  	%r923, %r911, 2147483640;
	and.b32  	%r463, %r911, -8;
	neg.s32 	%r914, %r463;
	add.s64 	%rd140, %rd2, 12;
	mov.b32 	%r915, 0;
	mov.u32 	%r930, %r915;
$L__BB0_26:
	.pragma "nounroll";
	setp.eq.s32 	%p20, %r915, 0;
	mov.b32 	%r917, 3;
	@%p20 bra 	$L__BB0_28;
	ld.global.nc.u32 	%r465, [%rd140+-16];
	sub.s32 	%r917, 3, %r465;
$L__BB0_28:
	ld.global.nc.u32 	%r466, [%rd140+-12];
	add.s32 	%r467, %r917, %r466;
	shr.s32 	%r468, %r467, 31;
	shr.u32 	%r469, %r468, 30;
	add.s32 	%r470, %r467, %r469;
	shr.s32 	%r471, %r470, 2;
	ld.global.nc.u32 	%r472, [%rd140+-8];
	sub.s32 	%r473, %r472, %r466;
	add.s32 	%r474, %r473, 3;
	shr.s32 	%r475, %r474, 31;
	shr.u32 	%r476, %r475, 30;
	add.s32 	%r477, %r474, %r476;
	shr.s32 	%r478, %r477, 2;
	add.s32 	%r479, %r471, %r478;
	ld.global.nc.u32 	%r480, [%rd140+-4];
	sub.s32 	%r481, %r480, %r472;
	add.s32 	%r482, %r481, 3;
	shr.s32 	%r483, %r482, 31;
	shr.u32 	%r484, %r483, 30;
	add.s32 	%r485, %r482, %r484;
	shr.s32 	%r486, %r485, 2;
	add.s32 	%r487, %r479, %r486;
	ld.global.nc.u32 	%r488, [%rd140];
	sub.s32 	%r489, %r488, %r480;
	add.s32 	%r490, %r489, 3;
	shr.s32 	%r491, %r490, 31;
	shr.u32 	%r492, %r491, 30;
	add.s32 	%r493, %r490, %r492;
	shr.s32 	%r494, %r493, 2;
	add.s32 	%r495, %r487, %r494;
	ld.global.nc.u32 	%r496, [%rd140+4];
	sub.s32 	%r497, %r496, %r488;
	add.s32 	%r498, %r497, 3;
	shr.s32 	%r499, %r498, 31;
	shr.u32 	%r500, %r499, 30;
	add.s32 	%r501, %r498, %r500;
	shr.u32 	%r502, %r501, 2;
	add.s32 	%r503, %r495, %r502;
	ld.global.nc.u32 	%r504, [%rd140+8];
	sub.s32 	%r505, %r504, %r496;
	add.s32 	%r506, %r505, 3;
	shr.s32 	%r507, %r506, 31;
	shr.u32 	%r508, %r507, 30;
	add.s32 	%r509, %r506, %r508;
	shr.u32 	%r510, %r509, 2;
	add.s32 	%r511, %r503, %r510;
	ld.global.nc.u32 	%r512, [%rd140+12];
	sub.s32 	%r513, %r512, %r504;
	add.s32 	%r514, %r513, 3;
	shr.s32 	%r515, %r514, 31;
	shr.u32 	%r516, %r515, 30;
	add.s32 	%r517, %r514, %r516;
	shr.u32 	%r518, %r517, 2;
	add.s32 	%r519, %r511, %r518;
	ld.global.nc.u32 	%r520, [%rd140+16];
	sub.s32 	%r521, %r520, %r512;
	add.s32 	%r522, %r521, 3;
	shr.s32 	%r523, %r522, 31;
	shr.u32 	%r524, %r523, 30;
	add.s32 	%r525, %r522, %r524;
	shr.u32 	%r526, %r525, 2;
	add.s32 	%r527, %r519, %r526;
	shl.b32 	%r528, %r527, 2;
	add.s32 	%r930, %r528, %r930;
	add.s32 	%r915, %r915, 8;
	add.s32 	%r914, %r914, 8;
	add.s64 	%rd140, %rd140, 32;
	setp.ne.s32 	%p21, %r914, 0;
	@%p21 bra 	$L__BB0_26;
$L__BB0_29:
	setp.eq.s32 	%p22, %r42, 0;
	@%p22 bra 	$L__BB0_43;
	and.b32  	%r56, %r911, 3;
	setp.lt.u32 	%p23, %r42, 4;
	@%p23 bra 	$L__BB0_34;
	setp.eq.s32 	%p24, %r923, 0;
	mul.wide.u32 	%rd43, %r923, 4;
	add.s64 	%rd9, %rd2, %rd43;
	mov.b32 	%r921, 3;
	@%p24 bra 	$L__BB0_33;
	ld.global.nc.u32 	%r531, [%rd9+-4];
	sub.s32 	%r921, 3, %r531;
$L__BB0_33:
	ld.global.nc.u32 	%r532, [%rd9];
	add.s32 	%r533, %r921, %r532;
	shr.s32 	%r534, %r533, 31;
	shr.u32 	%r535, %r534, 30;
	add.s32 	%r536, %r533, %r535;
	shr.u32 	%r537, %r536, 2;
	ld.global.nc.u32 	%r538, [%rd9+4];
	sub.s32 	%r539, %r538, %r532;
	add.s32 	%r540, %r539, 3;
	shr.s32 	%r541, %r540, 31;
	shr.u32 	%r542, %r541, 30;
	add.s32 	%r543, %r540, %r542;
	shr.u32 	%r544, %r543, 2;
	add.s32 	%r545, %r537, %r544;
	ld.global.nc.u32 	%r546, [%rd9+8];
	sub.s32 	%r547, %r546, %r538;
	add.s32 	%r548, %r547, 3;
	shr.s32 	%r549, %r548, 31;
	shr.u32 	%r550, %r549, 30;
	add.s32 	%r551, %r548, %r550;
	shr.u32 	%r552, %r551, 2;
	add.s32 	%r553, %r545, %r552;
	ld.global.nc.u32 	%r554, [%rd9+12];
	sub.s32 	%r555, %r554, %r546;
	add.s32 	%r556, %r555, 3;
	shr.s32 	%r557, %r556, 31;
	shr.u32 	%r558, %r557, 30;
	add.s32 	%r559, %r556, %r558;
	shr.u32 	%r560, %r559, 2;
	add.s32 	%r561, %r553, %r560;
	shl.b32 	%r562, %r561, 2;
	add.s32 	%r930, %r562, %r930;
	add.s32 	%r923, %r923, 4;
$L__BB0_34:
	setp.eq.s32 	%p25, %r56, 0;
	@%p25 bra 	$L__BB0_43;
	setp.eq.s32 	%p26, %r56, 1;
	@%p26 bra 	$L__BB0_39;
	setp.eq.s32 	%p27, %r923, 0;
	mul.wide.s32 	%rd44, %r923, 4;
	add.s64 	%rd10, %rd2, %rd44;
	mov.b32 	%r925, 3;
	@%p27 bra 	$L__BB0_38;
	ld.global.nc.u32 	%r565, [%rd10+-4];
	sub.s32 	%r925, 3, %r565;
$L__BB0_38:
	ld.global.nc.u32 	%r566, [%rd10];
	add.s32 	%r567, %r925, %r566;
	shr.s32 	%r568, %r567, 31;
	shr.u32 	%r569, %r568, 30;
	add.s32 	%r570, %r567, %r569;
	shr.u32 	%r571, %r570, 2;
	ld.global.nc.u32 	%r572, [%rd10+4];
	sub.s32 	%r573, %r572, %r566;
	add.s32 	%r574, %r573, 3;
	shr.s32 	%r575, %r574, 31;
	shr.u32 	%r576, %r575, 30;
	add.s32 	%r577, %r574, %r576;
	shr.u32 	%r578, %r577, 2;
	add.s32 	%r579, %r571, %r578;
	shl.b32 	%r580, %r579, 2;
	add.s32 	%r930, %r580, %r930;
	add.s32 	%r923, %r923, 2;
$L__BB0_39:
	and.b32  	%r581, %r911, 1;
	setp.eq.b32 	%p28, %r581, 1;
	not.pred 	%p29, %p28;
	@%p29 bra 	$L__BB0_43;
	setp.eq.s32 	%p30, %r923, 0;
	mul.wide.s32 	%rd45, %r923, 4;
	add.s64 	%rd11, %rd2, %rd45;
	mov.b32 	%r929, 3;
	@%p30 bra 	$L__BB0_42;
	ld.global.nc.u32 	%r583, [%rd11+-4];
	sub.s32 	%r929, 3, %r583;
$L__BB0_42:
	ld.global.nc.u32 	%r584, [%rd11];
	add.s32 	%r585, %r929, %r584;
	shr.s32 	%r586, %r585, 31;
	shr.u32 	%r587, %r586, 30;
	add.s32 	%r588, %r585, %r587;
	and.b32  	%r589, %r588, -4;
	add.s32 	%r930, %r589, %r930;
$L__BB0_43:
	st.shared.u32 	[_ZZ66mx_block_rearrange_2d_K_groups_rowmajor_128x4_vec_pipelined_kernelILi64ELi4EEvPKhiiiiPKiPhiiE24s_output_group_start_col], %r930;
	setp.gt.s32 	%p31, %r912, 0;
	min.u32 	%r590, %r912, 4;
	selp.b32 	%r591, %r590, 0, %p31;
	st.shared.u32 	[_ZZ66mx_block_rearrange_2d_K_groups_rowmajor_128x4_vec_pipelined_kernelILi64ELi4EEvPKhiiiiPKiPhiiE23s_num_chunks_to_process], %r591;
$L__BB0_44:
	bar.sync 	0;
	ld.shared.u32 	%r75, [_ZZ66mx_block_rearrange_2d_K_groups_rowmajor_128x4_vec_pipelined_kernelILi64ELi4EEvPKhiiiiPKiPhiiE23s_input_group_start_col];
	ld.shared.u32 	%r76, [_ZZ66mx_block_rearrange_2d_K_groups_rowmajor_128x4_vec_pipelined_kernelILi64ELi4EEvPKhiiiiPKiPhiiE21s_input_group_end_col];
	ld.shared.u32 	%r77, [_ZZ66mx_block_rearrange_2d_K_groups_rowmajor_128x4_vec_pipelined_kernelILi64ELi4EEvPKhiiiiPKiPhiiE22s_first_chunk_in_group];
	ld.shared.u32 	%r78, [_ZZ66mx_block_rearrange_2d_K_groups_rowmajor_128x4_vec_pipelined_kernelILi64ELi4EEvPKhiiiiPKiPhiiE23s_num_chunks_to_process];
	setp.lt.s32 	%p32, %r78, 1;
	@%p32 bra 	$L__BB0_165;
	ld.shared.u32 	%r592, [_ZZ66mx_block_rearrange_2d_K_groups_rowmajor_128x4_vec_pipelined_kernelILi64ELi4EEvPKhiiiiPKiPhiiE24s_output_group_start_col];
	shl.b32 	%r593, %r2, 7;
	shr.u32 	%r79, %r3, 2;
	and.b32  	%r80, %r3, 3;
	add.s32 	%r81, %r593, %r79;
	shl.b32 	%r594, %r3, 2;
	and.b32  	%r595, %r594, 496;
	shr.u32 	%r82, %r3, 5;
	and.b32  	%r596, %r82, 28;
	add.s32 	%r83, %r595, %r596;
	shl.b32 	%r597, %r3, 4;
	and.b32  	%r84, %r597, 48;
	mul.lo.s32 	%r85, %r592, %r224;
	sub.s32 	%r598, %r76, %r75;
	add.s32 	%r599, %r598, 3;
	shr.s32 	%r600, %r599, 31;
	shr.u32 	%r601, %r600, 30;
	add.s32 	%r602, %r599, %r601;
	shl.b32 	%r603, %r602, 7;
	and.b32  	%r86, %r603, -512;
	cvt.u64.u32 	%rd46, %r81;
	cvt.s64.s32 	%rd47, %r222;
	mad.lo.s64 	%rd12, %rd47, %rd46, %rd18;
	setp.ne.s32 	%p33, %r78, 1;
	@%p33 bra 	$L__BB0_85;
	setp.ge.s32 	%p81, %r81, %r223;
	shl.b32 	%r784, %r77, 6;
	add.s32 	%r87, %r784, %r75;
	sub.s32 	%r785, %r76, %r87;
	min.s32 	%r88, %r785, 64;
	setp.le.s32 	%p82, %r88, %r84;
	shl.b32 	%r787, %r79, 6;
	or.b32  	%r89, %r787, %r84;
	mov.u32 	%r788, _ZZ66mx_block_rearrange_2d_K_groups_rowmajor_128x4_vec_pipelined_kernelILi64ELi4EEvPKhiiiiPKiPhiiE4smem;
	add.s32 	%r90, %r788, %r89;
	or.pred  	%p83, %p81, %p82;
	@%p83 bra 	$L__BB0_82;
	cvt.s64.s32 	%rd106, %r87;
	cvt.u64.u32 	%rd107, %r84;
	add.s64 	%rd108, %rd106, %rd107;
	add.s64 	%rd13, %rd12, %rd108;
	and.b64  	%rd109, %rd13, 15;
	setp.ne.s64 	%p84, %rd109, 0;
	add.s32 	%r791, %r84, 16;
	setp.gt.u32 	%p85, %r791, %r88;
	or.pred  	%p86, %p85, %p84;
	@%p86 bra 	$L__BB0_49;
	cvt.u64.u32 	%rd128, %r89;
	cvt.u64.u32 	%rd129, %r788;
	cvta.shared.u64 	%rd130, %rd129;
	add.s64 	%rd126, %rd130, %rd128;
	// begin inline asm
	cp.async.cg.shared.global [%rd126], [%rd13], 16;

	// end inline asm
	bra.uni 	$L__BB0_83;
$L__BB0_49:
	sub.s32 	%r91, %r88, %r84;
	setp.lt.s32 	%p87, %r91, 1;
	mov.b32 	%r932, 0;
	@%p87 bra 	$L__BB0_51;
	// begin inline asm
	ld.global.nc.u8 %r793, [%rd13];
	// end inline asm
	and.b32  	%r932, %r793, 255;
$L__BB0_51:
	setp.lt.s32 	%p88, %r91, 2;
	@%p88 bra 	$L__BB0_53;
	add.s64 	%rd111, %rd13, 1;
	// begin inline asm
	ld.global.nc.u8 %r794, [%rd111];
	// end inline asm
	shl.b32 	%r795, %r794, 8;
	and.b32  	%r796, %r795, 65280;
	or.b32  	%r932, %r932, %r796;
$L__BB0_53:
	setp.lt.s32 	%p89, %r91, 3;
	@%p89 bra 	$L__BB0_55;
	add.s64 	%rd112, %rd13, 2;
	// begin inline asm
	ld.global.nc.u8 %r797, [%rd112];
	// end inline asm
	shl.b32 	%r798, %r797, 16;
	and.b32  	%r799, %r798, 16711680;
	or.b32  	%r932, %r932, %r799;
$L__BB0_55:
	setp.lt.s32 	%p90, %r91, 4;
	@%p90 bra 	$L__BB0_57;
	add.s64 	%rd113, %rd13, 3;
	// begin inline asm
	ld.global.nc.u8 %r800, [%rd113];
	// end inline asm
	shl.b32 	%r801, %r800, 24;
	or.b32  	%r932, %r932, %r801;
$L__BB0_57:
	setp.lt.s32 	%p91, %r91, 5;
	mov.b32 	%r936, 0;
	@%p91 bra 	$L__BB0_59;
	add.s64 	%rd114, %rd13, 4;
	// begin inline asm
	ld.global.nc.u8 %r803, [%rd114];
	// end inline asm
	and.b32  	%r936, %r803, 255;
$L__BB0_59:
	setp.lt.s32 	%p92, %r91, 6;
	@%p92 bra 	$L__BB0_61;
	add.s64 	%rd115, %rd13, 5;
	// begin inline asm
	ld.global.nc.u8 %r804, [%rd115];
	// end inline asm
	shl.b32 	%r805, %r804, 8;
	and.b32  	%r806, %r805, 65280;
	or.b32  	%r936, %r936, %r806;
$L__BB0_61:
	setp.lt.s32 	%p93, %r91, 7;
	@%p93 bra 	$L__BB0_63;
	add.s64 	%rd116, %rd13, 6;
	// begin inline asm
	ld.global.nc.u8 %r807, [%rd116];
	// end inline asm
	shl.b32 	%r808, %r807, 16;
	and.b32  	%r809, %r808, 16711680;
	or.b32  	%r936, %r936, %r809;
$L__BB0_63:
	setp.lt.s32 	%p94, %r91, 8;
	@%p94 bra 	$L__BB0_65;
	add.s64 	%rd117, %rd13, 7;
	// begin inline asm
	ld.global.nc.u8 %r810, [%rd117];
	// end inline asm
	shl.b32 	%r811, %r810, 24;
	or.b32  	%r936, %r936, %r811;
$L__BB0_65:
	setp.lt.s32 	%p95, %r91, 9;
	mov.b32 	%r940, 0;
	@%p95 bra 	$L__BB0_67;
	add.s64 	%rd118, %rd13, 8;
	// begin inline asm
	ld.global.nc.u8 %r813, [%rd118];
	// end inline asm
	and.b32  	%r940, %r813, 255;
$L__BB0_67:
	setp.lt.s32 	%p96, %r91, 10;
	@%p96 bra 	$L__BB0_69;
	add.s64 	%rd119, %rd13, 9;
	// begin inline asm
	ld.global.nc.u8 %r814, [%rd119];
	// end inline asm
	shl.b32 	%r815, %r814, 8;
	and.b32  	%r816, %r815, 65280;
	or.b32  	%r940, %r940, %r816;
$L__BB0_69:
	setp.lt.s32 	%p97, %r91, 11;
	@%p97 bra 	$L__BB0_71;
	add.s64 	%rd120, %rd13, 10;
	// begin inline asm
	ld.global.nc.u8 %r817, [%rd120];
	// end inline asm
	shl.b32 	%r818, %r817, 16;
	and.b32  	%r819, %r818, 16711680;
	or.b32  	%r940, %r940, %r819;
$L__BB0_71:
	setp.lt.s32 	%p98, %r91, 12;
	@%p98 bra 	$L__BB0_73;
	add.s64 	%rd121, %rd13, 11;
	// begin inline asm
	ld.global.nc.u8 %r820, [%rd121];
	// end inline asm
	shl.b32 	%r821, %r820, 24;
	or.b32  	%r940, %r940, %r821;
$L__BB0_73:
	setp.lt.s32 	%p99, %r91, 13;
	mov.b32 	%r944, 0;
	@%p99 bra 	$L__BB0_75;
	add.s64 	%rd122, %rd13, 12;
	// begin inline asm
	ld.global.nc.u8 %r823, [%rd122];
	// end inline asm
	and.b32  	%r944, %r823, 255;
$L__BB0_75:
	setp.lt.s32 	%p100, %r91, 14;
	@%p100 bra 	$L__BB0_77;
	add.s64 	%rd123, %rd13, 13;
	// begin inline asm
	ld.global.nc.u8 %r824, [%rd123];
	// end inline asm
	shl.b32 	%r825, %r824, 8;
	and.b32  	%r826, %r825, 65280;
	or.b32  	%r944, %r944, %r826;
$L__BB0_77:
	setp.lt.s32 	%p101, %r91, 15;
	@%p101 bra 	$L__BB0_79;
	add.s64 	%rd124, %rd13, 14;
	// begin inline asm
	ld.global.nc.u8 %r827, [%rd124];
	// end inline asm
	shl.b32 	%r828, %r827, 16;
	and.b32  	%r829, %r828, 16711680;
	or.b32  	%r944, %r944, %r829;
$L__BB0_79:
	setp.lt.s32 	%p102, %r91, 16;
	@%p102 bra 	$L__BB0_81;
	add.s64 	%rd125, %rd13, 15;
	// begin inline asm
	ld.global.nc.u8 %r830, [%rd125];
	// end inline asm
	shl.b32 	%r831, %r830, 24;
	or.b32  	%r944, %r944, %r831;
$L__BB0_81:
	st.shared.v4.u32 	[%r90], {%r932, %r936, %r940, %r944};
	bra.uni 	$L__BB0_83;
$L__BB0_82:
	mov.b32 	%r789, 0;
	st.shared.v4.u32 	[%r90], {%r789, %r789, %r789, %r789};
$L__BB0_83:
	// begin inline asm
	cp.async.commit_group;

	// end inline asm
	// begin inline asm
	cp.async.wait_group 0;

	// end inline asm
	bar.sync 	0;
	ld.shared.v4.u32 	{%r833, %r834, %r835, %r836}, [%r90];
	bar.sync 	0;
	shr.u32 	%r838, %r83, 5;
	xor.b32  	%r839, %r838, %r594;
	and.b32  	%r840, %r839, 12;
	xor.b32  	%r841, %r840, %r83;
	shl.b32 	%r842, %r80, 11;
	or.b32  	%r843, %r842, %r841;
	add.s32 	%r845, %r788, %r843;
	st.shared.u32 	[%r845], %r833;
	st.shared.u32 	[%r845+512], %r834;
	st.shared.u32 	[%r845+1024], %r835;
	st.shared.u32 	[%r845+1536], %r836;
	bar.sync 	0;
	mul.lo.s32 	%r124, %r86, %r2;
	add.s32 	%r846, %r88, 3;
	shr.s32 	%r847, %r846, 31;
	shr.u32 	%r848, %r847, 30;
	add.s32 	%r849, %r846, %r848;
	shl.b32 	%r850, %r849, 7;
	and.b32  	%r851, %r850, -512;
	setp.ge.s32 	%p103, %r597, %r851;
	@%p103 bra 	$L__BB0_165;
	shl.b32 	%r852, %r77, 13;
	cvt.s64.s32 	%rd131, %r852;
	cvt.s64.s32 	%rd132, %r124;
	cvt.s64.s32 	%rd133, %r85;
	and.b32  	%r853, %r597, 15872;
	and.b32  	%r854, %r597, 496;
	shr.u32 	%r855, %r3, 1;
	xor.b32  	%r856, %r82, %r855;
	and.b32  	%r857, %r856, 12;
	or.b32  	%r858, %r857, %r854;
	or.b32  	%r859, %r858, %r853;
	add.s32 	%r861, %r788, %r859;
	ld.shared.u32 	%r862, [%r861];
	add.s32 	%r863, %r597, 4;
	and.b32  	%r864, %r863, 15872;
	and.b32  	%r865, %r863, 500;
	shr.u32 	%r866, %r863, 9;
	shr.u32 	%r867, %r863, 5;
	xor.b32  	%r868, %r866, %r867;
	and.b32  	%r869, %r868, 12;
	xor.b32  	%r870, %r869, %r865;
	or.b32  	%r871, %r870, %r864;
	add.s32 	%r872, %r788, %r871;
	ld.shared.u32 	%r873, [%r872];
	add.s32 	%r874, %r597, 8;
	and.b32  	%r875, %r874, 15872;
	and.b32  	%r876, %r874, 504;
	shr.u32 	%r877, %r874, 9;
	shr.u32 	%r878, %r874, 5;
	xor.b32  	%r879, %r877, %r878;
	and.b32  	%r880, %r879, 12;
	xor.b32  	%r881, %r880, %r876;
	or.b32  	%r882, %r881, %r875;
	add.s32 	%r883, %r788, %r882;
	ld.shared.u32 	%r884, [%r883];
	add.s32 	%r885, %r597, 12;
	and.b32  	%r886, %r885, 15872;
	and.b32  	%r887, %r885, 508;
	shr.u32 	%r888, %r885, 9;
	shr.u32 	%r889, %r885, 5;
	xor.b32  	%r890, %r888, %r889;
	and.b32  	%r891, %r890, 12;
	xor.b32  	%r892, %r891, %r887;
	or.b32  	%r893, %r892, %r886;
	add.s32 	%r894, %r788, %r893;
	ld.shared.u32 	%r895, [%r894];
	cvt.u64.u32 	%rd134, %r597;
	add.s64 	%rd135, %rd131, %rd134;
	add.s64 	%rd136, %rd135, %rd132;
	add.s64 	%rd137, %rd136, %rd133;
	add.s64 	%rd138, %rd1, %rd137;
	st.global.v4.u32 	[%rd138], {%r862, %r873, %r884, %r895};
	bra.uni 	$L__BB0_165;
$L__BB0_85:
	setp.ge.s32 	%p34, %r81, %r223;
	shl.b32 	%r126, %r77, 6;
	add.s32 	%r965, %r126, %r75;
	sub.s32 	%r604, %r76, %r965;
	min.s32 	%r128, %r604, 64;
	setp.le.s32 	%p35, %r128, %r84;
	shl.b32 	%r606, %r79, 6;
	or.b32  	%r129, %r606, %r84;
	cvt.u64.u32 	%rd48, %r129;
	mov.u32 	%r607, _ZZ66mx_block_rearrange_2d_K_groups_rowmajor_128x4_vec_pipelined_kernelILi64ELi4EEvPKhiiiiPKiPhiiE4smem;
	cvt.u64.u32 	%rd49, %r607;
	cvta.shared.u64 	%rd50, %rd49;
	add.s64 	%rd14, %rd50, %rd48;
	add.s32 	%r130, %r607, %r129;
	or.pred  	%p36, %p34, %p35;
	@%p36 bra 	$L__BB0_121;
	cvt.s64.s32 	%rd51, %r965;
	cvt.u64.u32 	%rd52, %r84;
	add.s64 	%rd53, %rd51, %rd52;
	add.s64 	%rd15, %rd12, %rd53;
	and.b64  	%rd54, %rd15, 15;
	setp.ne.s64 	%p37, %rd54, 0;
	add.s32 	%r610, %r84, 16;
	setp.gt.u32 	%p38, %r610, %r128;
	or.pred  	%p39, %p38, %p37;
	@%p39 bra 	$L__BB0_88;
	// begin inline asm
	cp.async.cg.shared.global [%rd14], [%rd15], 16;

	// end inline asm
	bra.uni 	$L__BB0_122;
$L__BB0_88:
	sub.s32 	%r131, %r128, %r84;
	setp.lt.s32 	%p40, %r131, 1;
	mov.b32 	%r948, 0;
	@%p40 bra 	$L__BB0_90;
	// begin inline asm
	ld.global.nc.u8 %r612, [%rd15];
	// end inline asm
	and.b32  	%r948, %r612, 255;
$L__BB0_90:
	setp.lt.s32 	%p41, %r131, 2;
	@%p41 bra 	$L__BB0_92;
	add.s64 	%rd56, %rd15, 1;
	// begin inline asm
	ld.global.nc.u8 %r613, [%rd56];
	// end inline asm
	shl.b32 	%r614, %r613, 8;
	and.b32  	%r615, %r614, 65280;
	or.b32  	%r948, %r948, %r615;
$L__BB0_92:
	setp.lt.s32 	%p42, %r131, 3;
	@%p42 bra 	$L__BB0_94;
	add.s64 	%rd57, %rd15, 2;
	// begin inline asm
	ld.global.nc.u8 %r616, [%rd57];
	// end inline asm
	shl.b32 	%r617, %r616, 16;
	and.b32  	%r618, %r617, 16711680;
	or.b32  	%r948, %r948, %r618;
$L__BB0_94:
	setp.lt.s32 	%p43, %r131, 4;
	@%p43 bra 	$L__BB0_96;
	add.s64 	%rd58, %rd15, 3;
	// begin inline asm
	ld.global.nc.u8 %r619, [%rd58];
	// end inline asm
	shl.b32 	%r620, %r619, 24;
	or.b32  	%r948, %r948, %r620;
$L__BB0_96:
	setp.lt.s32 	%p44, %r131, 5;
	mov.b32 	%r952, 0;
	@%p44 bra 	$L__BB0_98;
	add.s64 	%rd59, %rd15, 4;
	// begin inline asm
	ld.global.nc.u8 %r622, [%rd59];
	// end inline asm
	and.b32  	%r952, %r622, 255;
$L__BB0_98:
	setp.lt.s32 	%p45, %r131, 6;
	@%p45 bra 	$L__BB0_100;
	add.s64 	%rd60, %rd15, 5;
	// begin inline asm
	ld.global.nc.u8 %r623, [%rd60];
	// end inline asm
	shl.b32 	%r624, %r623, 8;
	and.b32  	%r625, %r624, 65280;
	or.b32  	%r952, %r952, %r625;
$L__BB0_100:
	setp.lt.s32 	%p46, %r131, 7;
	@%p46 bra 	$L__BB0_102;
	add.s64 	%rd61, %rd15, 6;
	// begin inline asm
	ld.global.nc.u8 %r626, [%rd61];
	// end inline asm
	shl.b32 	%r627, %r626, 16;
	and.b32  	%r628, %r627, 16711680;
	or.b32  	%r952, %r952, %r628;
$L__BB0_102:
	setp.lt.s32 	%p47, %r131, 8;
	@%p47 bra 	$L__BB0_104;
	add.s64 	%rd62, %rd15, 7;
	// begin inline asm
	ld.global.nc.u8 %r629, [%rd62];
	// end inline asm
	shl.b32 	%r630, %r629, 24;
	or.b32  	%r952, %r952, %r630;
$L__BB0_104:
	setp.lt.s32 	%p48, %r131, 9;
	mov.b32 	%r956, 0;
	@%p48 bra 	$L__BB0_106;
	add.s64 	%rd63, %rd15, 8;
	// begin inline asm
	ld.global.nc.u8 %r632, [%rd63];
	// end inline asm
	and.b32  	%r956, %r632, 255;
$L__BB0_106:
	setp.lt.s32 	%p49, %r131, 10;
	@%p49 bra 	$L__BB0_108;
	add.s64 	%rd64, %rd15, 9;
	// begin inline asm
	ld.global.nc.u8 %r633, [%rd64];
	// end inline asm
	shl.b32 	%r634, %r633, 8;
	and.b32  	%r635, %r634, 65280;
	or.b32  	%r956, %r956, %r635;
$L__BB0_108:
	setp.lt.s32 	%p50, %r131, 11;
	@%p50 bra 	$L__BB0_110;
	add.s64 	%rd65, %rd15, 10;
	// begin inline asm
	ld.global.nc.u8 %r636, [%rd65];
	// end inline asm
	shl.b32 	%r637, %r636, 16;
	and.b32  	%r638, %r637, 16711680;
	or.b32  	%r956, %r956, %r638;
$L__BB0_110:
	setp.lt.s32 	%p51, %r131, 12;
	@%p51 bra 	$L__BB0_112;
	add.s64 	%rd66, %rd15, 11;
	// begin inline asm
	ld.global.nc.u8 %r639, [%rd66];
	// end inline asm
	shl.b32 	%r640, %r639, 24;
	or.b32  	%r956, %r956, %r640;
$L__BB0_112:
	setp.lt.s32 	%p52, %r131, 13;
	mov.b32 	%r960, 0;
	@%p52 bra 	$L__BB0_114;
	add.s64 	%rd67, %rd15, 12;
	// begin inline asm
	ld.global.nc.u8 %r642, [%rd67];
	// end inline asm
	and.b32  	%r960, %r642, 255;
$L__BB0_114:
	setp.lt.s32 	%p53, %r131, 14;
	@%p53 bra 	$L__BB0_116;
	add.s64 	%rd68, %rd15, 13;
	// begin inline asm
	ld.global.nc.u8 %r643, [%rd68];
	// end inline asm
	shl.b32 	%r644, %r643, 8;
	and.b32  	%r645, %r644, 65280;
	or.b32  	%r960, %r960, %r645;
$L__BB0_116:
	setp.lt.s32 	%p54, %r131, 15;
	@%p54 bra 	$L__BB0_118;
	add.s64 	%rd69, %rd15, 14;
	// begin inline asm
	ld.global.nc.u8 %r646, [%rd69];
	// end inline asm
	shl.b32 	%r647, %r646, 16;
	and.b32  	%r648, %r647, 16711680;
	or.b32  	%r960, %r960, %r648;
$L__BB0_118:
	setp.lt.s32 	%p55, %r131, 16;
	@%p55 bra 	$L__BB0_120;
	add.s64 	%rd70, %rd15, 15;
	// begin inline asm
	ld.global.nc.u8 %r649, [%rd70];
	// end inline asm
	shl.b32 	%r650, %r649, 24;
	or.b32  	%r960, %r960, %r650;
$L__BB0_120:
	st.shared.v4.u32 	[%r130], {%r948, %r952, %r956, %r960};
	bra.uni 	$L__BB0_122;
$L__BB0_121:
	mov.b32 	%r608, 0;
	st.shared.v4.u32 	[%r130], {%r608, %r608, %r608, %r608};
$L__BB0_122:
	// begin inline asm
	cp.async.commit_group;

	// end inline asm
	shl.b32 	%r652, %r3, 2;
	shr.u32 	%r653, %r83, 5;
	xor.b32  	%r654, %r653, %r652;
	and.b32  	%r655, %r654, 12;
	xor.b32  	%r656, %r655, %r83;
	cvt.s64.s32 	%rd73, %r85;
	mul.lo.s32 	%r657, %r86, %r2;
	cvt.s64.s32 	%rd74, %r657;
	shl.b32 	%r164, %r3, 4;
	cvt.u64.u32 	%rd75, %r164;
	add.s64 	%rd76, %rd74, %rd75;
	add.s64 	%rd16, %rd76, %rd73;
	shl.b32 	%r658, %r80, 11;
	or.b32  	%r165, %r658, %r656;
	and.b32  	%r659, %r164, 15872;
	and.b32  	%r660, %r164, 496;
	shr.u32 	%r661, %r3, 1;
	xor.b32  	%r662, %r82, %r661;
	and.b32  	%r663, %r662, 12;
	or.b32  	%r664, %r663, %r660;
	or.b32  	%r166, %r664, %r659;
	or.b32  	%r665, %r164, 4;
	and.b32  	%r666, %r665, 15872;
	and.b32  	%r667, %r665, 500;
	shr.u32 	%r668, %r3, 5;
	xor.b32  	%r669, %r668, %r661;
	and.b32  	%r670, %r669, 12;
	xor.b32  	%r671, %r670, %r667;
	or.b32  	%r167, %r671, %r666;
	or.b32  	%r672, %r164, 8;
	and.b32  	%r673, %r672, 15872;
	and.b32  	%r674, %r672, 504;
	xor.b32  	%r675, %r670, %r674;
	or.b32  	%r168, %r675, %r673;
	or.b32  	%r676, %r164, 12;
	and.b32  	%r677, %r676, 15872;
	and.b32  	%r678, %r676, 508;
	xor.b32  	%r679, %r670, %r678;
	or.b32  	%r169, %r679, %r677;
	shl.b32 	%r967, %r77, 13;
	sub.s32 	%r680, %r76, %r75;
	sub.s32 	%r681, %r680, %r126;
	add.s32 	%r966, %r681, -64;
	neg.s32 	%r964, %r78;
	mov.b32 	%r963, 1;
	cvt.u64.u32 	%rd78, %r84;
$L__BB0_123:
	setp.ge.s32 	%p56, %r81, %r223;
	add.s32 	%r682, %r963, -1;
	and.b32  	%r178, %r682, 1;
	xor.b32  	%r179, %r178, 1;
	add.s32 	%r965, %r965, 64;
	min.s32 	%r181, %r966, 64;
	setp.le.s32 	%p57, %r181, %r84;
	or.pred  	%p58, %p56, %p57;
	@%p58 bra 	$L__BB0_159;
	cvt.s64.s32 	%rd77, %r965;
	add.s64 	%rd79, %rd77, %rd78;
	add.s64 	%rd17, %rd12, %rd79;
	and.b64  	%rd80, %rd17, 15;
	setp.ne.s64 	%p59, %rd80, 0;
	add.s32 	%r688, %r84, 16;
	setp.gt.s32 	%p60, %r688, %r181;
	or.pred  	%p61, %p60, %p59;
	@%p61 bra 	$L__BB0_126;
	mul.wide.u32 	%rd99, %r179, 8192;
	add.s64 	%rd97, %rd14, %rd99;
	// begin inline asm
	cp.async.cg.shared.global [%rd97], [%rd17], 16;

	// end inline asm
	bra.uni 	$L__BB0_160;
$L__BB0_126:
	sub.s32 	%r182, %r181, %r84;
	setp.lt.s32 	%p62, %r182, 1;
	mov.b32 	%r969, 0;
	@%p62 bra 	$L__BB0_128;
	// begin inline asm
	ld.global.nc.u8 %r690, [%rd17];
	// end inline asm
	and.b32  	%r969, %r690, 255;
$L__BB0_128:
	setp.lt.s32 	%p63, %r182, 2;
	@%p63 bra 	$L__BB0_130;
	add.s64 	%rd82, %rd17, 1;
	// begin inline asm
	ld.global.nc.u8 %r691, [%rd82];
	// end inline asm
	shl.b32 	%r692, %r691, 8;
	and.b32  	%r693, %r692, 65280;
	or.b32  	%r969, %r969, %r693;
$L__BB0_130:
	setp.lt.s32 	%p64, %r182, 3;
	@%p64 bra 	$L__BB0_132;
	add.s64 	%rd83, %rd17, 2;
	// begin inline asm
	ld.global.nc.u8 %r694, [%rd83];
	// end inline asm
	shl.b32 	%r695, %r694, 16;
	and.b32  	%r696, %r695, 16711680;
	or.b32  	%r969, %r969, %r696;
$L__BB0_132:
	setp.lt.s32 	%p65, %r182, 4;
	@%p65 bra 	$L__BB0_134;
	add.s64 	%rd84, %rd17, 3;
	// begin inline asm
	ld.global.nc.u8 %r697, [%rd84];
	// end inline asm
	shl.b32 	%r698, %r697, 24;
	or.b32  	%r969, %r969, %r698;
$L__BB0_134:
	setp.lt.s32 	%p66, %r182, 5;
	mov.b32 	%r973, 0;
	@%p66 bra 	$L__BB0_136;
	add.s64 	%rd85, %rd17, 4;
	// begin inline asm
	ld.global.nc.u8 %r700, [%rd85];
	// end inline asm
	and.b32  	%r973, %r700, 255;
$L__BB0_136:
	setp.lt.s32 	%p67, %r182, 6;
	@%p67 bra 	$L__BB0_138;
	add.s64 	%rd86, %rd17, 5;
	// begin inline asm
	ld.global.nc.u8 %r701, [%rd86];
	// end inline asm
	shl.b32 	%r702, %r701, 8;
	and.b32  	%r703, %r702, 65280;
	or.b32  	%r973, %r973, %r703;
$L__BB0_138:
	setp.lt.s32 	%p68, %r182, 7;
	@%p68 bra 	$L__BB0_140;
	add.s64 	%rd87, %rd17, 6;
	// begin inline asm
	ld.global.nc.u8 %r704, [%rd87];
	// end inline asm
	shl.b32 	%r705, %r704, 16;
	and.b32  	%r706, %r705, 16711680;
	or.b32  	%r973, %r973, %r706;
$L__BB0_140:
	setp.lt.s32 	%p69, %r182, 8;
	@%p69 bra 	$L__BB0_142;
	add.s64 	%rd88, %rd17, 7;
	// begin inline asm
	ld.global.nc.u8 %r707, [%rd88];
	// end inline asm
	shl.b32 	%r708, %r707, 24;
	or.b32  	%r973, %r973, %r708;
$L__BB0_142:
	setp.lt.s32 	%p70, %r182, 9;
	mov.b32 	%r977, 0;
	@%p70 bra 	$L__BB0_144;
	add.s64 	%rd89, %rd17, 8;
	// begin inline asm
	ld.global.nc.u8 %r710, [%rd89];
	// end inline asm
	and.b32  	%r977, %r710, 255;
$L__BB0_144:
	setp.lt.s32 	%p71, %r182, 10;
	@%p71 bra 	$L__BB0_146;
	add.s64 	%rd90, %rd17, 9;
	// begin inline asm
	ld.global.nc.u8 %r711, [%rd90];
	// end inline asm
	shl.b32 	%r712, %r711, 8;
	and.b32  	%r713, %r712, 65280;
	or.b32  	%r977, %r977, %r713;
$L__BB0_146:
	setp.lt.s32 	%p72, %r182, 11;
	@%p72 bra 	$L__BB0_148;
	add.s64 	%rd91, %rd17, 10;
	// begin inline asm
	ld.global.nc.u8 %r714, [%rd91];
	// end inline asm
	shl.b32 	%r715, %r714, 16;
	and.b32  	%r716, %r715, 16711680;
	or.b32  	%r977, %r977, %r716;
$L__BB0_148:
	setp.lt.s32 	%p73, %r182, 12;
	@%p73 bra 	$L__BB0_150;
	add.s64 	%rd92, %rd17, 11;
	// begin inline asm
	ld.global.nc.u8 %r717, [%rd92];
	// end inline asm
	shl.b32 	%r718, %r717, 24;
	or.b32  	%r977, %r977, %r718;
$L__BB0_150:
	setp.lt.s32 	%p74, %r182, 13;
	mov.b32 	%r981, 0;
	@%p74 bra 	$L__BB0_152;
	add.s64 	%rd93, %rd17, 12;
	// begin inline asm
	ld.global.nc.u8 %r720, [%rd93];
	// end inline asm
	and.b32  	%r981, %r720, 255;
$L__BB0_152:
	setp.lt.s32 	%p75, %r182, 14;
	@%p75 bra 	$L__BB0_154;
	add.s64 	%rd94, %rd17, 13;
	// begin inline asm
	ld.global.nc.u8 %r721, [%rd94];
	// end inline asm
	shl.b32 	%r722, %r721, 8;
	and.b32  	%r723, %r722, 65280;
	or.b32  	%r981, %r981, %r723;
$L__BB0_154:
	setp.lt.s32 	%p76, %r182, 15;
	@%p76 bra 	$L__BB0_156;
	add.s64 	%rd95, %rd17, 14;
	// begin inline asm
	ld.global.nc.u8 %r724, [%rd95];
	// end inline asm
	shl.b32 	%r725, %r724, 16;
	and.b32  	%r726, %r725, 16711680;
	or.b32  	%r981, %r981, %r726;
$L__BB0_156:
	setp.lt.s32 	%p77, %r182, 16;
	@%p77 bra 	$L__BB0_158;
	add.s64 	%rd96, %rd17, 15;
	// begin inline asm
	ld.global.nc.u8 %r727, [%rd96];
	// end inline asm
	shl.b32 	%r728, %r727, 24;
	or.b32  	%r981, %r981, %r728;
$L__BB0_158:
	shl.b32 	%r729, %r179, 13;
	add.s32 	%r730, %r130, %r729;
	st.shared.v4.u32 	[%r730], {%r969, %r973, %r977, %r981};
	bra.uni 	$L__BB0_160;
$L__BB0_159:
	shl.b32 	%r684, %r179, 13;
	add.s32 	%r685, %r130, %r684;
	mov.b32 	%r686, 0;
	st.shared.v4.u32 	[%r685], {%r686, %r686, %r686, %r686};
$L__BB0_160:
	// begin inline asm
	cp.async.commit_group;

	// end inline asm
	// begin inline asm
	cp.async.wait_group 1;

	// end inline asm
	bar.sync 	0;
	shl.b32 	%r731, %r178, 13;
	mov.u32 	%r732, _ZZ66mx_block_rearrange_2d_K_groups_rowmajor_128x4_vec_pipelined_kernelILi64ELi4EEvPKhiiiiPKiPhiiE4smem;
	add.s32 	%r215, %r732, %r731;
	add.s32 	%r733, %r215, %r129;
	ld.shared.v4.u32 	{%r734, %r735, %r736, %r737}, [%r733];
	bar.sync 	0;
	add.s32 	%r738, %r966, 64;
	min.s32 	%r739, %r738, 64;
	add.s32 	%r740, %r215, %r165;
	st.shared.u32 	[%r740], %r734;
	st.shared.u32 	[%r740+512], %r735;
	st.shared.u32 	[%r740+1024], %r736;
	st.shared.u32 	[%r740+1536], %r737;
	bar.sync 	0;
	add.s32 	%r741, %r739, 3;
	shr.s32 	%r742, %r741, 31;
	shr.u32 	%r743, %r742, 30;
	add.s32 	%r744, %r741, %r743;
	shl.b32 	%r745, %r744, 7;
	and.b32  	%r746, %r745, -512;
	setp.ge.s32 	%p78, %r164, %r746;
	@%p78 bra 	$L__BB0_162;
	cvt.s64.s32 	%rd100, %r967;
	add.s32 	%r747, %r215, %r166;
	ld.shared.u32 	%r748, [%r747];
	add.s32 	%r749, %r215, %r167;
	ld.shared.u32 	%r750, [%r749];
	add.s32 	%r751, %r215, %r168;
	ld.shared.u32 	%r752, [%r751];
	add.s32 	%r753, %r215, %r169;
	ld.shared.u32 	%r754, [%r753];
	add.s64 	%rd101, %rd16, %rd100;
	add.s64 	%rd102, %rd1, %rd101;
	st.global.v4.u32 	[%rd102], {%r748, %r750, %r752, %r754};
$L__BB0_162:
	add.s32 	%r967, %r967, 8192;
	add.s32 	%r966, %r966, -64;
	add.s32 	%r964, %r964, 1;
	add.s32 	%r963, %r963, 1;
	setp.ne.s32 	%p79, %r964, -1;
	@%p79 bra 	$L__BB0_123;
	add.s32 	%r755, %r78, -1;
	// begin inline asm
	cp.async.wait_group 0;

	// end inline asm
	bar.sync 	0;
	add.s32 	%r220, %r755, %r77;
	shl.b32 	%r756, %r220, 6;
	add.s32 	%r757, %r756, %r75;
	sub.s32 	%r758, %r76, %r757;
	shl.b32 	%r759, %r755, 13;
	and.b32  	%r760, %r759, 8192;
	mov.u32 	%r761, _ZZ66mx_block_rearrange_2d_K_groups_rowmajor_128x4_vec_pipelined_kernelILi64ELi4EEvPKhiiiiPKiPhiiE4smem;
	add.s32 	%r221, %r761, %r760;
	add.s32 	%r762, %r221, %r129;
	ld.shared.v4.u32 	{%r763, %r764, %r765, %r766}, [%r762];
	bar.sync 	0;
	min.s32 	%r767, %r758, 64;
	add.s32 	%r768, %r221, %r165;
	st.shared.u32 	[%r768], %r763;
	st.shared.u32 	[%r768+512], %r764;
	st.shared.u32 	[%r768+1024], %r765;
	st.shared.u32 	[%r768+1536], %r766;
	bar.sync 	0;
	add.s32 	%r769, %r767, 3;
	shr.s32 	%r770, %r769, 31;
	shr.u32 	%r771, %r770, 30;
	add.s32 	%r772, %r769, %r771;
	shl.b32 	%r773, %r772, 7;
	and.b32  	%r774, %r773, -512;
	setp.ge.s32 	%p80, %r164, %r774;
	@%p80 bra 	$L__BB0_165;
	shl.b32 	%r775, %r220, 13;
	cvt.s64.s32 	%rd103, %r775;
	add.s32 	%r776, %r221, %r166;
	ld.shared.u32 	%r777, [%r776];
	add.s32 	%r778, %r221, %r167;
	ld.shared.u32 	%r779, [%r778];
	add.s32 	%r780, %r221, %r168;
	ld.shared.u32 	%r781, [%r780];
	add.s32 	%r782, %r221, %r169;
	ld.shared.u32 	%r783, [%r782];
	add.s64 	%rd104, %rd16, %rd103;
	add.s64 	%rd105, %rd1, %rd104;
	st.global.v4.u32 	[%rd105], {%r777, %r779, %r781, %r783};
$L__BB0_165:
	ret;

}
	// .globl	_Z66mx_block_rearrange_2d_K_groups_rowmajor_128x4_vec_pipelined_kernelILi64ELi8EEvPKhiiiiPKiPhii
.visible .entry _Z66mx_block_rearrange_2d_K_groups_rowmajor_128x4_vec_pipelined_kernelILi64ELi8EEvPKhiiiiPKiPhii(
	.param .u64 .ptr .align 1 _Z66mx_block_rearrange_2d_K_groups_rowmajor_128x4_vec_pipelined_kernelILi64ELi8EEvPKhiiiiPKiPhii_param_0,
	.param .u32 _Z66mx_block_rearrange_2d_K_groups_rowmajor_128x4_vec_pipelined_kernelILi64ELi8EEvPKhiiiiPKiPhii_param_1,
	.param .u32 _Z66mx_block_rearrange_2d_K_groups_rowmajor_128x4_vec_pipelined_kernelILi64ELi8EEvPKhiiiiPKiPhii_param_2,
	.param .u32 _Z66mx_block_rearrange_2d_K_groups_rowmajor_128x4_vec_pipelined_kernelILi64ELi8EEvPKhiiiiPKiPhii_param_3,
	.param .u32 _Z66mx_block_rearrange_2d_K_groups_rowmajor_128x4_vec_pipelined_kernelILi64ELi8EEvPKhiiiiPKiPhii_param_4,
	.param .u64 .ptr .align 1 _Z66mx_block_rearrange_2d_K_groups_rowmajor_128x4_vec_pipelined_kernelILi64ELi8EEvPKhiiiiPKiPhii_param_5,
	.param .u64 .ptr .align 1 _Z66mx_block_rearrange_2d_K_groups_rowmajor_128x4_vec_pipelined_kernelILi64ELi8EEvPKhiiiiPKiPhii_param_6,
	.param .u32 _Z66mx_block_rearrange_2d_K_groups_rowmajor_128x4_vec_pipelined_kernelILi64ELi8EEvPKhiiiiPKiPhii_param_7,
	.param .u32 _Z66mx_block_rearrange_2d_K_groups_rowmajor_128x4_vec_pipelined_kernelILi64ELi8EEvPKhiiiiPKiPhii_param_8
)
{
	.reg .pred 	%p<104>;
	.reg .b32 	%r<984>;
	.reg .b64 	%rd<141>;
	// demoted variable
	.shared .align 16 .b8 _ZZ66mx_block_rearrange_2d_K_groups_rowmajor_128x4_vec_pipelined_kernelILi64ELi8EEvPKhiiiiPKiPhiiE4smem[16384];
	// demoted variable
	.shared .align 4 .b8 _ZZ66mx_block_rearrange_2d_K_groups_rowmajor_128x4_vec_pipelined_kernelILi64ELi8EEvPKhiiiiPKiPhiiE15smem_group_data[256];
	// demoted variable
	.shared .align 4 .u32 _ZZ66mx_block_rearrange_2d_K_groups_rowmajor_128x4_vec_pipelined_kernelILi64ELi8EEvPKhiiiiPKiPhiiE24s_output_group_start_col;
	// demoted variable
	.shared .align 4 .u32 _ZZ66mx_block_rearrange_2d_K_groups_rowmajor_128x4_vec_pipelined_kernelILi64ELi8EEvPKhiiiiPKiPhiiE23s_input_group_start_col;
	// demoted variable
	.shared .align 4 .u32 _ZZ66mx_block_rearrange_2d_K_groups_rowmajor_128x4_vec_pipelined_kernelILi64ELi8EEvPKhiiiiPKiPhiiE21s_input_group_end_col;
	// demoted variable
	.shared .align 4 .u32 _ZZ66mx_block_rearrange_2d_K_groups_rowmajor_128x4_vec_pipelined_kernelILi64ELi8EEvPKhiiiiPKiPhiiE22s_first_chunk_in_group;
	// demoted variable
	.shared .align 4 .u32 _ZZ66mx_block_rearrange_2d_K_groups_rowmajor_128x4_vec_pipelined_kernelILi64ELi8EEvPKhiiiiPKiPhiiE23s_num_chunks_to_process;
	ld.param.u64 	%rd18, [_Z66mx_block_rearrange_2d_K_groups_rowmajor_128x4_vec_pipelined_kernelILi64ELi8EEvPKhiiiiPKiPhii_param_0];
	ld.param.u32 	%r222, [_Z66mx_block_rearrange_2d_K_groups_rowmajor_128x4_vec_pipelined_kernelILi64ELi8EEvPKhiiiiPKiPhii_param_1];
	ld.param.u32 	%r223, [_Z66mx_block_rearrange_2d_K_groups_rowmajor_128x4_vec_pipelined_kernelILi64ELi8EEvPKhiiiiPKiPhii_param_2];
	ld.param.u32 	%r224, [_Z66mx_block_rearrange_2d_K_groups_rowmajor_128x4_vec_pipelined_kernelILi64ELi8EEvPKhiiiiPKiPhii_param_4];
	ld.param.u64 	%rd19, [_Z66mx_block_rearrange_2d_K_groups_rowmajor_128x4_vec_pipelined_kernelILi64ELi8EEvPKhiiiiPKiPhii_param_5];
	ld.param.u64 	%rd20, [_Z66mx_block_rearrange_2d_K_groups_rowmajor_128x4_vec_pipelined_kernelILi64ELi8EEvPKhiiiiPKiPhii_param_6];
	ld.param.u32 	%r225, [_Z66mx_block_rearrange_2d_K_groups_rowmajor_128x4_vec_pipelined_kernelILi64ELi8EEvPKhiiiiPKiPhii_param_8];
	cvta.to.global.u64 	%rd1, %rd20;
	cvta.to.global.u64 	%rd2, %rd19;
	mov.u32 	%r1, %ctaid.x;
	mov.u32 	%r2, %ctaid.y;
	mov.u32 	%r3, %tid.x;
	setp.ne.s32 	%p1, %r3, 0;
	@%p1 bra 	$L__BB1_15;
	setp.lt.s32 	%p2, %r225, 1;
	mov.b32 	%r903, 0;
	mov.u32 	%r902, %r903;
	@%p2 bra 	$L__BB1_3;
	ld.global.nc.u32 	%r228, [%rd2];
	add.s32 	%r229, %r228, 63;
	shr.s32 	%r230, %r229, 31;
	shr.u32 	%r231, %r230, 26;
	add.s32 	%r232, %r229, %r231;
	shr.s32 	%r233, %r232, 6;
	add.s32 	%r234, %r233, 7;
	shr.u32 	%r235, %r234, 29;
	add.s32 	%r236, %r234, %r235;
	shr.s32 	%r903, %r236, 3;
	st.shared.u32 	[_ZZ66mx_block_rearrange_2d_K_groups_rowmajor_128x4_vec_pipelined_kernelILi64ELi8EEvPKhiiiiPKiPhiiE15smem_group_data], %r233;
	mov.u32 	%r237, _ZZ66mx_block_rearrange_2d_K_groups_rowmajor_128x4_vec_pipelined_kernelILi64ELi8EEvPKhiiiiPKiPhiiE15smem_group_data;
	shl.b32 	%r238, %r225, 2;
	add.s32 	%r239, %r237, %r238;
	st.shared.u32 	[%r239], %r903;
	mov.b32 	%r902, 1;
$L__BB1_3:
	setp.ge.s32 	%p3, %r902, %r225;
	@%p3 bra 	$L__BB1_15;
	sub.s32 	%r7, %r225, %r902;
	and.b32  	%r8, %r7, 7;
	sub.s32 	%r240, %r902, %r225;
	setp.gt.u32 	%p4, %r240, -8;
	@%p4 bra 	$L__BB1_7;
	and.b32  	%r241, %r7, -8;
	neg.s32 	%r899, %r241;
	shl.b32 	%r242, %r902, 2;
	mov.u32 	%r243, _ZZ66mx_block_rearrange_2d_K_groups_rowmajor_128x4_vec_pipelined_kernelILi64ELi8EEvPKhiiiiPKiPhiiE15smem_group_data;
	add.s32 	%r898, %r243, %r242;
	shl.b32 	%r11, %r225, 2;
	mul.wide.u32 	%rd21, %r902, 4;
	add.s64 	%rd22, %rd21, %rd2;
	add.s64 	%rd139, %rd22, 12;
$L__BB1_6:
	.pragma "nounroll";
	ld.global.nc.u32 	%r244, [%rd139+-16];
	ld.global.nc.u32 	%r245, [%rd139+-12];
	sub.s32 	%r246, %r245, %r244;
	add.s32 	%r247, %r246, 63;
	shr.s32 	%r248, %r247, 31;
	shr.u32 	%r249, %r248, 26;
	add.s32 	%r250, %r247, %r249;
	shr.s32 	%r251, %r250, 6;
	add.s32 	%r252, %r251, 7;
	shr.u32 	%r253, %r252, 29;
	add.s32 	%r254, %r252, %r253;
	shr.s32 	%r255, %r254, 3;
	st.shared.u32 	[%r898], %r251;
	add.s32 	%r256, %r255, %r903;
	add.s32 	%r257, %r898, %r11;
	st.shared.u32 	[%r257], %r256;
	ld.global.nc.u32 	%r258, [%rd139+-8];
	sub.s32 	%r259, %r258, %r245;
	add.s32 	%r260, %r259, 63;
	shr.s32 	%r261, %r260, 31;
	shr.u32 	%r262, %r261, 26;
	add.s32 	%r263, %r260, %r262;
	shr.s32 	%r264, %r263, 6;
	add.s32 	%r265, %r264, 7;
	shr.u32 	%r266, %r265, 29;
	add.s32 	%r267, %r265, %r266;
	shr.s32 	%r268, %r267, 3;
	st.shared.u32 	[%r898+4], %r264;
	add.s32 	%r269, %r268, %r256;
	st.shared.u32 	[%r257+4], %r269;
	ld.global.nc.u32 	%r270, [%rd139+-4];
	sub.s32 	%r271, %r270, %r258;
	add.s32 	%r272, %r271, 63;
	shr.s32 	%r273, %r272, 31;
	shr.u32 	%r274, %r273, 26;
	add.s32 	%r275, %r272, %r274;
	shr.s32 	%r276, %r275, 6;
	add.s32 	%r277, %r276, 7;
	shr.u32 	%r278, %r277, 29;
	add.s32 	%r279, %r277, %r278;
	shr.s32 	%r280, %r279, 3;
	st.shared.u32 	[%r898+8], %r276;
	add.s32 	%r281, %r280, %r269;
	st.shared.u32 	[%r257+8], %r281;
	ld.global.nc.u32 	%r282, [%rd139];
	sub.s32 	%r283, %r282, %r270;
	add.s32 	%r284, %r283, 63;
	shr.s32 	%r285, %r284, 31;
	shr.u32 	%r286, %r285, 26;
	add.s32 	%r287, %r284, %r286;
	shr.s32 	%r288, %r287, 6;
	add.s32 	%r289, %r288, 7;
	shr.u32 	%r290, %r289, 29;
	add.s32 	%r291, %r289, %r290;
	shr.s32 	%r292, %r291, 3;
	st.shared.u32 	[%r898+12], %r288;
	add.s32 	%r293, %r292, %r281;
	st.shared.u32 	[%r257+12], %r293;
	ld.global.nc.u32 	%r294, [%rd139+4];
	sub.s32 	%r295, %r294, %r282;
	add.s32 	%r296, %r295, 63;
	shr.s32 	%r297, %r296, 31;
	shr.u32 	%r298, %r297, 26;
	add.s32 	%r299, %r296, %r298;
	shr.s32 	%r300, %r299, 6;
	add.s32 	%r301, %r300, 7;
	shr.u32 	%r302, %r301, 29;
	add.s32 	%r303, %r301, %r302;
	shr.s32 	%r304, %r303, 3;
	st.shared.u32 	[%r898+16], %r300;
	add.s32 	%r305, %r304, %r293;
	st.shared.u32 	[%r257+16], %r305;
	ld.global.nc.u32 	%r306, [%rd139+8];
	sub.s32 	%r307, %r306, %r294;
	add.s32 	%r308, %r307, 63;
	shr.s32 	%r309, %r308, 31;
	shr.u32 	%r310, %r309, 26;
	add.s32 	%r311, %r308, %r310;
	shr.s32 	%r312, %r311, 6;
	add.s32 	%r313, %r312, 7;
	shr.u32 	%r314, %r313, 29;
	add.s32 	%r315, %r313, %r314;
	shr.s32 	%r316, %r315, 3;
	st.shared.u32 	[%r898+20], %r312;
	add.s32 	%r317, %r316, %r305;
	st.shared.u32 	[%r257+20], %r317;
	ld.global.nc.u32 	%r318, [%rd139+12];
	sub.s32 	%r319, %r318, %r306;
	add.s32 	%r320, %r319, 63;
	shr.s32 	%r321, %r320, 31;
	shr.u32 	%r322, %r321, 26;
	add.s32 	%r323, %r320, %r322;
	shr.s32 	%r324, %r323, 6;
	add.s32 	%r325, %r324, 7;
	shr.u32 	%r326, %r325, 29;
	add.s32 	%r327, %r325, %r326;
	shr.s32 	%r328, %r327, 3;
	st.shared.u32 	[%r898+24], %r324;
	add.s32 	%r329, %r328, %r317;
	st.shared.u32 	[%r257+24], %r329;
	ld.global.nc.u32 	%r330, [%rd139+16];
	sub.s32 	%r331, %r330, %r318;
	add.s32 	%r332, %r331, 63;
	shr.s32 	%r333, %r332, 31;
	shr.u32 	%r334, %r333, 26;
	add.s32 	%r335, %r332, %r334;
	shr.s32 	%r336, %r335, 6;
	add.s32 	%r337, %r336, 7;
	shr.u32 	%r338, %r337, 29;
	add.s32 	%r339, %r337, %r338;
	shr.s32 	%r340, %r339, 3;
	st.shared.u32 	[%r898+28], %r336;
	add.s32 	%r903, %r340, %r329;
	st.shared.u32 	[%r257+28], %r903;
	add.s32 	%r902, %r902, 8;
	add.s32 	%r899, %r899, 8;
	add.s32 	%r898, %r898, 32;
	add.s64 	%rd139, %rd139, 32;
	setp.ne.s32 	%p5, %r899, 0;
	@%p5 bra 	$L__BB1_6;
$L__BB1_7:
	setp.eq.s32 	%p6, %r8, 0;
	@%p6 bra 	$L__BB1_15;
	and.b32  	%r22, %r7, 3;
	setp.lt.u32 	%p7, %r8, 4;
	@%p7 bra 	$L__BB1_10;
	mul.wide.s32 	%rd23, %r902, 4;
	add.s64 	%rd24, %rd2, %rd23;
	ld.global.nc.u32 	%r341, [%rd24+-4];
	mul.wide.u32 	%rd25, %r902, 4;
	add.s64 	%rd26, %rd2, %rd25;
	ld.global.nc.u32 	%r342, [%rd26];
	sub.s32 	%r343, %r342, %r341;
	add.s32 	%r344, %r343, 63;
	shr.s32 	%r345, %r344, 31;
	shr.u32 	%r346, %r345, 26;
	add.s32 	%r347, %r344, %r346;
	shr.s32 	%r348, %r347, 6;
	add.s32 	%r349, %r348, 7;
	shr.u32 	%r350, %r349, 29;
	add.s32 	%r351, %r349, %r350;
	shr.s32 	%r352, %r351, 3;
	shl.b32 	%r353, %r902, 2;
	mov.u32 	%r354, _ZZ66mx_block_rearrange_2d_K_groups_rowmajor_128x4_vec_pipelined_kernelILi64ELi8EEvPKhiiiiPKiPhiiE15smem_group_data;
	add.s32 	%r355, %r354, %r353;
	st.shared.u32 	[%r355], %r348;
	add.s32 	%r356, %r352, %r903;
	shl.b32 	%r357, %r225, 2;
	add.s32 	%r358, %r355, %r357;
	st.shared.u32 	[%r358], %r356;
	add.s32 	%r359, %r902, 1;
	mul.wide.u32 	%rd27, %r359, 4;
	add.s64 	%rd28, %rd2, %rd27;
	ld.global.nc.u32 	%r360, [%rd28];
	sub.s32 	%r361, %r360, %r342;
	add.s32 	%r362, %r361, 63;
	shr.s32 	%r363, %r362, 31;
	shr.u32 	%r364, %r363, 26;
	add.s32 	%r365, %r362, %r364;
	shr.s32 	%r366, %r365, 6;
	add.s32 	%r367, %r366, 7;
	shr.u32 	%r368, %r367, 29;
	add.s32 	%r369, %r367, %r368;
	shr.s32 	%r370, %r369, 3;
	st.shared.u32 	[%r355+4], %r366;
	add.s32 	%r371, %r370, %r356;
	st.shared.u32 	[%r358+4], %r371;
	add.s32 	%r372, %r902, 2;
	ld.global.nc.u32 	%r373, [%rd24+4];
	mul.wide.u32 	%rd29, %r372, 4;
	add.s64 	%rd30, %rd2, %rd29;
	ld.global.nc.u32 	%r374, [%rd30];
	sub.s32 	%r375, %r374, %r373;
	add.s32 	%r376, %r375, 63;
	shr.s32 	%r377, %r376, 31;
	shr.u32 	%r378, %r377, 26;
	add.s32 	%r379, %r376, %r378;
	shr.s32 	%r380, %r379, 6;
	add.s32 	%r381, %r380, 7;
	shr.u32 	%r382, %r381, 29;
	add.s32 	%r383, %r381, %r382;
	shr.s32 	%r384, %r383, 3;
	st.shared.u32 	[%r355+8], %r380;
	add.s32 	%r385, %r384, %r371;
	st.shared.u32 	[%r358+8], %r385;
	ld.global.nc.u32 	%r386, [%rd24+8];
	ld.global.nc.u32 	%r387, [%rd26+12];
	sub.s32 	%r388, %r387, %r386;
	add.s32 	%r389, %r388, 63;
	shr.s32 	%r390, %r389, 31;
	shr.u32 	%r391, %r390, 26;
	add.s32 	%r392, %r389, %r391;
	shr.s32 	%r393, %r392, 6;
	add.s32 	%r394, %r393, 7;
	shr.u32 	%r395, %r394, 29;
	add.s32 	%r396, %r394, %r395;
	shr.s32 	%r397, %r396, 3;
	st.shared.u32 	[%r355+12], %r393;
	add.s32 	%r903, %r397, %r385;
	st.shared.u32 	[%r358+12], %r903;
	add.s32 	%r902, %r902, 4;
$L__BB1_10:
	setp.eq.s32 	%p8, %r22, 0;
	@%p8 bra 	$L__BB1_15;
	setp.eq.s32 	%p9, %r22, 1;
	@%p9 bra 	$L__BB1_13;
	mul.wide.s32 	%rd31, %r902, 4;
	add.s64 	%rd32, %rd2, %rd31;
	ld.global.nc.u32 	%r398, [%rd32+-4];
	mul.wide.u32 	%rd33, %r902, 4;
	add.s64 	%rd34, %rd2, %rd33;
	ld.global.nc.u32 	%r399, [%rd34];
	sub.s32 	%r400, %r399, %r398;
	add.s32 	%r401, %r400, 63;
	shr.s32 	%r402, %r401, 31;
	shr.u32 	%r403, %r402, 26;
	add.s32 	%r404, %r401, %r403;
	shr.s32 	%r405, %r404, 6;
	add.s32 	%r406, %r405, 7;
	shr.u32 	%r407, %r406, 29;
	add.s32 	%r408, %r406, %r407;
	shr.s32 	%r409, %r408, 3;
	shl.b32 	%r410, %r902, 2;
	mov.u32 	%r411, _ZZ66mx_block_rearrange_2d_K_groups_rowmajor_128x4_vec_pipelined_kernelILi64ELi8EEvPKhiiiiPKiPhiiE15smem_group_data;
	add.s32 	%r412, %r411, %r410;
	st.shared.u32 	[%r412], %r405;
	add.s32 	%r413, %r409, %r903;
	shl.b32 	%r414, %r225, 2;
	add.s32 	%r415, %r412, %r414;
	st.shared.u32 	[%r415], %r413;
	ld.global.nc.u32 	%r416, [%rd34+4];
	sub.s32 	%r417, %r416, %r399;
	add.s32 	%r418, %r417, 63;
	shr.s32 	%r419, %r418, 31;
	shr.u32 	%r420, %r419, 26;
	add.s32 	%r421, %r418, %r420;
	shr.s32 	%r422, %r421, 6;
	add.s32 	%r423, %r422, 7;
	shr.u32 	%r424, %r423, 29;
	add.s32 	%r425, %r423, %r424;
	shr.s32 	%r426, %r425, 3;
	st.shared.u32 	[%r412+4], %r422;
	add.s32 	%r903, %r426, %r413;
	st.shared.u32 	[%r415+4], %r903;
	add.s32 	%r902, %r902, 2;
$L__BB1_13:
	and.b32  	%r427, %r7, 1;
	setp.eq.b32 	%p10, %r427, 1;
	not.pred 	%p11, %p10;
	@%p11 bra 	$L__BB1_15;
	mul.wide.s32 	%rd35, %r902, 4;
	add.s64 	%rd36, %rd2, %rd35;
	ld.global.nc.u32 	%r428, [%rd36+-4];
	mul.wide.u32 	%rd37, %r902, 4;
	add.s64 	%rd38, %rd2, %rd37;
	ld.global.nc.u32 	%r429, [%rd38];
	sub.s32 	%r430, %r429, %r428;
	add.s32 	%r431, %r430, 63;
	shr.s32 	%r432, %r431, 31;
	shr.u32 	%r433, %r432, 26;
	add.s32 	%r434, %r431, %r433;
	shr.s32 	%r435, %r434, 6;
	add.s32 	%r436, %r435, 7;
	shr.u32 	%r437, %r436, 29;
	add.s32 	%r438, %r436, %r437;
	shr.s32 	%r439, %r438, 3;
	shl.b32 	%r440, %r902, 2;
	mov.u32 	%r441, _ZZ66mx_block_rearrange_2d_K_groups_rowmajor_128x4_vec_pipelined_kernelILi64ELi8EEvPKhiiiiPKiPhiiE15smem_group_data;
	add.s32 	%r442, %r441, %r440;
	st.shared.u32 	[%r442], %r435;
	add.s32 	%r443, %r439, %r903;
	shl.b32 	%r444, %r225, 2;
	add.s32 	%r445, %r442, %r444;
	st.shared.u32 	[%r445], %r443;
$L__BB1_15:
	bar.sync 	0;
	setp.lt.s32 	%p12, %r225, 1;
	@%p12 bra 	$L__BB1_19;
	mov.b32 	%r31, 0;
	mov.u32 	%r449, _ZZ66mx_block_rearrange_2d_K_groups_rowmajor_128x4_vec_pipelined_kernelILi64ELi8EEvPKhiiiiPKiPhiiE15smem_group_data;
	mov.u32 	%r909, %r31;
$L__BB1_17:
	add.s32 	%r447, %r31, %r225;
	shl.b32 	%r448, %r447, 2;
	add.s32 	%r450, %r449, %r448;
	ld.shared.u32 	%r33, [%r450];
	setp.lt.s32 	%p13, %r1, %r33;
	@%p13 bra 	$L__BB1_20;
	add.s32 	%r31, %r31, 1;
	setp.eq.s32 	%p14, %r31, %r225;
	mov.u32 	%r909, %r33;
	@%p14 bra 	$L__BB1_19;
	bra.uni 	$L__BB1_17;
$L__BB1_19:
	setp.eq.s32 	%p15, %r3, 0;
	mov.b32 	%r910, 0;
	mov.u32 	%r911, %r910;
	mov.u32 	%r912, %r910;
	mov.u32 	%r913, %r910;
	@%p15 bra 	$L__BB1_23;
	bra.uni 	$L__BB1_44;
$L__BB1_20:
	setp.eq.s32 	%p16, %r3, 0;
	sub.s32 	%r452, %r1, %r909;
	shl.b32 	%r910, %r452, 3;
	@%p16 bra 	$L__BB1_21;
	bra.uni 	$L__BB1_44;
$L__BB1_21:
	shl.b32 	%r454, %r31, 2;
	add.s32 	%r456, %r449, %r454;
	ld.shared.u32 	%r457, [%r456];
	sub.s32 	%r912, %r457, %r910;
	setp.eq.s32 	%p17, %r31, 0;
	mov.b32 	%r911, 0;
	mov.u32 	%r913, %r911;
	@%p17 bra 	$L__BB1_23;
	mul.wide.u32 	%rd39, %r31, 4;
	add.s64 	%rd40, %rd2, %rd39;
	ld.global.nc.u32 	%r913, [%rd40+-4];
	mov.u32 	%r911, %r31;
$L__BB1_23:
	st.shared.u32 	[_ZZ66mx_block_rearrange_2d_K_groups_rowmajor_128x4_vec_pipelined_kernelILi64ELi8EEvPKhiiiiPKiPhiiE23s_input_group_start_col], %r913;
	mul.wide.u32 	%rd41, %r911, 4;
	add.s64 	%rd42, %rd2, %rd41;
	ld.global.nc.u32 	%r459, [%rd42];
	st.shared.u32 	[_ZZ66mx_block_rearrange_2d_K_groups_rowmajor_128x4_vec_pipelined_kernelILi64ELi8EEvPKhiiiiPKiPhiiE21s_input_group_end_col], %r459;
	st.shared.u32 	[_ZZ66mx_block_rearrange_2d_K_groups_rowmajor_128x4_vec_pipelined_kernelILi64ELi8EEvPKhiiiiPKiPhiiE22s_first_chunk_in_group], %r910;
	setp.eq.s32 	%p18, %r911, 0;
	mov.b32 	%r930, 0;
	@%p18 bra 	$L__BB1_43;
	and.b32  	%r42, %r911, 7;
	setp.lt.u32 	%p19, %r911, 8;
	mov.b32 	%r923, 0;
	mov.u32 	%r930, %r923;
	@%p19 bra 	$L__BB1_29;
	and.b32  	%r923, %r911, 2147483640;
	and.b32  	%r463, %r911, -8;
	neg.s32 	%r914, %r463;
	add.s64 	%rd140, %rd2, 12;
	mov.b32 	%r915, 0;
	mov.u32 	%r930, %r915;
$L__BB1_26:
	.pragma "nounroll";
	setp.eq.s32 	%p20, %r915, 0;
	mov.b32 	%r917, 3;
	@%p20 bra 	$L__BB1_28;
	ld.global.nc.u32 	%r465, [%rd140+-16];
	sub.s32 	%r917, 3, %r465;
$L__BB1_28:
	ld.global.nc.u32 	%r466, [%rd140+-12];
	add.s32 	%r467, %r917, %r466;
	shr.s32 	%r468, %r467, 31;
	shr.u32 	%r469, %r468, 30;
	add.s32 	%r470, %r467, %r469;
	shr.s32 	%r471, %r470, 2;
	ld.global.nc.u32 	%r472, [%rd140+-8];
	sub.s32 	%r473, %r472, %r466;
	add.s32 	%r474, %r473, 3;
	shr.s32 	%r475, %r474, 31;
	shr.u32 	%r476, %r475, 30;
	add.s32 	%r477, %r474, %r476;
	shr.s32 	%r478, %r477, 2;
	add.s32 	%r479, %r471, %r478;
	ld.global.nc.u32 	%r480, [%rd140+-4];
	sub.s32 	%r481, %r480, %r472;
	add.s32 	%r482, %r481, 3;
	shr.s32 	%r483, %r482, 31;
	shr.u32 	%r484, %r483, 30;
	add.s32 	%r485, %r482, %r484;
	shr.s32 	%r486, %r485, 2;
	add.s32 	%r487, %r479, %r486;
	ld.global.nc.u32 	%r488, [%rd140];
	sub.s32 	%r489, %r488, %r480;
	add.s32 	%r490, %r489, 3;
	shr.s32 	%r491, %r490, 31;
	shr.u32 	%r492, %r491, 30;
	add.s32 	%r493, %r490, %r492;
	shr.s32 	%r494, %r493, 2;
	add.s32 	%r495, %r487, %r494;
	ld.global.nc.u32 	%r496, [%rd140+4];
	sub.s32 	%r497, %r496, %r488;
	add.s32 	%r498, %r497, 3;
	shr.s32 	%r499, %r498, 31;
	shr.u32 	%r500, %r499, 30;
	add.s32 	%r501, %r498, %r500;
	shr.u32 	%r502, %r501, 2;
	add.s32 	%r503, %r495, %r502;
	ld.global.nc.u32 	%r504, [%rd140+8];
	sub.s32 	%r505, %r504, %r496;
	add.s32 	%r506, %r505, 3;
	shr.s32 	%r507, %r506, 31;
	shr.u32 	%r508, %r507, 30;
	add.s32 	%r509, %r506, %r508;
	shr.u32 	%r510, %r509, 2;
	add.s32 	%r511, %r503, %r510;
	ld.global.nc.u32 	%r512, [%rd140+12];
	sub.s32 	%r513, %r512, %r504;
	add.s32 	%r514, %r513, 3;
	shr.s32 	%r515, %r514, 31;
	shr.u32 	%r516, %r515, 30;
	add.s32 	%r517, %r514, %r516;
	shr.u32 	%r518, %r517, 2;
	add.s32 	%r519, %r511, %r518;
	ld.global.nc.u32 	%r520, [%rd140+16];
	sub.s32 	%r521, %r520, %r512;
	add.s32 	%r522, %r521, 3;
	shr.s32 	%r523, %r522, 31;
	shr.u32 	%r524, %r523, 30;
	add.s32 	%r525, %r522, %r524;
	shr.u32 	%r526, %r525, 2;
	add.s32 	%r527, %r519, %r526;
	shl.b32 	%r528, %r527, 2;
	add.s32 	%r930, %r528, %r930;
	add.s32 	%r915, %r915, 8;
	add.s32 	%r914, %r914, 8;
	add.s64 	%rd140, %rd140, 32;
	setp.ne.s32 	%p21, %r914, 0;
	@%p21 bra 	$L__BB1_26;
$L__BB1_29:
	setp.eq.s32 	%p22, %r42, 0;
	@%p22 bra 	$L__BB1_43;
	and.b32  	%r56, %r911, 3;
	setp.lt.u32 	%p23, %r42, 4;
	@%p23 bra 	$L__BB1_34;
	setp.eq.s32 	%p24, %r923, 0;
	mul.wide.u32 	%rd43, %r923, 4;
	add.s64 	%rd9, %rd2, %rd43;
	mov.b32 	%r921, 3;
	@%p24 bra 	$L__BB1_33;
	ld.global.nc.u32 	%r531, [%rd9+-4];
	sub.s32 	%r921, 3, %r531;
$L__BB1_33:
	ld.global.nc.u32 	%r532, [%rd9];
	add.s32 	%r533, %r921, %r532;
	shr.s32 	%r534, %r533, 31;
	shr.u32 	%r535, %r534, 30;
	add.s32 	%r536, %r533, %r535;
	shr.u32 	%r537, %r536, 2;
	ld.global.nc.u32 	%r538, [%rd9+4];
	sub.s32 	%r539, %r538, %r532;
	add.s32 	%r540, %r539, 3;
	shr.s32 	%r541, %r540, 31;
	shr.u32 	%r542, %r541, 30;
	add.s32 	%r543, %r540, %r542;
	shr.u32 	%r544, %r543, 2;
	add.s32 	%r545, %r537, %r544;
	ld.global.nc.u32 	%r546, [%rd9+8];
	sub.s32 	%r547, %r546, %r538;
	add.s32 	%r548, %r547, 3;
	shr.s32 	%r549, %r548, 31;
	shr.u32 	%r550, %r549, 30;
	add.s32 	%r551, %r548, %r550;
	shr.u32 	%r552, %r551, 2;
	add.s32 	%r553, %r545, %r552;
	ld.global.nc.u32 	%r554, [%rd9+12];
	sub.s32 	%r555, %r554, %r546;
	add.s32 	%r556, %r555, 3;
	shr.s32 	%r557, %r556, 31;
	shr.u32 	%r558, %r557, 30;
	add.s32 	%r559, %r556, %r558;
	shr.u32 	%r560, %r559, 2;
	add.s32 	%r561, %r553, %r560;
	shl.b32 	%r562, %r561, 2;
	add.s32 	%r930, %r562, %r930;
	add.s32 	%r923, %r923, 4;
$L__BB1_34:
	setp.eq.s32 	%p25, %r56, 0;
	@%p25 bra 	$L__BB1_43;
	setp.eq.s32 	%p26, %r56, 1;
	@%p26 bra 	$L__BB1_39;
	setp.eq.s32 	%p27, %r923, 0;
	mul.wide.s32 	%rd44, %r923, 4;
	add.s64 	%rd10, %rd2, %rd44;
	mov.b32 	%r925, 3;
	@%p27 bra 	$L__BB1_38;
	ld.global.nc.u32 	%r565, [%rd10+-4];
	sub.s32 	%r925, 3, %r565;
$L__BB1_38:
	ld.global.nc.u32 	%r566, [%rd10];
	add.s32 	%r567, %r925, %r566;
	shr.s32 	%r568, %r567, 31;
	shr.u32 	%r569, %r568, 30;
	add.s32 	%r570, %r567, %r569;
	shr.u32 	%r571, %r570, 2;
	ld.global.nc.u32 	%r572, [%rd10+4];
	sub.s32 	%r573, %r572, %r566;
	add.s32 	%r574, %r573, 3;
	shr.s32 	%r575, %r574, 31;
	shr.u32 	%r576, %r575, 30;
	add.s32 	%r577, %r574, %r576;
	shr.u32 	%r578, %r577, 2;
	add.s32 	%r579, %r571, %r578;
	shl.b32 	%r580, %r579, 2;
	add.s32 	%r930, %r580, %r930;
	add.s32 	%r923, %r923, 2;
$L__BB1_39:
	and.b32  	%r581, %r911, 1;
	setp.eq.b32 	%p28, %r581, 1;
	not.pred 	%p29, %p28;
	@%p29 bra 	$L__BB1_43;
	setp.eq.s32 	%p30, %r923, 0;
	mul.wide.s32 	%rd45, %r923, 4;
	add.s64 	%rd11, %rd2, %rd45;
	mov.b32 	%r929, 3;
	@%p30 bra 	$L__BB1_42;
	ld.global.nc.u32 	%r583, [%rd11+-4];
	sub.s32 	%r929, 3, %r583;
$L__BB1_42:
	ld.global.nc.u32 	%r584, [%rd11];
	add.s32 	%r585, %r929, %r584;
	shr.s32 	%r586, %r585, 31;
	shr.u32 	%r587, %r586, 30;
	add.s32 	%r588, %r585, %r587;
	and.b32  	%r589, %r588, -4;
	add.s32 	%r930, %r589, %r930;
$L__BB1_43:
	st.shared.u32 	[_ZZ66mx_block_rearrange_2d_K_groups_rowmajor_128x4_vec_pipelined_kernelILi64ELi8EEvPKhiiiiPKiPhiiE24s_output_group_start_col], %r930;
	setp.gt.s32 	%p31, %r912, 0;
	min.u32 	%r590, %r912, 8;
	selp.b32 	%r591, %r590, 0, %p31;
	st.shared.u32 	[_ZZ66mx_block_rearrange_2d_K_groups_rowmajor_128x4_vec_pipelined_kernelILi64ELi8EEvPKhiiiiPKiPhiiE23s_num_chunks_to_process], %r591;
$L__BB1_44:
	bar.sync 	0;
	ld.shared.u32 	%r75, [_ZZ66mx_block_rearrange_2d_K_groups_rowmajor_128x4_vec_pipelined_kernelILi64ELi8EEvPKhiiiiPKiPhiiE23s_input_group_start_col];
	ld.shared.u32 	%r76, [_ZZ66mx_block_rearrange_2d_K_groups_rowmajor_128x4_vec_pipelined_kernelILi64ELi8EEvPKhiiiiPKiPhiiE21s_input_group_end_col];
	ld.shared.u32 	%r77, [_ZZ66mx_block_rearrange_2d_K_groups_rowmajor_128x4_vec_pipelined_kernelILi64ELi8EEvPKhiiiiPKiPhiiE22s_first_chunk_in_group];
	ld.shared.u32 	%r78, [_ZZ66mx_block_rearrange_2d_K_groups_rowmajor_128x4_vec_pipelined_kernelILi64ELi8EEvPKhiiiiPKiPhiiE23s_num_chunks_to_process];
	setp.lt.s32 	%p32, %r78, 1;
	@%p32 bra 	$L__BB1_165;
	ld.shared.u32 	%r592, [_ZZ66mx_block_rearrange_2d_K_groups_rowmajor_128x4_vec_pipelined_kernelILi64ELi8EEvPKhiiiiPKiPhiiE24s_output_group_start_col];
	shl.b32 	%r593, %r2, 7;
	shr.u32 	%r79, %r3, 2;
	and.b32  	%r80, %r3, 3;
	add.s32 	%r81, %r593, %r79;
	shl.b32 	%r594, %r3, 2;
	and.b32  	%r595, %r594, 496;
	shr.u32 	%r82, %r3, 5;
	and.b32  	%r596, %r82, 28;
	add.s32 	%r83, %r595, %r596;
	shl.b32 	%r597, %r3, 4;
	and.b32  	%r84, %r597, 48;
	mul.lo.s32 	%r85, %r592, %r224;
	sub.s32 	%r598, %r76, %r75;
	add.s32 	%r599, %r598, 3;
	shr.s32 	%r600, %r599, 31;
	shr.u32 	%r601, %r600, 30;
	add.s32 	%r602, %r599, %r601;
	shl.b32 	%r603, %r602, 7;
	and.b32  	%r86, %r603, -512;
	cvt.u64.u32 	%rd46, %r81;
	cvt.s64.s32 	%rd47, %r222;
	mad.lo.s64 	%rd12, %rd47, %rd46, %rd18;
	setp.ne.s32 	%p33, %r78, 1;
	@%p33 bra 	$L__BB1_85;
	setp.ge.s32 	%p81, %r81, %r223;
	shl.b32 	%r784, %r77, 6;
	add.s32 	%r87, %r784, %r75;
	sub.s32 	%r785, %r76, %r87;
	min.s32 	%r88, %r785, 64;
	setp.le.s32 	%p82, %r88, %r84;
	shl.b32 	%r787, %r79, 6;
	or.b32  	%r89, %r787, %r84;
	mov.u32 	%r788, _ZZ66mx_block_rearrange_2d_K_groups_rowmajor_128x4_vec_pipelined_kernelILi64ELi8EEvPKhiiiiPKiPhiiE4smem;
	add.s32 	%r90, %r788, %r89;
	or.pred  	%p83, %p81, %p82;
	@%p83 bra 	$L__BB1_82;
	cvt.s64.s32 	%rd106, %r87;
	cvt.u64.u32 	%rd107, %r84;
	add.s64 	%rd108, %rd106, %rd107;
	add.s64 	%rd13, %rd12, %rd108;
	and.b64  	%rd109, %rd13, 15;
	setp.ne.s64 	%p84, %rd109, 0;
	add.s32 	%r791, %r84, 16;
	setp.gt.u32 	%p85, %r791, %r88;
	or.pred  	%p86, %p85, %p84;
	@%p86 bra 	$L__BB1_49;
	cvt.u64.u32 	%rd128, %r89;
	cvt.u64.u32 	%rd129, %r788;
	cvta.shared.u64 	%rd130, %rd129;
	add.s64 	%rd126, %rd130, %rd128;
	// begin inline asm
	cp.async.cg.shared.global [%rd126], [%rd13], 16;

	// end inline asm
	bra.uni 	$L__BB1_83;
$L__BB1_49:
	sub.s32 	%r91, %r88, %r84;
	setp.lt.s32 	%p87, %r91, 1;
	mov.b32 	%r932, 0;
	@%p87 bra 	$L__BB1_51;
	// begin inline asm
	ld.global.nc.u8 %r793, [%rd13];
	// end inline asm
	and.b32  	%r932, %r793, 255;
$L__BB1_51:
	setp.lt.s32 	%p88, %r91, 2;
	@%p88 bra 	$L__BB1_53;
	add.s64 	%rd111, %rd13, 1;
	// begin inline asm
	ld.global.nc.u8 %r794, [%rd111];
	// end inline asm
	shl.b32 	%r795, %r794, 8;
	and.b32  	%r796, %r795, 65280;
	or.b32  	%r932, %r932, %r796;
$L__BB1_53:
	setp.lt.s32 	%p89, %r91, 3;
	@%p89 bra 	$L__BB1_55;
	add.s64 	%rd112, %rd13, 2;
	// begin inline asm
	ld.global.nc.u8 %r797, [%rd112];
	// end inline asm
	shl.b32 	%r798, %r797, 16;
	and.b32  	%r799, %r798, 16711680;
	or.b32  	%r932, %r932, %r799;
$L__BB1_55:
	setp.lt.s32 	%p90, %r91, 4;
	@%p90 bra 	$L__BB1_57;
	add.s64 	%rd113, %rd13, 3;
	// begin inline asm
	ld.global.nc.u8 %r800, [%rd113];
	// end inline asm
	shl.b32 	%r801, %r800, 24;
	or.b32  	%r932, %r932, %r801;
$L__BB1_57:
	setp.lt.s32 	%p91, %r91, 5;
	mov.b32 	%r936, 0;
	@%p91 bra 	$L__BB1_59;
	add.s64 	%rd114, %rd13, 4;
	// begin inline asm
	ld.global.nc.u8 %r803, [%rd114];
	// end inline asm
	and.b32  	%r936, %r803, 255;
$L__BB1_59:
	setp.lt.s32 	%p92, %r91, 6;
	@%p92 bra 	$L__BB1_61;
	add.s64 	%rd115, %rd13, 5;
	// begin inline asm
	ld.global.nc.u8 %r804, [%rd115];
	// end inline asm
	shl.b32 	%r805, %r804, 8;
	and.b32  	%r806, %r805, 65280;
	or.b32  	%r936, %r936, %r806;
$L__BB1_61:
	setp.lt.s32 	%p93, %r91, 7;
	@%p93 bra 	$L__BB1_63;
	add.s64 	%rd116, %rd13, 6;
	// begin inline asm
	ld.global.nc.u8 %r807, [%rd116];
	// end inline asm
	shl.b32 	%r808, %r807, 16;
	and.b32  	%r809, %r808, 16711680;
	or.b32  	%r936, %r936, %r809;
$L__BB1_63:
	setp.lt.s32 	%p94, %r91, 8;
	@%p94 bra 	$L__BB1_65;
	add.s64 	%rd117, %rd13, 7;
	// begin inline asm
	ld.global.nc.u8 %r810, [%rd117];
	// end inline asm
	shl.b32 	%r811, %r810, 24;
	or.b32  	%r936, %r936, %r811;
$L__BB1_65:
	setp.lt.s32 	%p95, %r91, 9;
	mov.b32 	%r940, 0;
	@%p95 bra 	$L__BB1_67;
	add.s64 	%rd118, %rd13, 8;
	// begin inline asm
	ld.global.nc.u8 %r813, [%rd118];
	// end inline asm
	and.b32  	%r940, %r813, 255;
$L__BB1_67:
	setp.lt.s32 	%p96, %r91, 10;
	@%p96 bra 	$L__BB1_69;
	add.s64 	%rd119, %rd13, 9;
	// begin inline asm
	ld.global.nc.u8 %r814, [%rd119];
	// end inline asm
	shl.b32 	%r815, %r814, 8;
	and.b32  	%r816, %r815, 65280;
	or.b32  	%r940, %r940, %r816;
$L__BB1_69:
	setp.lt.s32 	%p97, %r91, 11;
	@%p97 bra 	$L__BB1_71;
	add.s64 	%rd120, %rd13, 10;
	// begin inline asm
	ld.global.nc.u8 %r817, [%rd120];
	// end inline asm
	shl.b32 	%r818, %r817, 16;
	and.b32  	%r819, %r818, 16711680;
	or.b32  	%r940, %r940, %r819;
$L__BB1_71:
	setp.lt.s32 	%p98, %r91, 12;
	@%p98 bra 	$L__BB1_73;
	add.s64 	%rd121, %rd13, 11;
	// begin inline asm
	ld.global.nc.u8 %r820, [%rd121];
	// end inline asm
	shl.b32 	%r821, %r820, 24;
	or.b32  	%r940, %r940, %r821;
$L__BB1_73:
	setp.lt.s32 	%p99, %r91, 13;
	mov.b32 	%r944, 0;
	@%p99 bra 	$L__BB1_75;
	add.s64 	%rd122, %rd13, 12;
	// begin inline asm
	ld.global.nc.u8 %r823, [%rd122];
	// end inline asm
	and.b32  	%r944, %r823, 255;
$L__BB1_75:
	setp.lt.s32 	%p100, %r91, 14;
	@%p100 bra 	$L__BB1_77;
	add.s64 	%rd123, %rd13, 13;
	// begin inline asm
	ld.global.nc.u8 %r824, [%rd123];
	// end inline asm
	shl.b32 	%r825, %r824, 8;
	and.b32  	%r826, %r825, 65280;
	or.b32  	%r944, %r944, %r826;
$L__BB1_77:
	setp.lt.s32 	%p101, %r91, 15;
	@%p101 bra 	$L__BB1_79;
	add.s64 	%rd124, %rd13, 14;
	// begin inline asm
	ld.global.nc.u8 %r827, [%rd124];
	// end inline asm
	shl.b32 	%r828, %r827, 16;
	and.b32  	%r829, %r828, 16711680;
	or.b32  	%r944, %r944, %r829;
$L__BB1_79:
	setp.lt.s32 	%p102, %r91, 16;
	@%p102 bra 	$L__BB1_81;
	add.s64 	%rd125, %rd13, 15;
	// begin inline asm
	ld.global.nc.u8 %r830, [%rd125];
	// end inline asm
	shl.b32 	%r831, %r830, 24;
	or.b32  	%r944, %r944, %r831;
$L__BB1_81:
	st.shared.v4.u32 	[%r90], {%r932, %r936, %r940, %r944};
	bra.uni 	$L__BB1_83;
$L__BB1_82:
	mov.b32 	%r789, 0;
	st.shared.v4.u32 	[%r90], {%r789, %r789, %r789, %r789};
$L__BB1_83:
	// begin inline asm
	cp.async.commit_group;

	// end inline asm
	// begin inline asm
	cp.async.wait_group 0;

	// end inline asm
	bar.sync 	0;
	ld.shared.v4.u32 	{%r833, %r834, %r835, %r836}, [%r90];
	bar.sync 	0;
	shr.u32 	%r838, %r83, 5;
	xor.b32  	%r839, %r838, %r594;
	and.b32  	%r840, %r839, 12;
	xor.b32  	%r841, %r840, %r83;
	shl.b32 	%r842, %r80, 11;
	or.b32  	%r843, %r842, %r841;
	add.s32 	%r845, %r788, %r843;
	st.shared.u32 	[%r845], %r833;
	st.shared.u32 	[%r845+512], %r834;
	st.shared.u32 	[%r845+1024], %r835;
	st.shared.u32 	[%r845+1536], %r836;
	bar.sync 	0;
	mul.lo.s32 	%r124, %r86, %r2;
	add.s32 	%r846, %r88, 3;
	shr.s32 	%r847, %r846, 31;
	shr.u32 	%r848, %r847, 30;
	add.s32 	%r849, %r846, %r848;
	shl.b32 	%r850, %r849, 7;
	and.b32  	%r851, %r850, -512;
	setp.ge.s32 	%p103, %r597, %r851;
	@%p103 bra 	$L__BB1_165;
	shl.b32 	%r852, %r77, 13;
	cvt.s64.s32 	%rd131, %r852;
	cvt.s64.s32 	%rd132, %r124;
	cvt.s64.s32 	%rd133, %r85;
	and.b32  	%r853, %r597, 15872;
	and.b32  	%r854, %r597, 496;
	shr.u32 	%r855, %r3, 1;
	xor.b32  	%r856, %r82, %r855;
	and.b32  	%r857, %r856, 12;
	or.b32  	%r858, %r857, %r854;
	or.b32  	%r859, %r858, %r853;
	add.s32 	%r861, %r788, %r859;
	ld.shared.u32 	%r862, [%r861];
	add.s32 	%r863, %r597, 4;
	and.b32  	%r864, %r863, 15872;
	and.b32  	%r865, %r863, 500;
	shr.u32 	%r866, %r863, 9;
	shr.u32 	%r867, %r863, 5;
	xor.b32  	%r868, %r866, %r867;
	and.b32  	%r869, %r868, 12;
	xor.b32  	%r870, %r869, %r865;
	or.b32  	%r871, %r870, %r864;
	add.s32 	%r872, %r788, %r871;
	ld.shared.u32 	%r873, [%r872];
	add.s32 	%r874, %r597, 8;
	and.b32  	%r875, %r874, 15872;
	and.b32  	%r876, %r874, 504;
	shr.u32 	%r877, %r874, 9;
	shr.u32 	%r878, %r874, 5;
	xor.b32  	%r879, %r877, %r878;
	and.b32  	%r880, %r879, 12;
	xor.b32  	%r881, %r880, %r876;
	or.b32  	%r882, %r881, %r875;
	add.s32 	%r883, %r788, %r882;
	ld.shared.u32 	%r884, [%r883];
	add.s32 	%r885, %r597, 12;
	and.b32  	%r886, %r885, 15872;
	and.b32  	%r887, %r885, 508;
	shr.u32 	%r888, %r885, 9;
	shr.u32 	%r889, %r885, 5;
	xor.b32  	%r890, %r888, %r889;
	and.b32  	%r891, %r890, 12;
	xor.b32  	%r892, %r891, %r887;
	or.b32  	%r893, %r892, %r886;
	add.s32 	%r894, %r788, %r893;
	ld.shared.u32 	%r895, [%r894];
	cvt.u64.u32 	%rd134, %r597;
	add.s64 	%rd135, %rd131, %rd134;
	add.s64 	%rd136, %rd135, %rd132;
	add.s64 	%rd137, %rd136, %rd133;
	add.s64 	%rd138, %rd1, %rd137;
	st.global.v4.u32 	[%rd138], {%r862, %r873, %r884, %r895};
	bra.uni 	$L__BB1_165;
$L__BB1_85:
	setp.ge.s32 	%p34, %r81, %r223;
	shl.b32 	%r126, %r77, 6;
	add.s32 	%r965, %r126, %r75;
	sub.s32 	%r604, %r76, %r965;
	min.s32 	%r128, %r604, 64;
	setp.le.s32 	%p35, %r128, %r84;
	shl.b32 	%r606, %r79, 6;
	or.b32  	%r129, %r606, %r84;
	cvt.u64.u32 	%rd48, %r129;
	mov.u32 	%r607, _ZZ66mx_block_rearrange_2d_K_groups_rowmajor_128x4_vec_pipelined_kernelILi64ELi8EEvPKhiiiiPKiPhiiE4smem;
	cvt.u64.u32 	%rd49, %r607;
	cvta.shared.u64 	%rd50, %rd49;
	add.s64 	%rd14, %rd50, %rd48;
	add.s32 	%r130, %r607, %r129;
	or.pred  	%p36, %p34, %p35;
	@%p36 bra 	$L__BB1_121;
	cvt.s64.s32 	%rd51, %r965;
	cvt.u64.u32 	%rd52, %r84;
	add.s64 	%rd53, %rd51, %rd52;
	add.s64 	%rd15, %rd12, %rd53;
	and.b64  	%rd54, %rd15, 15;
	setp.ne.s64 	%p37, %rd54, 0;
	add.s32 	%r610, %r84, 16;
	setp.gt.u32 	%p38, %r610, %r128;
	or.pred  	%p39, %p38, %p37;
	@%p39 bra 	$L__BB1_88;
	// begin inline asm
	cp.async.cg.shared.global [%rd14], [%rd15], 16;

	// end inline asm
	bra.uni 	$L__BB1_122;
$L__BB1_88:
	sub.s32 	%r131, %r128, %r84;
	setp.lt.s32 	%p40, %r131, 1;
	mov.b32 	%r948, 0;
	@%p40 bra 	$L__BB1_90;
	// begin inline asm
	ld.global.nc.u8 %r612, [%rd15];
	// end inline asm
	and.b32  	%r948, %r612, 255;
$L__BB1_90:
	setp.lt.s32 	%p41, %r131, 2;
	@%p41 bra 	$L__BB1_92;
	add.s64 	%rd56, %rd15, 1;
	// begin inline asm
	ld.global.nc.u8 %r613, [%rd56];
	// end inline asm
	shl.b32 	%r614, %r613, 8;
	and.b32  	%r615, %r614, 65280;
	or.b32  	%r948, %r948, %r615;
$L__BB1_92:
	setp.lt.s32 	%p42, %r131, 3;
	@%p42 bra 	$L__BB1_94;
	add.s64 	%rd57, %rd15, 2;
	// begin inline asm
	ld.global.nc.u8 %r616, [%rd57];
	// end inline asm
	shl.b32 	%r617, %r616, 16;
	and.b32  	%r618, %r617, 16711680;
	or.b32  	%r948, %r948, %r618;
$L__BB1_94:
	setp.lt.s32 	%p43, %r131, 4;
	@%p43 bra 	$L__BB1_96;
	add.s64 	%rd58, %rd15, 3;
	// begin inline asm
	ld.global.nc.u8 %r619, [%rd58];
	// end inline asm
	shl.b32 	%r620, %r619, 24;
	or.b32  	%r948, %r948, %r620;
$L__BB1_96:
	setp.lt.s32 	%p44, %r131, 5;
	mov.b32 	%r952, 0;
	@%p44 bra 	$L__BB1_98;
	add.s64 	%rd59, %rd15, 4;
	// begin inline asm
	ld.global.nc.u8 %r622, [%rd59];
	// end inline asm
	and.b32  	%r952, %r622, 255;
$L__BB1_98:
	setp.lt.s32 	%p45, %r131, 6;
	@%p45 bra 	$L__BB1_100;
	add.s64 	%rd60, %rd15, 5;
	// begin inline asm
	ld.global.nc.u8 %r623, [%rd60];
	// end inline asm
	shl.b32 	%r624, %r623, 8;
	and.b32  	%r625, %r624, 65280;
	or.b32  	%r952, %r952, %r625;
$L__BB1_100:
	setp.lt.s32 	%p46, %r131, 7;
	@%p46 bra 	$L__BB1_102;
	add.s64 	%rd61, %rd15, 6;
	// begin inline asm
	ld.global.nc.u8 %r626, [%rd61];
	// end inline asm
	shl.b32 	%r627, %r626, 16;
	and.b32  	%r628, %r627, 16711680;
	or.b32  	%r952, %r952, %r628;
$L__BB1_102:
	setp.lt.s32 	%p47, %r131, 8;
	@%p47 bra 	$L__BB1_104;
	add.s64 	%rd62, %rd15, 7;
	// begin inline asm
	ld.global.nc.u8 %r629, [%rd62];
	// end inline asm
	shl.b32 	%r630, %r629, 24;
	or.b32  	%r952, %r952, %r630;
$L__BB1_104:
	setp.lt.s32 	%p48, %r131, 9;
	mov.b32 	%r956, 0;
	@%p48 bra 	$L__BB1_106;
	add.s64 	%rd63, %rd15, 8;
	// begin inline asm
	ld.global.nc.u8 %r632, [%rd63];
	// end inline asm
	and.b32  	%r956, %r632, 255;
$L__BB1_106:
	setp.lt.s32 	%p49, %r131, 10;
	@%p49 bra 	$L__BB1_108;
	add.s64 	%rd64, %rd15, 9;
	// begin inline asm
	ld.global.nc.u8 %r633, [%rd64];
	// end inline asm
	shl.b32 	%r634, %r633, 8;
	and.b32  	%r635, %r634, 65280;
	or.b32  	%r956, %r956, %r635;
$L__BB1_108:
	setp.lt.s32 	%p50, %r131, 11;
	@%p50 bra 	$L__BB1_110;
	add.s64 	%rd65, %rd15, 10;
	// begin inline asm
	ld.global.nc.u8 %r636, [%rd65];
	// end inline asm
	shl.b32 	%r637, %r636, 16;
	and.b32  	%r638, %r637, 16711680;
	or.b32  	%r956, %r956, %r638;
$L__BB1_110:
	setp.lt.s32 	%p51, %r131, 12;
	@%p51 bra 	$L__BB1_112;
	add.s64 	%rd66, %rd15, 11;
	// begin inline asm
	ld.global.nc.u8 %r639, [%rd66];
	// end inline asm
	shl.b32 	%r640, %r639, 24;
	or.b32  	%r956, %r956, %r640;
$L__BB1_112:
	setp.lt.s32 	%p52, %r131, 13;
	mov.b32 	%r960, 0;
	@%p52 bra 	$L__BB1_114;
	add.s64 	%rd67, %rd15, 12;
	// begin inline asm
	ld.global.nc.u8 %r642, [%rd67];
	// end inline asm
	and.b32  	%r960, %r642, 255;
$L__BB1_114:
	setp.lt.s32 	%p53, %r131, 14;
	@%p53 bra 	$L__BB1_116;
	add.s64 	%rd68, %rd15, 13;
	// begin inline asm
	ld.global.nc.u8 %r643, [%rd68];
	// end inline asm
	shl.b32 	%r644, %r643, 8;
	and.b32  	%r645, %r644, 65280;
	or.b32  	%r960, %r960, %r645;
$L__BB1_116:
	setp.lt.s32 	%p54, %r131, 15;
	@%p54 bra 	$L__BB1_118;
	add.s64 	%rd69, %rd15, 14;
	// begin inline asm
	ld.global.nc.u8 %r646, [%rd69];
	// end inline asm
	shl.b32 	%r647, %r646, 16;
	and.b32  	%r648, %r647, 16711680;
	or.b32  	%r960, %r960, %r648;
$L__BB1_118:
	setp.lt.s32 	%p55, %r131, 16;
	@%p55 bra 	$L__BB1_120;
	add.s64 	%rd70, %rd15, 15;
	// begin inline asm
	ld.global.nc.u8 %r649, [%rd70];
	// end inline asm
	shl.b32 	%r650, %r649, 24;
	or.b32  	%r960, %r960, %r650;
$L__BB1_120:
	st.shared.v4.u32 	[%r130], {%r948, %r952, %r956, %r960};
	bra.uni 	$L__BB1_122;
$L__BB1_121:
	mov.b32 	%r608, 0;
	st.shared.v4.u32 	[%r130], {%r608, %r608, %r608, %r608};
$L__BB1_122:
	// begin inline asm
	cp.async.commit_group;

	// end inline asm
	shl.b32 	%r652, %r3, 2;
	shr.u32 	%r653, %r83, 5;
	xor.b32  	%r654, %r653, %r652;
	and.b32  	%r655, %r654, 12;
	xor.b32  	%r656, %r655, %r83;
	cvt.s64.s32 	%rd73, %r85;
	mul.lo.s32 	%r657, %r86, %r2;
	cvt.s64.s32 	%rd74, %r657;
	shl.b32 	%r164, %r3, 4;
	cvt.u64.u32 	%rd75, %r164;
	add.s64 	%rd76, %rd74, %rd75;
	add.s64 	%rd16, %rd76, %rd73;
	shl.b32 	%r658, %r80, 11;
	or.b32  	%r165, %r658, %r656;
	and.b32  	%r659, %r164, 15872;
	and.b32  	%r660, %r164, 496;
	shr.u32 	%r661, %r3, 1;
	xor.b32  	%r662, %r82, %r661;
	and.b32  	%r663, %r662, 12;
	or.b32  	%r664, %r663, %r660;
	or.b32  	%r166, %r664, %r659;
	or.b32  	%r665, %r164, 4;
	and.b32  	%r666, %r665, 15872;
	and.b32  	%r667, %r665, 500;
	shr.u32 	%r668, %r3, 5;
	xor.b32  	%r669, %r668, %r661;
	and.b32  	%r670, %r669, 12;
	xor.b32  	%r671, %r670, %r667;
	or.b32  	%r167, %r671, %r666;
	or.b32  	%r672, %r164, 8;
	and.b32  	%r673, %r672, 15872;
	and.b32  	%r674, %r672, 504;
	xor.b32  	%r675, %r670, %r674;
	or.b32  	%r168, %r675, %r673;
	or.b32  	%r676, %r164, 12;
	and.b32  	%r677, %r676, 15872;
	and.b32  	%r678, %r676, 508;
	xor.b32  	%r679, %r670, %r678;
	or.b32  	%r169, %r679, %r677;
	shl.b32 	%r967, %r77, 13;
	sub.s32 	%r680, %r76, %r75;
	sub.s32 	%r681, %r680, %r126;
	add.s32 	%r966, %r681, -64;
	neg.s32 	%r964, %r78;
	mov.b32 	%r963, 1;
	cvt.u64.u32 	%rd78, %r84;
$L__BB1_123:
	setp.ge.s32 	%p56, %r81, %r223;
	add.s32 	%r682, %r963, -1;
	and.b32  	%r178, %r682, 1;
	xor.b32  	%r179, %r178, 1;
	add.s32 	%r965, %r965, 64;
	min.s32 	%r181, %r966, 64;
	setp.le.s32 	%p57, %r181, %r84;
	or.pred  	%p58, %p56, %p57;
	@%p58 bra 	$L__BB1_159;
	cvt.s64.s32 	%rd77, %r965;
	add.s64 	%rd79, %rd77, %rd78;
	add.s64 	%rd17, %rd12, %rd79;
	and.b64  	%rd80, %rd17, 15;
	setp.ne.s64 	%p59, %rd80, 0;
	add.s32 	%r688, %r84, 16;
	setp.gt.s32 	%p60, %r688, %r181;
	or.pred  	%p61, %p60, %p59;
	@%p61 bra 	$L__BB1_126;
	mul.wide.u32 	%rd99, %r179, 8192;
	add.s64 	%rd97, %rd14, %rd99;
	// begin inline asm
	cp.async.cg.shared.global [%rd97], [%rd17], 16;

	// end inline asm
	bra.uni 	$L__BB1_160;
$L__BB1_126:
	sub.s32 	%r182, %r181, %r84;
	setp.lt.s32 	%p62, %r182, 1;
	mov.b32 	%r969, 0;
	@%p62 bra 	$L__BB1_128;
	// begin inline asm
	ld.global.nc.u8 %r690, [%rd17];
	// end inline asm
	and.b32  	%r969, %r690, 255;
$L__BB1_128:
	setp.lt.s32 	%p63, %r182, 2;
	@%p63 bra 	$L__BB1_130;
	add.s64 	%rd82, %rd17, 1;
	// begin inline asm
	ld.global.nc.u8 %r691, [%rd82];
	// end inline asm
	shl.b32 	%r692, %r691, 8;
	and.b32  	%r693, %r692, 65280;
	or.b32  	%r969, %r969, %r693;
$L__BB1_130:
	setp.lt.s32 	%p64, %r182, 3;
	@%p64 bra 	$L__BB1_132;
	add.s64 	%rd83, %rd17, 2;
	// begin inline asm
	ld.global.nc.u8 %r694, [%rd83];
	// end inline asm
	shl.b32 	%r695, %r694, 16;
	and.b32  	%r696, %r695, 16711680;
	or.b32  	%r969, %r969, %r696;
$L__BB1_132:
	setp.lt.s32 	%p65, %r182, 4;
	@%p65 bra 	$L__BB1_134;
	add.s64 	%rd84, %rd17, 3;
	// begin inline asm
	ld.global.nc.u8 %r697, [%rd84];
	// end inline asm
	shl.b32 	%r698, %r697, 24;
	or.b32  	%r969, %r969, %r698;
$L__BB1_134:
	setp.lt.s32 	%p66, %r182, 5;
	mov.b32 	%r973, 0;
	@%p66 bra 	$L__BB1_136;
	add.s64 	%rd85, %rd17, 4;
	// begin inline asm
	ld.global.nc.u8 %r700, [%rd85];
	// end inline asm
	and.b32  	%r973, %r700, 255;
$L__BB1_136:
	setp.lt.s32 	%p67, %r182, 6;
	@%p67 bra 	$L__BB1_138;
	add.s64 	%rd86, %rd17, 5;
	// begin inline asm
	ld.global.nc.u8 %r701, [%rd86];
	// end inline asm
	shl.b32 	%r702, %r701, 8;
	and.b32  	%r703, %r702, 65280;
	or.b32  	%r973, %r973, %r703;
$L__BB1_138:
	setp.lt.s32 	%p68, %r182, 7;
	@%p68 bra 	$L__BB1_140;
	add.s64 	%rd87, %rd17, 6;
	// begin inline asm
	ld.global.nc.u8 %r704, [%rd87];
	// end inline asm
	shl.b32 	%r705, %r704, 16;
	and.b32  	%r706, %r705, 16711680;
	or.b32  	%r973, %r973, %r706;
$L__BB1_140:
	setp.lt.s32 	%p69, %r182, 8;
	@%p69 bra 	$L__BB1_142;
	add.s64 	%rd88, %rd17, 7;
	// begin inline asm
	ld.global.nc.u8 %r707, [%rd88];
	// end inline asm
	shl.b32 	%r708, %r707, 24;
	or.b32  	%r973, %r973, %r708;
$L__BB1_142:
	setp.lt.s32 	%p70, %r182, 9;
	mov.b32 	%r977, 0;
	@%p70 bra 	$L__BB1_144;
	add.s64 	%rd89, %rd17, 8;
	// begin inline asm
	ld.global.nc.u8 %r710, [%rd89];
	// end inline asm
	and.b32  	%r977, %r710, 255;
$L__BB1_144:
	setp.lt.s32 	%p71, %r182, 10;
	@%p71 bra 	$L__BB1_146;
	add.s64 	%rd90, %rd17, 9;
	// begin inline asm
	ld.global.nc.u8 %r711, [%rd90];
	// end inline asm
	shl.b32 	%r712, %r711, 8;
	and.b32  	%r713, %r712, 65280;
	or.b32  	%r977, %r977, %r713;
$L__BB1_146:
	setp.lt.s32 	%p72, %r182, 11;
	@%p72 bra 	$L__BB1_148;
	add.s64 	%rd91, %rd17, 10;
	// begin inline asm
	ld.global.nc.u8 %r714, [%rd91];
	// end inline asm
	shl.b32 	%r715, %r714, 16;
	and.b32  	%r716, %r715, 16711680;
	or.b32  	%r977, %r977, %r716;
$L__BB1_148:
	setp.lt.s32 	%p73, %r182, 12;
	@%p73 bra 	$L__BB1_150;
	add.s64 	%rd92, %rd17, 11;
	// begin inline asm
	ld.global.nc.u8 %r717, [%rd92];
	// end inline asm
	shl.b32 	%r718, %r717, 24;
	or.b32  	%r977, %r977, %r718;
$L__BB1_150:
	setp.lt.s32 	%p74, %r182, 13;
	mov.b32 	%r981, 0;
	@%p74 bra 	$L__BB1_152;
	add.s64 	%rd93, %rd17, 12;
	// begin inline asm
	ld.global.nc.u8 %r720, [%rd93];
	// end inline asm
	and.b32  	%r981, %r720, 255;
$L__BB1_152:
	setp.lt.s32 	%p75, %r182, 14;
	@%p75 bra 	$L__BB1_154;
	add.s64 	%rd94, %rd17, 13;
	// begin inline asm
	ld.global.nc.u8 %r721, [%rd94];
	// end inline asm
	shl.b32 	%r722, %r721, 8;
	and.b32  	%r723, %r722, 65280;
	or.b32  	%r981, %r981, %r723;
$L__BB1_154:
	setp.lt.s32 	%p76, %r182, 15;
	@%p76 bra 	$L__BB1_156;
	add.s64 	%rd95, %rd17, 14;
	// begin inline asm
	ld.global.nc.u8 %r724, [%rd95];
	// end inline asm
	shl.b32 	%r725, %r724, 16;
	and.b32  	%r726, %r725, 16711680;
	or.b32  	%r981, %r981, %r726;
$L__BB1_156:
	setp.lt.s32 	%p77, %r182, 16;
	@%p77 bra 	$L__BB1_158;
	add.s64 	%rd96, %rd17, 15;
	// begin inline asm
	ld.global.nc.u8 %r727, [%rd96];
	// end inline asm
	shl.b32 	%r728, %r727, 24;
	or.b32  	%r981, %r981, %r728;
$L__BB1_158:
	shl.b32 	%r729, %r179, 13;
	add.s32 	%r730, %r130, %r729;
	st.shared.v4.u32 	[%r730], {%r969, %r973, %r977, %r981};
	bra.uni 	$L__BB1_160;
$L__BB1_159:
	shl.b32 	%r684, %r179, 13;
	add.s32 	%r685, %r130, %r684;
	mov.b32 	%r686, 0;
	st.shared.v4.u32 	[%r685], {%r686, %r686, %r686, %r686};
$L__BB1_160:
	// begin inline asm
	cp.async.commit_group;

	// end inline asm
	// begin inline asm
	cp.async.wait_group 1;

	// end inline asm
	bar.sync 	0;
	shl.b32 	%r731, %r178, 13;
	mov.u32 	%r732, _ZZ66mx_block_rearrange_2d_K_groups_rowmajor_128x4_vec_pipelined_kernelILi64ELi8EEvPKhiiiiPKiPhiiE4smem;
	add.s32 	%r215, %r732, %r731;
	add.s32 	%r733, %r215, %r129;
	ld.shared.v4.u32 	{%r734, %r735, %r736, %r737}, [%r733];
	bar.sync 	0;
	add.s32 	%r738, %r966, 64;
	min.s32 	%r739, %r738, 64;
	add.s32 	%r740, %r215, %r165;
	st.shared.u32 	[%r740], %r734;
	st.shared.u32 	[%r740+512], %r735;
	st.shared.u32 	[%r740+1024], %r736;
	st.shared.u32 	[%r740+1536], %r737;
	bar.sync 	0;
	add.s32 	%r741, %r739, 3;
	shr.s32 	%r742, %r741, 31;
	shr.u32 	%r743, %r742, 30;
	add.s32 	%r744, %r741, %r743;
	shl.b32 	%r745, %r744, 7;
	and.b32  	%r746, %r745, -512;
	setp.ge.s32 	%p78, %r164, %r746;
	@%p78 bra 	$L__BB1_162;
	cvt.s64.s32 	%rd100, %r967;
	add.s32 	%r747, %r215, %r166;
	ld.shared.u32 	%r748, [%r747];
	add.s32 	%r749, %r215, %r167;
	ld.shared.u32 	%r750, [%r749];
	add.s32 	%r751, %r215, %r168;
	ld.shared.u32 	%r752, [%r751];
	add.s32 	%r753, %r215, %r169;
	ld.shared.u32 	%r754, [%r753];
	add.s64 	%rd101, %rd16, %rd100;
	add.s64 	%rd102, %rd1, %rd101;
	st.global.v4.u32 	[%rd102], {%r748, %r750, %r752, %r754};
$L__BB1_162:
	add.s32 	%r967, %r967, 8192;
	add.s32 	%r966, %r966, -64;
	add.s32 	%r964, %r964, 1;
	add.s32 	%r963, %r963, 1;
	setp.ne.s32 	%p79, %r964, -1;
	@%p79 bra 	$L__BB1_123;
	add.s32 	%r755, %r78, -1;
	// begin inline asm
	cp.async.wait_group 0;

	// end inline asm
	bar.sync 	0;
	add.s32 	%r220, %r755, %r77;
	shl.b32 	%r756, %r220, 6;
	add.s32 	%r757, %r756, %r75;
	sub.s32 	%r758, %r76, %r757;
	shl.b32 	%r759, %r755, 13;
	and.b32  	%r760, %r759, 8192;
	mov.u32 	%r761, _ZZ66mx_block_rearrange_2d_K_groups_rowmajor_128x4_vec_pipelined_kernelILi64ELi8EEvPKhiiiiPKiPhiiE4smem;
	add.s32 	%r221, %r761, %r760;
	add.s32 	%r762, %r221, %r129;
	ld.shared.v4.u32 	{%r763, %r764, %r765, %r766}, [%r762];
	bar.sync 	0;
	min.s32 	%r767, %r758, 64;
	add.s32 	%r768, %r221, %r165;
	st.shared.u32 	[%r768], %r763;
	st.shared.u32 	[%r768+512], %r764;
	st.shared.u32 	[%r768+1024], %r765;
	st.shared.u32 	[%r768+1536], %r766;
	bar.sync 	0;
	add.s32 	%r769, %r767, 3;
	shr.s32 	%r770, %r769, 31;
	shr.u32 	%r771, %r770, 30;
	add.s32 	%r772, %r769, %r771;
	shl.b32 	%r773, %r772, 7;
	and.b32  	%r774, %r773, -512;
	setp.ge.s32 	%p80, %r164, %r774;
	@%p80 bra 	$L__BB1_165;
	shl.b32 	%r775, %r220, 13;
	cvt.s64.s32 	%rd103, %r775;
	add.s32 	%r776, %r221, %r166;
	ld.shared.u32 	%r777, [%r776];
	add.s32 	%r778, %r221, %r167;
	ld.shared.u32 	%r779, [%r778];
	add.s32 	%r780, %r221, %r168;
	ld.shared.u32 	%r781, [%r780];
	add.s32 	%r782, %r221, %r169;
	ld.shared.u32 	%r783, [%r782];
	add.s64 	%rd104, %rd16, %rd103;
	add.s64 	%rd105, %rd1, %rd104;
	st.global.v4.u32 	[%rd105], {%r777, %r779, %r781, %r783};
$L__BB1_165:
	ret;

}
	// .globl	_Z66mx_block_rearrange_2d_K_groups_rowmajor_128x4_vec_pipelined_kernelILi64ELi16EEvPKhiiiiPKiPhii
.visible .entry _Z66mx_block_rearrange_2d_K_groups_rowmajor_128x4_vec_pipelined_kernelILi64ELi16EEvPKhiiiiPKiPhii(
	.param .u64 .ptr .align 1 _Z66mx_block_rearrange_2d_K_groups_rowmajor_128x4_vec_pipelined_kernelILi64ELi16EEvPKhiiiiPKiPhii_param_0,
	.param .u32 _Z66mx_block_rearrange_2d_K_groups_rowmajor_128x4_vec_pipelined_kernelILi64ELi16EEvPKhiiiiPKiPhii_param_1,
	.param .u32 _Z66mx_block_rearrange_2d_K_groups_rowmajor_128x4_vec_pipelined_kernelILi64ELi16EEvPKhiiiiPKiPhii_param_2,
	.param .u32 _Z66mx_block_rearrange_2d_K_groups_rowmajor_128x4_vec_pipelined_kernelILi64ELi16EEvPKhiiiiPKiPhii_param_3,
	.param .u32 _Z66mx_block_rearrange_2d_K_groups_rowmajor_128x4_vec_pipelined_kernelILi64ELi16EEvPKhiiiiPKiPhii_param_4,
	.param .u64 .ptr .align 1 _Z66mx_block_rearrange_2d_K_groups_rowmajor_128x4_vec_pipelined_kernelILi64ELi16EEvPKhiiiiPKiPhii_param_5,
	.param .u64 .ptr .align 1 _Z66mx_block_rearrange_2d_K_groups_rowmajor_128x4_vec_pipelined_kernelILi64ELi16EEvPKhiiiiPKiPhii_param_6,
	.param .u32 _Z66mx_block_rearrange_2d_K_groups_rowmajor_128x4_vec_pipelined_kernelILi64ELi16EEvPKhiiiiPKiPhii_param_7,
	.param .u32 _Z66mx_block_rearrange_2d_K_groups_rowmajor_128x4_vec_pipelined_kernelILi64ELi16EEvPKhiiiiPKiPhii_param_8
)
{
	.reg .pred 	%p<104>;
	.reg .b32 	%r<984>;
	.reg .b64 	%rd<141>;
	// demoted variable
	.shared .align 16 .b8 _ZZ66mx_block_rearrange_2d_K_groups_rowmajor_128x4_vec_pipelined_kernelILi64ELi16EEvPKhiiiiPKiPhiiE4smem[16384];
	// demoted variable
	.shared .align 4 .b8 _ZZ66mx_block_rearrange_2d_K_groups_rowmajor_128x4_vec_pipelined_kernelILi64ELi16EEvPKhiiiiPKiPhiiE15smem_group_data[256];
	// demoted variable
	.shared .align 4 .u32 _ZZ66mx_block_rearrange_2d_K_groups_rowmajor_128x4_vec_pipelined_kernelILi64ELi16EEvPKhiiiiPKiPhiiE24s_output_group_start_col;
	// demoted variable
	.shared .align 4 .u32 _ZZ66mx_block_rearrange_2d_K_groups_rowmajor_128x4_vec_pipelined_kernelILi64ELi16EEvPKhiiiiPKiPhiiE23s_input_group_start_col;
	// demoted variable
	.shared .align 4 .u32 _ZZ66mx_block_rearrange_2d_K_groups_rowmajor_128x4_vec_pipelined_kernelILi64ELi16EEvPKhiiiiPKiPhiiE21s_input_group_end_col;
	// demoted variable
	.shared .align 4 .u32 _ZZ66mx_block_rearrange_2d_K_groups_rowmajor_128x4_vec_pipelined_kernelILi64ELi16EEvPKhiiiiPKiPhiiE22s_first_chunk_in_group;
	// demoted variable
	.shared .align 4 .u32 _ZZ66mx_block_rearrange_2d_K_groups_rowmajor_128x4_vec_pipelined_kernelILi64ELi16EEvPKhiiiiPKiPhiiE23s_num_chunks_to_process;
	ld.param.u64 	%rd18, [_Z66mx_block_rearrange_2d_K_groups_rowmajor_128x4_vec_pipelined_kernelILi64ELi16EEvPKhiiiiPKiPhii_param_0];
	ld.param.u32 	%r222, [_Z66mx_block_rearrange_2d_K_groups_rowmajor_128x4_vec_pipelined_kernelILi64ELi16EEvPKhiiiiPKiPhii_param_1];
	ld.param.u32 	%r223, [_Z66mx_block_rearrange_2d_K_groups_rowmajor_128x4_vec_pipelined_kernelILi64ELi16EEvPKhiiiiPKiPhii_param_2];
	ld.param.u32 	%r224, [_Z66mx_block_rearrange_2d_K_groups_rowmajor_128x4_vec_pipelined_kernelILi64ELi16EEvPKhiiiiPKiPhii_param_4];
	ld.param.u64 	%rd19, [_Z66mx_block_rearrange_2d_K_groups_rowmajor_128x4_vec_pipelined_kernelILi64ELi16EEvPKhiiiiPKiPhii_param_5];
	ld.param.u64 	%rd20, [_Z66mx_block_rearrange_2d_K_groups_rowmajor_128x4_vec_pipelined_kernelILi64ELi16EEvPKhiiiiPKiPhii_param_6];
	ld.param.u32 	%r225, [_Z66mx_block_rearrange_2d_K_groups_rowmajor_128x4_vec_pipelined_kernelILi64ELi16EEvPKhiiiiPKiPhii_param_8];
	cvta.to.global.u64 	%rd1, %rd20;
	cvta.to.global.u64 	%rd2, %rd19;
	mov.u32 	%r1, %ctaid.x;
	mov.u32 	%r2, %ctaid.y;
	mov.u32 	%r3, %tid.x;
	setp.ne.s32 	%p1, %r3, 0;
	@%p1 bra 	$L__BB2_15;
	setp.lt.s32 	%p2, %r225, 1;
	mov.b32 	%r903, 0;
	mov.u32 	%r902, %r903;
	@%p2 bra 	$L__BB2_3;
	ld.global.nc.u32 	%r228, [%rd2];
	add.s32 	%r229, %r228, 63;
	shr.s32 	%r230, %r229, 31;
	shr.u32 	%r231, %r230, 26;
	add.s32 	%r232, %r229, %r231;
	shr.s32 	%r233, %r232, 6;
	add.s32 	%r234, %r233, 15;
	shr.u32 	%r235, %r234, 28;
	add.s32 	%r236, %r234, %r235;
	shr.s32 	%r903, %r236, 4;
	st.shared.u32 	[_ZZ66mx_block_rearrange_2d_K_groups_rowmajor_128x4_vec_pipelined_kernelILi64ELi16EEvPKhiiiiPKiPhiiE15smem_group_data], %r233;
	mov.u32 	%r237, _ZZ66mx_block_rearrange_2d_K_groups_rowmajor_128x4_vec_pipelined_kernelILi64ELi16EEvPKhiiiiPKiPhiiE15smem_group_data;
	shl.b32 	%r238, %r225, 2;
	add.s32 	%r239, %r237, %r238;
	st.shared.u32 	[%r239], %r903;
	mov.b32 	%r902, 1;
$L__BB2_3:
	setp.ge.s32 	%p3, %r902, %r225;
	@%p3 bra 	$L__BB2_15;
	sub.s32 	%r7, %r225, %r902;
	and.b32  	%r8, %r7, 7;
	sub.s32 	%r240, %r902, %r225;
	setp.gt.u32 	%p4, %r240, -8;
	@%p4 bra 	$L__BB2_7;
	and.b32  	%r241, %r7, -8;
	neg.s32 	%r899, %r241;
	shl.b32 	%r242, %r902, 2;
	mov.u32 	%r243, _ZZ66mx_block_rearrange_2d_K_groups_rowmajor_128x4_vec_pipelined_kernelILi64ELi16EEvPKhiiiiPKiPhiiE15smem_group_data;
	add.s32 	%r898, %r243, %r242;
	shl.b32 	%r11, %r225, 2;
	mul.wide.u32 	%rd21, %r902, 4;
	add.s64 	%rd22, %rd21, %rd2;
	add.s64 	%rd139, %rd22, 12;
$L__BB2_6:
	.pragma "nounroll";
	ld.global.nc.u32 	%r244, [%rd139+-16];
	ld.global.nc.u32 	%r245, [%rd139+-12];
	sub.s32 	%r246, %r245, %r244;
	add.s32 	%r247, %r246, 63;
	shr.s32 	%r248, %r247, 31;
	shr.u32 	%r249, %r248, 26;
	add.s32 	%r250, %r247, %r249;
	shr.s32 	%r251, %r250, 6;
	add.s32 	%r252, %r251, 15;
	shr.u32 	%r253, %r252, 28;
	add.s32 	%r254, %r252, %r253;
	shr.s32 	%r255, %r254, 4;
	st.shared.u32 	[%r898], %r251;
	add.s32 	%r256, %r255, %r903;
	add.s32 	%r257, %r898, %r11;
	st.shared.u32 	[%r257], %r256;
	ld.global.nc.u32 	%r258, [%rd139+-8];
	sub.s32 	%r259, %r258, %r245;
	add.s32 	%r260, %r259, 63;
	shr.s32 	%r261, %r260, 31;
	shr.u32 	%r262, %r261, 26;
	add.s32 	%r263, %r260, %r262;
	shr.s32 	%r264, %r263, 6;
	add.s32 	%r265, %r264, 15;
	shr.u32 	%r266, %r265, 28;
	add.s32 	%r267, %r265, %r266;
	shr.s32 	%r268, %r267, 4;
	st.shared.u32 	[%r898+4], %r264;
	add.s32 	%r269, %r268, %r256;
	st.shared.u32 	[%r257+4], %r269;
	ld.global.nc.u32 	%r270, [%rd139+-4];
	sub.s32 	%r271, %r270, %r258;
	add.s32 	%r272, %r271, 63;
	shr.s32 	%r273, %r272, 31;
	shr.u32 	%r274, %r273, 26;
	add.s32 	%r275, %r272, %r274;
	shr.s32 	%r276, %r275, 6;
	add.s32 	%r277, %r276, 15;
	shr.u32 	%r278, %r277, 28;
	add.s32 	%r279, %r277, %r278;
	shr.s32 	%r280, %r279, 4;
	st.shared.u32 	[%r898+8], %r276;
	add.s32 	%r281, %r280, %r269;
	st.shared.u32 	[%r257+8], %r281;
	ld.global.nc.u32 	%r282, [%rd139];
	sub.s32 	%r283, %r282, %r270;
	add.s32 	%r284, %r283, 63;
	shr.s32 	%r285, %r284, 31;
	shr.u32 	%r286, %r285, 26;
	add.s32 	%r287, %r284, %r286;
	shr.s32 	%r288, %r287, 6;
	add.s32 	%r289, %r288, 15;
	shr.u32 	%r290, %r289, 28;
	add.s32 	%r291, %r289, %r290;
	shr.s32 	%r292, %r291, 4;
	st.shared.u32 	[%r898+12], %r288;
	add.s32 	%r293, %r292, %r281;
	st.shared.u32 	[%r257+12], %r293;
	ld.global.nc.u32 	%r294, [%rd139+4];
	sub.s32 	%r295, %r294, %r282;
	add.s32 	%r296, %r295, 63;
	shr.s32 	%r297, %r296, 31;
	shr.u32 	%r298, %r297, 26;
	add.s32 	%r299, %r296, %r298;
	shr.s32 	%r300, %r299, 6;
	add.s32 	%r301, %r300, 15;
	shr.u32 	%r302, %r301, 28;
	add.s32 	%r303, %r301, %r302;
	shr.s32 	%r304, %r303, 4;
	st.shared.u32 	[%r898+16], %r300;
	add.s32 	%r305, %r304, %r293;
	st.shared.u32 	[%r257+16], %r305;
	ld.global.nc.u32 	%r306, [%rd139+8];
	sub.s32 	%r307, %r306, %r294;
	add.s32 	%r308, %r307, 63;
	shr.s32 	%r309, %r308, 31;
	shr.u32 	%r310, %r309, 26;
	add.s32 	%r311, %r308, %r310;
	shr.s32 	%r312, %r311, 6;
	add.s32 	%r313, %r312, 15;
	shr.u32 	%r314, %r313, 28;
	add.s32 	%r315, %r313, %r314;
	shr.s32 	%r316, %r315, 4;
	st.shared.u32 	[%r898+20], %r312;
	add.s32 	%r317, %r316, %r305;
	st.shared.u32 	[%r257+20], %r317;
	ld.global.nc.u32 	%r318, [%rd139+12];
	sub.s32 	%r319, %r318, %r306;
	add.s32 	%r320, %r319, 63;
	shr.s32 	%r321, %r320, 31;
	shr.u32 	%r322, %r321, 26;
	add.s32 	%r323, %r320, %r322;
	shr.s32 	%r324, %r323, 6;
	add.s32 	%r325, %r324, 15;
	shr.u32 	%r326, %r325, 28;
	add.s32 	%r327, %r325, %r326;
	shr.s32 	%r328, %r327, 4;
	st.shared.u32 	[%r898+24], %r324;
	add.s32 	%r329, %r328, %r317;
	st.shared.u32 	[%r257+24], %r329;
	ld.global.nc.u32 	%r330, [%rd139+16];
	sub.s32 	%r331, %r330, %r318;
	add.s32 	%r332, %r331, 63;
	shr.s32 	%r333, %r332, 31;
	shr.u32 	%r334, %r333, 26;
	add.s32 	%r335, %r332, %r334;
	shr.s32 	%r336, %r335, 6;
	add.s32 	%r337, %r336, 15;
	shr.u32 	%r338, %r337, 28;
	add.s32 	%r339, %r337, %r338;
	shr.s32 	%r340, %r339, 4;
	st.shared.u32 	[%r898+28], %r336;
	add.s32 	%r903, %r340, %r329;
	st.shared.u32 	[%r257+28], %r903;
	add.s32 	%r902, %r902, 8;
	add.s32 	%r899, %r899, 8;
	add.s32 	%r898, %r898, 32;
	add.s64 	%rd139, %rd139, 32;
	setp.ne.s32 	%p5, %r899, 0;
	@%p5 bra 	$L__BB2_6;
$L__BB2_7:
	setp.eq.s32 	%p6, %r8, 0;
	@%p6 bra 	$L__BB2_15;
	and.b32  	%r22, %r7, 3;
	setp.lt.u32 	%p7, %r8, 4;
	@%p7 bra 	$L__BB2_10;
	mul.wide.s32 	%rd23, %r902, 4;
	add.s64 	%rd24, %rd2, %rd23;
	ld.global.nc.u32 	%r341, [%rd24+-4];
	mul.wide.u32 	%rd25, %r902, 4;
	add.s64 	%rd26, %rd2, %rd25;
	ld.global.nc.u32 	%r342, [%rd26];
	sub.s32 	%r343, %r342, %r341;
	add.s32 	%r344, %r343, 63;
	shr.s32 	%r345, %r344, 31;
	shr.u32 	%r346, %r345, 26;
	add.s32 	%r347, %r344, %r346;
	shr.s32 	%r348, %r347, 6;
	add.s32 	%r349, %r348, 15;
	shr.u32 	%r350, %r349, 28;
	add.s32 	%r351, %r349, %r350;
	shr.s32 	%r352, %r351, 4;
	shl.b32 	%r353, %r902, 2;
	mov.u32 	%r354, _ZZ66mx_block_rearrange_2d_K_groups_rowmajor_128x4_vec_pipelined_kernelILi64ELi16EEvPKhiiiiPKiPhiiE15smem_group_data;
	add.s32 	%r355, %r354, %r353;
	st.shared.u32 	[%r355], %r348;
	add.s32 	%r356, %r352, %r903;
	shl.b32 	%r357, %r225, 2;
	add.s32 	%r358, %r355, %r357;
	st.shared.u32 	[%r358], %r356;
	add.s32 	%r359, %r902, 1;
	mul.wide.u32 	%rd27, %r359, 4;
	add.s64 	%rd28, %rd2, %rd27;
	ld.global.nc.u32 	%r360, [%rd28];
	sub.s32 	%r361, %r360, %r342;
	add.s32 	%r362, %r361, 63;
	shr.s32 	%r363, %r362, 31;
	shr.u32 	%r364, %r363, 26;
	add.s32 	%r365, %r362, %r364;
	shr.s32 	%r366, %r365, 6;
	add.s32 	%r367, %r366, 15;
	shr.u32 	%r368, %r367, 28;
	add.s32 	%r369, %r367, %r368;
	shr.s32 	%r370, %r369, 4;
	st.shared.u32 	[%r355+4], %r366;
	add.s32 	%r371, %r370, %r356;
	st.shared.u32 	[%r358+4], %r371;
	add.s32 	%r372, %r902, 2;
	ld.global.nc.u32 	%r373, [%rd24+4];
	mul.wide.u32 	%rd29, %r372, 4;
	add.s64 	%rd30, %rd2, %rd29;
	ld.global.nc.u32 	%r374, [%rd30];
	sub.s32 	%r375, %r374, %r373;
	add.s32 	%r376, %r375, 63;
	shr.s32 	%r377, %r376, 31;
	shr.u32 	%r378, %r377, 26;
	add.s32 	%r379, %r376, %r378;
	shr.s32 	%r380, %r379, 6;
	add.s32 	%r381, %r380, 15;
	shr.u32 	%r382, %r381, 28;
	add.s32 	%r383, %r381, %r382;
	shr.s32 	%r384, %r383, 4;
	st.shared.u32 	[%r355+8], %r380;
	add.s32 	%r385, %r384, %r371;
	st.shared.u32 	[%r358+8], %r385;
	ld.global.nc.u32 	%r386, [%rd24+8];
	ld.global.nc.u32 	%r387, [%rd26+12];
	sub.s32 	%r388, %r387, %r386;
	add.s32 	%r389, %r388, 63;
	shr.s32 	%r390, %r389, 31;
	shr.u32 	%r391, %r390, 26;
	add.s32 	%r392, %r389, %r391;
	shr.s32 	%r393, %r392, 6;
	add.s32 	%r394, %r393, 15;
	shr.u32 	%r395, %r394, 28;
	add.s32 	%r396, %r394, %r395;
	shr.s32 	%r397, %r396, 4;
	st.shared.u32 	[%r355+12], %r393;
	add.s32 	%r903, %r397, %r385;
	st.shared.u32 	[%r358+12], %r903;
	add.s32 	%r902, %r902, 4;
$L__BB2_10:
	setp.eq.s32 	%p8, %r22, 0;
	@%p8 bra 	$L__BB2_15;
	setp.eq.s32 	%p9, %r22, 1;
	@%p9 bra 	$L__BB2_13;
	mul.wide.s32 	%rd31, %r902, 4;
	add.s64 	%rd32, %rd2, %rd31;
	ld.global.nc.u32 	%r398, [%rd32+-4];
	mul.wide.u32 	%rd33, %r902, 4;
	add.s64 	%rd34, %rd2, %rd33;
	ld.global.nc.u32 	%r399, [%rd34];
	sub.s32 	%r400, %r399, %r398;
	add.s32 	%r401, %r400, 63;
	shr.s32 	%r402, %r401, 31;
	shr.u32 	%r403, %r402, 26;
	add.s32 	%r404, %r401, %r403;
	shr.s32 	%r405, %r404, 6;
	add.s32 	%r406, %r405, 15;
	shr.u32 	%r407, %r406, 28;
	add.s32 	%r408, %r406, %r407;
	shr.s32 	%r409, %r408, 4;
	shl.b32 	%r410, %r902, 2;
	mov.u32 	%r411, _ZZ66mx_block_rearrange_2d_K_groups_rowmajor_128x4_vec_pipelined_kernelILi64ELi16EEvPKhiiiiPKiPhiiE15smem_group_data;
	add.s32 	%r412, %r411, %r410;
	st.shared.u32 	[%r412], %r405;
	add.s32 	%r413, %r409, %r903;
	shl.b32 	%r414, %r225, 2;
	add.s32 	%r415, %r412, %r414;
	st.shared.u32 	[%r415], %r413;
	ld.global.nc.u32 	%r416, [%rd34+4];
	sub.s32 	%r417, %r416, %r399;
	add.s32 	%r418, %r417, 63;
	shr.s32 	%r419, %r418, 31;
	shr.u32 	%r420, %r419, 26;
	add.s32 	%r421, %r418, %r420;
	shr.s32 	%r422, %r421, 6;
	add.s32 	%r423, %r422, 15;
	shr.u32 	%r424, %r423, 28;
	add.s32 	%r425, %r423, %r424;
	shr.s32 	%r426, %r425, 4;
	st.shared.u32 	[%r412+4], %r422;
	add.s32 	%r903, %r426, %r413;
	st.shared.u32 	[%r415+4], %r903;
	add.s32 	%r902, %r902, 2;
$L__BB2_13:
	and.b32  	%r427, %r7, 1;
	setp.eq.b32 	%p10, %r427, 1;
	not.pred 	%p11, %p10;
	@%p11 bra 	$L__BB2_15;
	mul.wide.s32 	%rd35, %r902, 4;
	add.s64 	%rd36, %rd2, %rd35;
	ld.global.nc.u32 	%r428, [%rd36+-4];
	mul.wide.u32 	%rd37, %r902, 4;
	add.s64 	%rd38, %rd2, %rd37;
	ld.global.nc.u32 	%r429, [%rd38];
	sub.s32 	%r430, %r429, %r428;
	add.s32 	%r431, %r430, 63;
	shr.s32 	%r432, %r431, 31;
	shr.u32 	%r433, %r432, 26;
	add.s32 	%r434, %r431, %r433;
	shr.s32 	%r435, %r434, 6;
	add.s32 	%r436, %r435, 15;
	shr.u32 	%r437, %r436, 28;
	add.s32 	%r438, %r436, %r437;
	shr.s32 	%r439, %r438, 4;
	shl.b32 	%r440, %r902, 2;
	mov.u32 	%r441, _ZZ66mx_block_rearrange_2d_K_groups_rowmajor_128x4_vec_pipelined_kernelILi64ELi16EEvPKhiiiiPKiPhiiE15smem_group_data;
	add.s32 	%r442, %r441, %r440;
	st.shared.u32 	[%r442], %r435;
	add.s32 	%r443, %r439, %r903;
	shl.b32 	%r444, %r225, 2;
	add.s32 	%r445, %r442, %r444;
	st.shared.u32 	[%r445], %r443;
$L__BB2_15:
	bar.sync 	0;
	setp.lt.s32 	%p12, %r225, 1;
	@%p12 bra 	$L__BB2_19;
	mov.b32 	%r31, 0;
	mov.u32 	%r449, _ZZ66mx_block_rearrange_2d_K_groups_rowmajor_128x4_vec_pipelined_kernelILi64ELi16EEvPKhiiiiPKiPhiiE15smem_group_data;
	mov.u32 	%r909, %r31;
$L__BB2_17:
	add.s32 	%r447, %r31, %r225;
	shl.b32 	%r448, %r447, 2;
	add.s32 	%r450, %r449, %r448;
	ld.shared.u32 	%r33, [%r450];
	setp.lt.s32 	%p13, %r1, %r33;
	@%p13 bra 	$L__BB2_20;
	add.s32 	%r31, %r31, 1;
	setp.eq.s32 	%p14, %r31, %r225;
	mov.u32 	%r909, %r33;
	@%p14 bra 	$L__BB2_19;
	bra.uni 	$L__BB2_17;
$L__BB2_19:
	setp.eq.s32 	%p15, %r3, 0;
	mov.b32 	%r910, 0;
	mov.u32 	%r911, %r910;
	mov.u32 	%r912, %r910;
	mov.u32 	%r913, %r910;
	@%p15 bra 	$L__BB2_23;
	bra.uni 	$L__BB2_44;
$L__BB2_20:
	setp.eq.s32 	%p16, %r3, 0;
	sub.s32 	%r452, %r1, %r909;
	shl.b32 	%r910, %r452, 4;
	@%p16 bra 	$L__BB2_21;
	bra.uni 	$L__BB2_44;
$L__BB2_21:
	shl.b32 	%r454, %r31, 2;
	add.s32 	%r456, %r449, %r454;
	ld.shared.u32 	%r457, [%r456];
	sub.s32 	%r912, %r457, %r910;
	setp.eq.s32 	%p17, %r31, 0;
	mov.b32 	%r911, 0;
	mov.u32 	%r913, %r911;
	@%p17 bra 	$L__BB2_23;
	mul.wide.u32 	%rd39, %r31, 4;
	add.s64 	%rd40, %rd2, %rd39;
	ld.global.nc.u32 	%r913, [%rd40+-4];
	mov.u32 	%r911, %r31;
$L__BB2_23:
	st.shared.u32 	[_ZZ66mx_block_rearrange_2d_K_groups_rowmajor_128x4_vec_pipelined_kernelILi64ELi16EEvPKhiiiiPKiPhiiE23s_input_group_start_col], %r913;
	mul.wide.u32 	%rd41, %r911, 4;
	add.s64 	%rd42, %rd2, %rd41;
	ld.global.nc.u32 	%r459, [%rd42];
	st.shared.u32 	[_ZZ66mx_block_rearrange_2d_K_groups_rowmajor_128x4_vec_pipelined_kernelILi64ELi16EEvPKhiiiiPKiPhiiE21s_input_group_end_col], %r459;
	st.shared.u32 	[_ZZ66mx_block_rearrange_2d_K_groups_rowmajor_128x4_vec_pipelined_kernelILi64ELi16EEvPKhiiiiPKiPhiiE22s_first_chunk_in_group], %r910;
	setp.eq.s32 	%p18, %r911, 0;
	mov.b32 	%r930, 0;
	@%p18 bra 	$L__BB2_43;
	and.b32  	%r42, %r911, 7;
	setp.lt.u32 	%p19, %r911, 8;
	mov.b32 	%r923, 0;
	mov.u32 	%r930, %r923;
	@%p19 bra 	$L__BB2_29;
	and.b32  	%r923, %r911, 2147483640;
	and.b32  	%r463, %r911, -8;
	neg.s32 	%r914, %r463;
	add.s64 	%rd140, %rd2, 12;
	mov.b32 	%r915, 0;
	mov.u32 	%r930, %r915;
$L__BB2_26:
	.pragma "nounroll";
	setp.eq.s32 	%p20, %r915, 0;
	mov.b32 	%r917, 3;
	@%p20 bra 	$L__BB2_28;
	ld.global.nc.u32 	%r465, [%rd140+-16];
	sub.s32 	%r917, 3, %r465;
$L__BB2_28:
	ld.global.nc.u32 	%r466, [%rd140+-12];
	add.s32 	%r467, %r917, %r466;
	shr.s32 	%r468, %r467, 31;
	shr.u32 	%r469, %r468, 30;
	add.s32 	%r470, %r467, %r469;
	shr.s32 	%r471, %r470, 2;
	ld.global.nc.u32 	%r472, [%rd140+-8];
	sub.s32 	%r473, %r472, %r466;
	add.s32 	%r474, %r473, 3;
	shr.s32 	%r475, %r474, 31;
	shr.u32 	%r476, %r475, 30;
	add.s32 	%r477, %r474, %r476;
	shr.s32 	%r478, %r477, 2;
	add.s32 	%r479, %r471, %r478;
	ld.global.nc.u32 	%r480, [%rd140+-4];
	sub.s32 	%r481, %r480, %r472;
	add.s32 	%r482, %r481, 3;
	shr.s32 	%r483, %r482, 31;
	shr.u32 	%r484, %r483, 30;
	add.s32 	%r485, %r482, %r484;
	shr.s32 	%r486, %r485, 2;
	add.s32 	%r487, %r479, %r486;
	ld.global.nc.u32 	%r488, [%rd140];
	sub.s32 	%r489, %r488, %r480;
	add.s32 	%r490, %r489, 3;
	shr.s32 	%r491, %r490, 31;
	shr.u32 	%r492, %r491, 30;
	add.s32 	%r493, %r490, %r492;
	shr.s32 	%r494, %r493, 2;
	add.s32 	%r495, %r487, %r494;
	ld.global.nc.u32 	%r496, [%rd140+4];
	sub.s32 	%r497, %r496, %r488;
	add.s32 	%r498, %r497, 3;
	shr.s32 	%r499, %r498, 31;
	shr.u32 	%r500, %r499, 30;
	add.s32 	%r501, %r498, %r500;
	shr.u32 	%r502, %r501, 2;
	add.s32 	%r503, %r495, %r502;
	ld.global.nc.u32 	%r504, [%rd140+8];
	sub.s32 	%r505, %r504, %r496;
	add.s32 	%r506, %r505, 3;
	shr.s32 	%r507, %r506, 31;
	shr.u32 	%r508, %r507, 30;
	add.s32 	%r509, %r506, %r508;
	shr.u32 	%r510, %r509, 2;
	add.s32 	%r511, %r503, %r510;
	ld.global.nc.u32 	%r512, [%rd140+12];
	sub.s32 	%r513, %r512, %r504;
	add.s32 	%r514, %r513, 3;
	shr.s32 	%r515, %r514, 31;
	shr.u32 	%r516, %r515, 30;
	add.s32 	%r517, %r514, %r516;
	shr.u32 	%r518, %r517, 2;
	add.s32 	%r519, %r511, %r518;
	ld.global.nc.u32 	%r520, [%rd140+16];
	sub.s32 	%r521, %r520, %r512;
	add.s32 	%r522, %r521, 3;
	shr.s32 	%r523, %r522, 31;
	shr.u32 	%r524, %r523, 30;
	add.s32 	%r525, %r522, %r524;
	shr.u32 	%r526, %r525, 2;
	add.s32 	%r527, %r519, %r526;
	shl.b32 	%r528, %r527, 2;
	add.s32 	%r930, %r528, %r930;
	add.s32 	%r915, %r915, 8;
	add.s32 	%r914, %r914, 8;
	add.s64 	%rd140, %rd140, 32;
	setp.ne.s32 	%p21, %r914, 0;
	@%p21 bra 	$L__BB2_26;
$L__BB2_29:
	setp.eq.s32 	%p22, %r42, 0;
	@%p22 bra 	$L__BB2_43;
	and.b32  	%r56, %r911, 3;
	setp.lt.u32 	%p23, %r42, 4;
	@%p23 bra 	$L__BB2_34;
	setp.eq.s32 	%p24, %r923, 0;
	mul.wide.u32 	%rd43, %r923, 4;
	add.s64 	%rd9, %rd2, %rd43;
	mov.b32 	%r921, 3;
	@%p24 bra 	$L__BB2_33;
	ld.global.nc.u32 	%r531, [%rd9+-4];
	sub.s32 	%r921, 3, %r531;
$L__BB2_33:
	ld.global.nc.u32 	%r532, [%rd9];
	add.s32 	%r533, %r921, %r532;
	shr.s32 	%r534, %r533, 31;
	shr.u32 	%r535, %r534, 30;
	add.s32 	%r536, %r533, %r535;
	shr.u32 	%r537, %r536, 2;
	ld.global.nc.u32 	%r538, [%rd9+4];
	sub.s32 	%r539, %r538, %r532;
	add.s32 	%r540, %r539, 3;
	shr.s32 	%r541, %r540, 31;
	shr.u32 	%r542, %r541, 30;
	add.s32 	%r543, %r540, %r542;
	shr.u32 	%r544, %r543, 2;
	add.s32 	%r545, %r537, %r544;
	ld.global.nc.u32 	%r546, [%rd9+8];
	sub.s32 	%r547, %r546, %r538;
	add.s32 	%r548, %r547, 3;
	shr.s32 	%r549, %r548, 31;
	shr.u32 	%r550, %r549, 30;
	add.s32 	%r551, %r548, %r550;
	shr.u32 	%r552, %r551, 2;
	add.s32 	%r553, %r545, %r552;
	ld.global.nc.u32 	%r554, [%rd9+12];
	sub.s32 	%r555, %r554, %r546;
	add.s32 	%r556, %r555, 3;
	shr.s32 	%r557, %r556, 31;
	shr.u32 	%r558, %r557, 30;
	add.s32 	%r559, %r556, %r558;
	shr.u32 	%r560, %r559, 2;
	add.s32 	%r561, %r553, %r560;
	shl.b32 	%r562, %r561, 2;
	add.s32 	%r930, %r562, %r930;
	add.s32 	%r923, %r923, 4;
$L__BB2_34:
	setp.eq.s32 	%p25, %r56, 0;
	@%p25 bra 	$L__BB2_43;
	setp.eq.s32 	%p26, %r56, 1;
	@%p26 bra 	$L__BB2_39;
	setp.eq.s32 	%p27, %r923, 0;
	mul.wide.s32 	%rd44, %r923, 4;
	add.s64 	%rd10, %rd2, %rd44;
	mov.b32 	%r925, 3;
	@%p27 bra 	$L__BB2_38;
	ld.global.nc.u32 	%r565, [%rd10+-4];
	sub.s32 	%r925, 3, %r565;
$L__BB2_38:
	ld.global.nc.u32 	%r566, [%rd10];
	add.s32 	%r567, %r925, %r566;
	shr.s32 	%r568, %r567, 31;
	shr.u32 	%r569, %r568, 30;
	add.s32 	%r570, %r567, %r569;
	shr.u32 	%r571, %r570, 2;
	ld.global.nc.u32 	%r572, [%rd10+4];
	sub.s32 	%r573, %r572, %r566;
	add.s32 	%r574, %r573, 3;
	shr.s32 	%r575, %r574, 31;
	shr.u32 	%r576, %r575, 30;
	add.s32 	%r577, %r574, %r576;
	shr.u32 	%r578, %r577, 2;
	add.s32 	%r579, %r571, %r578;
	shl.b32 	%r580, %r579, 2;
	add.s32 	%r930, %r580, %r930;
	add.s32 	%r923, %r923, 2;
$L__BB2_39:
	and.b32  	%r581, %r911, 1;
	setp.eq.b32 	%p28, %r581, 1;
	not.pred 	%p29, %p28;
	@%p29 bra 	$L__BB2_43;
	setp.eq.s32 	%p30, %r923, 0;
	mul.wide.s32 	%rd45, %r923, 4;
	add.s64 	%rd11, %rd2, %rd45;
	mov.b32 	%r929, 3;
	@%p30 bra 	$L__BB2_42;
	ld.global.nc.u32 	%r583, [%rd11+-4];
	sub.s32 	%r929, 3, %r583;
$L__BB2_42:
	ld.global.nc.u32 	%r584, [%rd11];
	add.s32 	%r585, %r929, %r584;
	shr.s32 	%r586, %r585, 31;
	shr.u32 	%r587, %r586, 30;
	add.s32 	%r588, %r585, %r587;
	and.b32  	%r589, %r588, -4;
	add.s32 	%r930, %r589, %r930;
$L__BB2_43:
	st.shared.u32 	[_ZZ66mx_block_rearrange_2d_K_groups_rowmajor_128x4_vec_pipelined_kernelILi64ELi16EEvPKhiiiiPKiPhiiE24s_output_group_start_col], %r930;
	setp.gt.s32 	%p31, %r912, 0;
	min.u32 	%r590, %r912, 16;
	selp.b32 	%r591, %r590, 0, %p31;
	st.shared.u32 	[_ZZ66mx_block_rearrange_2d_K_groups_rowmajor_128x4_vec_pipelined_kernelILi64ELi16EEvPKhiiiiPKiPhiiE23s_num_chunks_to_process], %r591;
$L__BB2_44:
	bar.sync 	0;
	ld.shared.u32 	%r75, [_ZZ66mx_block_rearrange_2d_K_groups_rowmajor_128x4_vec_pipelined_kernelILi64ELi16EEvPKhiiiiPKiPhiiE23s_input_group_start_col];
	ld.shared.u32 	%r76, [_ZZ66mx_block_rearrange_2d_K_groups_rowmajor_128x4_vec_pipelined_kernelILi64ELi16EEvPKhiiiiPKiPhiiE21s_input_group_end_col];
	ld.shared.u32 	%r77, [_ZZ66mx_block_rearrange_2d_K_groups_rowmajor_128x4_vec_pipelined_kernelILi64ELi16EEvPKhiiiiPKiPhiiE22s_first_chunk_in_group];
	ld.shared.u32 	%r78, [_ZZ66mx_block_rearrange_2d_K_groups_rowmajor_128x4_vec_pipelined_kernelILi64ELi16EEvPKhiiiiPKiPhiiE23s_num_chunks_to_process];
	setp.lt.s32 	%p32, %r78, 1;
	@%p32 bra 	$L__BB2_165;
	ld.shared.u32 	%r592, [_ZZ66mx_block_rearrange_2d_K_groups_rowmajor_128x4_vec_pipelined_kernelILi64ELi16EEvPKhiiiiPKiPhiiE24s_output_group_start_col];
	shl.b32 	%r593, %r2, 7;
	shr.u32 	%r79, %r3, 2;
	and.b32  	%r80, %r3, 3;
	add.s32 	%r81, %r593, %r79;
	shl.b32 	%r594, %r3, 2;
	and.b32  	%r595, %r594, 496;
	shr.u32 	%r82, %r3, 5;
	and.b32  	%r596, %r82, 28;
	add.s32 	%r83, %r595, %r596;
	shl.b32 	%r597, %r3, 4;
	and.b32  	%r84, %r597, 48;
	mul.lo.s32 	%r85, %r592, %r224;
	sub.s32 	%r598, %r76, %r75;
	add.s32 	%r599, %r598, 3;
	shr.s32 	%r600, %r599, 31;
	shr.u32 	%r601, %r600, 30;
	add.s32 	%r602, %r599, %r601;
	shl.b32 	%r603, %r602, 7;
	and.b32  	%r86, %r603, -512;
	cvt.u64.u32 	%rd46, %r81;
	cvt.s64.s32 	%rd47, %r222;
	mad.lo.s64 	%rd12, %rd47, %rd46, %rd18;
	setp.ne.s32 	%p33, %r78, 1;
	@%p33 bra 	$L__BB2_85;
	setp.ge.s32 	%p81, %r81, %r223;
	shl.b32 	%r784, %r77, 6;
	add.s32 	%r87, %r784, %r75;
	sub.s32 	%r785, %r76, %r87;
	min.s32 	%r88, %r785, 64;
	setp.le.s32 	%p82, %r88, %r84;
	shl.b32 	%r787, %r79, 6;
	or.b32  	%r89, %r787, %r84;
	mov.u32 	%r788, _ZZ66mx_block_rearrange_2d_K_groups_rowmajor_128x4_vec_pipelined_kernelILi64ELi16EEvPKhiiiiPKiPhiiE4smem;
	add.s32 	%r90, %r788, %r89;
	or.pred  	%p83, %p81, %p82;
	@%p83 bra 	$L__BB2_82;
	cvt.s64.s32 	%rd106, %r87;
	cvt.u64.u32 	%rd107, %r84;
	add.s64 	%rd108, %rd106, %rd107;
	add.s64 	%rd13, %rd12, %rd108;
	and.b64  	%rd109, %rd13, 15;
	setp.ne.s64 	%p84, %rd109, 0;
	add.s32 	%r791, %r84, 16;
	setp.gt.u32 	%p85, %r791, %r88;
	or.pred  	%p86, %p85, %p84;
	@%p86 bra 	$L__BB2_49;
	cvt.u64.u32 	%rd128, %r89;
	cvt.u64.u32 	%rd129, %r788;
	cvta.shared.u64 	%rd130, %rd129;
	add.s64 	%rd126, %rd130, %rd128;
	// begin inline asm
	cp.async.cg.shared.global [%rd126], [%rd13], 16;

	// end inline asm
	bra.uni 	$L__BB2_83;
$L__BB2_49:
	sub.s32 	%r91, %r88, %r84;
	setp.lt.s32 	%p87, %r91, 1;
	mov.b32 	%r932, 0;
	@%p87 bra 	$L__BB2_51;
	// begin inline asm
	ld.global.nc.u8 %r793, [%rd13];
	// end inline asm
	and.b32  	%r932, %r793, 255;
$L__BB2_51:
	setp.lt.s32 	%p88, %r91, 2;
	@%p88 bra 	$L__BB2_53;
	add.s64 	%rd111, %rd13, 1;
	// begin inline asm
	ld.global.nc.u8 %r794, [%rd111];
	// end inline asm
	shl.b32 	%r795, %r794, 8;
	and.b32  	%r796, %r795, 65280;
	or.b32  	%r932, %r932, %r796;
$L__BB2_53:
	setp.lt.s32 	%p89, %r91, 3;
	@%p89 bra 	$L__BB2_55;
	add.s64 	%rd112, %rd13, 2;
	// begin inline asm
	ld.global.nc.u8 %r797, [%rd112];
	// end inline asm
	shl.b32 	%r798, %r797, 16;
	and.b32  	%r799, %r798, 16711680;
	or.b32  	%r932, %r932, %r799;
$L__BB2_55:
	setp.lt.s32 	%p90, %r91, 4;
	@%p90 bra 	$L__BB2_57;
	add.s64 	%rd113, %rd13, 3;
	// begin inline asm
	ld.global.nc.u8 %r800, [%rd113];
	// end inline asm
	shl.b32 	%r801, %r800, 24;
	or.b32  	%r932, %r932, %r801;
$L__BB2_57:
	setp.lt.s32 	%p91, %r91, 5;
	mov.b32 	%r936, 0;
	@%p91 bra 	$L__BB2_59;
	add.s64 	%rd114, %rd13, 4;
	// begin inline asm
	ld.global.nc.u8 %r803, [%rd114];
	// end inline asm
	and.b32  	%r936, %r803, 255;
$L__BB2_59:
	setp.lt.s32 	%p92, %r91, 6;
	@%p92 bra 	$L__BB2_61;
	add.s64 	%rd115, %rd13, 5;
	// begin inline asm
	ld.global.nc.u8 %r804, [%rd115];
	// end inline asm
	shl.b32 	%r805, %r804, 8;
	and.b32  	%r806, %r805, 65280;
	or.b32  	%r936, %r936, %r806;
$L__BB2_61:
	setp.lt.s32 	%p93, %r91, 7;
	@%p93 bra 	$L__BB2_63;
	add.s64 	%rd116, %rd13, 6;
	// begin inline asm
	ld.global.nc.u8 %r807, [%rd116];
	// end inline asm
	shl.b32 	%r808, %r807, 16;
	and.b32  	%r809, %r808, 16711680;
	or.b32  	%r936, %r936, %r809;
$L__BB2_63:
	setp.lt.s32 	%p94, %r91, 8;
	@%p94 bra 	$L__BB2_65;
	add.s64 	%rd117, %rd13, 7;
	// begin inline asm
	ld.global.nc.u8 %r810, [%rd117];
	// end inline asm
	shl.b32 	%r811, %r810, 24;
	or.b32  	%r936, %r936, %r811;
$L__BB2_65:
	setp.lt.s32 	%p95, %r91, 9;
	mov.b32 	%r940, 0;
	@%p95 bra 	$L__BB2_67;
	add.s64 	%rd118, %rd13, 8;
	// begin inline asm
	ld.global.nc.u8 %r813, [%rd118];
	// end inline asm
	and.b32  	%r940, %r813, 255;
$L__BB2_67:
	setp.lt.s32 	%p96, %r91, 10;
	@%p96 bra 	$L__BB2_69;
	add.s64 	%rd119, %rd13, 9;
	// begin inline asm
	ld.global.nc.u8 %r814, [%rd119];
	// end inline asm
	shl.b32 	%r815, %r814, 8;
	and.b32  	%r816, %r815, 65280;
	or.b32  	%r940, %r940, %r816;
$L__BB2_69:
	setp.lt.s32 	%p97, %r91, 11;
	@%p97 bra 	$L__BB2_71;
	add.s64 	%rd120, %rd13, 10;
	// begin inline asm
	ld.global.nc.u8 %r817, [%rd120];
	// end inline asm
	shl.b32 	%r818, %r817, 16;
	and.b32  	%r819, %r818, 16711680;
	or.b32  	%r940, %r940, %r819;
$L__BB2_71:
	setp.lt.s32 	%p98, %r91, 12;
	@%p98 bra 	$L__BB2_73;
	add.s64 	%rd121, %rd13, 11;
	// begin inline asm
	ld.global.nc.u8 %r820, [%rd121];
	// end inline asm
	shl.b32 	%r821, %r820, 24;
	or.b32  	%r940, %r940, %r821;
$L__BB2_73:
	setp.lt.s32 	%p99, %r91, 13;
	mov.b32 	%r944, 0;
	@%p99 bra 	$L__BB2_75;
	add.s64 	%rd122, %rd13, 12;
	// begin inline asm
	ld.global.nc.u8 %r823, [%rd122];
	// end inline asm
	and.b32  	%r944, %r823, 255;
$L__BB2_75:
	setp.lt.s32 	%p100, %r91, 14;
	@%p100 bra 	$L__BB2_77;
	add.s64 	%rd123, %rd13, 13;
	// begin inline asm
	ld.global.nc.u8 %r824, [%rd123];
	// end inline asm
	shl.b32 	%r825, %r824, 8;
	and.b32  	%r826, %r825, 65280;
	or.b32  	%r944, %r944, %r826;
$L__BB2_77:
	setp.lt.s32 	%p101, %r91, 15;
	@%p101 bra 	$L__BB2_79;
	add.s64 	%rd124, %rd13, 14;
	// begin inline asm
	ld.global.nc.u8 %r827, [%rd124];
	// end inline asm
	shl.b32 	%r828, %r827, 16;
	and.b32  	%r829, %r828, 16711680;
	or.b32  	%r944, %r944, %r829;
$L__BB2_79:
	setp.lt.s32 	%p102, %r91, 16;
	@%p102 bra 	$L__BB2_81;
	add.s64 	%rd125, %rd13, 15;
	// begin inline asm
	ld.global.nc.u8 %r830, [%rd125];
	// end inline asm
	shl.b32 	%r831, %r830, 24;
	or.b32  	%r944, %r944, %r831;
$L__BB2_81:
	st.shared.v4.u32 	[%r90], {%r932, %r936, %r940, %r944};
	bra.uni 	$L__BB2_83;
$L__BB2_82:
	mov.b32 	%r789, 0;
	st.shared.v4.u32 	[%r90], {%r789, %r789, %r789, %r789};
$L__BB2_83:
	// begin inline asm
	cp.async.commit_group;

	// end inline asm
	// begin inline asm
	cp.async.wait_group 0;

	// end inline asm
	bar.sync 	0;
	ld.shared.v4.u32 	{%r833, %r834, %r835, %r836}, [%r90];
	bar.sync 	0;
	shr.u32 	%r838, %r83, 5;
	xor.b32  	%r839, %r838, %r594;
	and.b32  	%r840, %r839, 12;
	xor.b32  	%r841, %r840, %r83;
	shl.b32 	%r842, %r80, 11;
	or.b32  	%r843, %r842, %r841;
	add.s32 	%r845, %r788, %r843;
	st.shared.u32 	[%r845], %r833;
	st.shared.u32 	[%r845+512], %r834;
	st.shared.u32 	[%r845+1024], %r835;
	st.shared.u32 	[%r845+1536], %r836;
	bar.sync 	0;
	mul.lo.s32 	%r124, %r86, %r2;
	add.s32 	%r846, %r88, 3;
	shr.s32 	%r847, %r846, 31;
	shr.u32 	%r848, %r847, 30;
	add.s32 	%r849, %r846, %r848;
	shl.b32 	%r850, %r849, 7;
	and.b32  	%r851, %r850, -512;
	setp.ge.s32 	%p103, %r597, %r851;
	@%p103 bra 	$L__BB2_165;
	shl.b32 	%r852, %r77, 13;
	cvt.s64.s32 	%rd131, %r852;
	cvt.s64.s32 	%rd132, %r124;
	cvt.s64.s32 	%rd133, %r85;
	and.b32  	%r853, %r597, 15872;
	and.b32  	%r854, %r597, 496;
	shr.u32 	%r855, %r3, 1;
	xor.b32  	%r856, %r82, %r855;
	and.b32  	%r857, %r856, 12;
	or.b32  	%r858, %r857, %r854;
	or.b32  	%r859, %r858, %r853;
	add.s32 	%r861, %r788, %r859;
	ld.shared.u32 	%r862, [%r861];
	add.s32 	%r863, %r597, 4;
	and.b32  	%r864, %r863, 15872;
	and.b32  	%r865, %r863, 500;
	shr.u32 	%r866, %r863, 9;
	shr.u32 	%r867, %r863, 5;
	xor.b32  	%r868, %r866, %r867;
	and.b32  	%r869, %r868, 12;
	xor.b32  	%r870, %r869, %r865;
	or.b32  	%r871, %r870, %r864;
	add.s32 	%r872, %r788, %r871;
	ld.shared.u32 	%r873, [%r872];
	add.s32 	%r874, %r597, 8;
	and.b32  	%r875, %r874, 15872;
	and.b32  	%r876, %r874, 504;
	shr.u32 	%r877, %r874, 9;
	shr.u32 	%r878, %r874, 5;
	xor.b32  	%r879, %r877, %r878;
	and.b32  	%r880, %r879, 12;
	xor.b32  	%r881, %r880, %r876;
	or.b32  	%r882, %r881, %r875;
	add.s32 	%r883, %r788, %r882;
	ld.shared.u32 	%r884, [%r883];
	add.s32 	%r885, %r597, 12;
	and.b32  	%r886, %r885, 15872;
	and.b32  	%r887, %r885, 508;
	shr.u32 	%r888, %r885, 9;
	shr.u32 	%r889, %r885, 5;
	xor.b32  	%r890, %r888, %r889;
	and.b32  	%r891, %r890, 12;
	xor.b32  	%r892, %r891, %r887;
	or.b32  	%r893, %r892, %r886;
	add.s32 	%r894, %r788, %r893;
	ld.shared.u32 	%r895, [%r894];
	cvt.u64.u32 	%rd134, %r597;
	add.s64 	%rd135, %rd131, %rd134;
	add.s64 	%rd136, %rd135, %rd132;
	add.s64 	%rd137, %rd136, %rd133;
	add.s64 	%rd138, %rd1, %rd137;
	st.global.v4.u32 	[%rd138], {%r862, %r873, %r884, %r895};
	bra.uni 	$L__BB2_165;
$L__BB2_85:
	setp.ge.s32 	%p34, %r81, %r223;
	shl.b32 	%r126, %r77, 6;
	add.s32 	%r965, %r126, %r75;
	sub.s32 	%r604, %r76, %r965;
	min.s32 	%r128, %r604, 64;
	setp.le.s32 	%p35, %r128, %r84;
	shl.b32 	%r606, %r79, 6;
	or.b32  	%r129, %r606, %r84;
	cvt.u64.u32 	%rd48, %r129;
	mov.u32 	%r607, _ZZ66mx_block_rearrange_2d_K_groups_rowmajor_128x4_vec_pipelined_kernelILi64ELi16EEvPKhiiiiPKiPhiiE4smem;
	cvt.u64.u32 	%rd49, %r607;
	cvta.shared.u64 	%rd50, %rd49;
	add.s64 	%rd14, %rd50, %rd48;
	add.s32 	%r130, %r607, %r129;
	or.pred  	%p36, %p34, %p35;
	@%p36 bra 	$L__BB2_121;
	cvt.s64.s32 	%rd51, %r965;
	cvt.u64.u32 	%rd52, %r84;
	add.s64 	%rd53, %rd51, %rd52;
	add.s64 	%rd15, %rd12, %rd53;
	and.b64  	%rd54, %rd15, 15;
	setp.ne.s64 	%p37, %rd54, 0;
	add.s32 	%r610, %r84, 16;
	setp.gt.u32 	%p38, %r610, %r128;
	or.pred  	%p39, %p38, %p37;
	@%p39 bra 	$L__BB2_88;
	// begin inline asm
	cp.async.cg.shared.global [%rd14], [%rd15], 16;

	// end inline asm
	bra.uni 	$L__BB2_122;
$L__BB2_88:
	sub.s32 	%r131, %r128, %r84;
	setp.lt.s32 	%p40, %r131, 1;
	mov.b32 	%r948, 0;
	@%p40 bra 	$L__BB2_90;
	// begin inline asm
	ld.global.nc.u8 %r612, [%rd15];
	// end inline asm
	and.b32  	%r948, %r612, 255;
$L__BB2_90:
	setp.lt.s32 	%p41, %r131, 2;
	@%p41 bra 	$L__BB2_92;
	add.s64 	%rd56, %rd15, 1;
	// begin inline asm
	ld.global.nc.u8 %r613, [%rd56];
	// end inline asm
	shl.b32 	%r614, %r613, 8;
	and.b32  	%r615, %r614, 65280;
	or.b32  	%r948, %r948, %r615;
$L__BB2_92:
	setp.lt.s32 	%p42, %r131, 3;
	@%p42 bra 	$L__BB2_94;
	add.s64 	%rd57, %rd15, 2;
	// begin inline asm
	ld.global.nc.u8 %r616, [%rd57];
	// end inline asm
	shl.b32 	%r617, %r616, 16;
	and.b32  	%r618, %r617, 16711680;
	or.b32  	%r948, %r948, %r618;
$L__BB2_94:
	setp.lt.s32 	%p43, %r131, 4;
	@%p43 bra 	$L__BB2_96;
	add.s64 	%rd58, %rd15, 3;
	// begin inline asm
	ld.global.nc.u8 %r619, [%rd58];
	// end inline asm
	shl.b32 	%r620, %r619, 24;
	or.b32  	%r948, %r948, %r620;
$L__BB2_96:
	setp.lt.s32 	%p44, %r131, 5;
	mov.b32 	%r952, 0;
	@%p44 bra 	$L__BB2_98;
	add.s64 	%rd59, %rd15, 4;
	// begin inline asm
	ld.global.nc.u8 %r622, [%rd59];
	// end inline asm
	and.b32  	%r952, %r622, 255;
$L__BB2_98:
	setp.lt.s32 	%p45, %r131, 6;
	@%p45 bra 	$L__BB2_100;
	add.s64 	%rd60, %rd15, 5;
	// begin inline asm
	ld.global.nc.u8 %r623, [%rd60];
	// end inline asm
	shl.b32 	%r624, %r623, 8;
	and.b32  	%r625, %r624, 65280;
	or.b32  	%r952, %r952, %r625;
$L__BB2_100:
	setp.lt.s32 	%p46, %r131, 7;
	@%p46 bra 	$L__BB2_102;
	add.s64 	%rd61, %rd15, 6;
	// begin inline asm
	ld.global.nc.u8 %r626, [%rd61];
	// end inline asm
	shl.b32 	%r627, %r626, 16;
	and.b32  	%r628, %r627, 16711680;
	or.b32  	%r952, %r952, %r628;
$L__BB2_102:
	setp.lt.s32 	%p47, %r131, 8;
	@%p47 bra 	$L__BB2_104;
	add.s64 	%rd62, %rd15, 7;
	// begin inline asm
	ld.global.nc.u8 %r629, [%rd62];
	// end inline asm
	shl.b32 	%r630, %r629, 24;
	or.b32  	%r952, %r952, %r630;
$L__BB2_104:
	setp.lt.s32 	%p48, %r131, 9;
	mov.b32 	%r956, 0;
	@%p48 bra 	$L__BB2_106;
	add.s64 	%rd63, %rd15, 8;
	// begin inline asm
	ld.global.nc.u8 %r632, [%rd63];
	// end inline asm
	and.b32  	%r956, %r632, 255;
$L__BB2_106:
	setp.lt.s32 	%p49, %r131, 10;
	@%p49 bra 	$L__BB2_108;
	add.s64 	%rd64, %rd15, 9;
	// begin inline asm
	ld.global.nc.u8 %r633, [%rd64];
	// end inline asm
	shl.b32 	%r634, %r633, 8;
	and.b32  	%r635, %r634, 65280;
	or.b32  	%r956, %r956, %r635;
$L__BB2_108:
	setp.lt.s32 	%p50, %r131, 11;
	@%p50 bra 	$L__BB2_110;
	add.s64 	%rd65, %rd15, 10;
	// begin inline asm
	ld.global.nc.u8 %r636, [%rd65];
	// end inline asm
	shl.b32 	%r637, %r636, 16;
	and.b32  	%r638, %r637, 16711680;
	or.b32  	%r956, %r956, %r638;
$L__BB2_110:
	setp.lt.s32 	%p51, %r131, 12;
	@%p51 bra 	$L__BB2_112;
	add.s64 	%rd66, %rd15, 11;
	// begin inline asm
	ld.global.nc.u8 %r639, [%rd66];
	// end inline asm
	shl.b32 	%r640, %r639, 24;
	or.b32  	%r956, %r956, %r640;
$L__BB2_112:
	setp.lt.s32 	%p52, %r131, 13;
	mov.b32 	%r960, 0;
	@%p52 bra 	$L__BB2_114;
	add.s64 	%rd67, %rd15, 12;
	// begin inline asm
	ld.global.nc.u8 %r642, [%rd67];
	// end inline asm
	and.b32  	%r960, %r642, 255;
$L__BB2_114:
	setp.lt.s32 	%p53, %r131, 14;
	@%p53 bra 	$L__BB2_116;
	add.s64 	%rd68, %rd15, 13;
	// begin inline asm
	ld.global.nc.u8 %r643, [%rd68];
	// end inline asm
	shl.b32 	%r644, %r643, 8;
	and.b32  	%r645, %r644, 65280;
	or.b32  	%r960, %r960, %r645;
$L__BB2_116:
	setp.lt.s32 	%p54, %r131, 15;
	@%p54 bra 	$L__BB2_118;
	add.s64 	%rd69, %rd15, 14;
	// begin inline asm
	ld.global.nc.u8 %r646, [%rd69];
	// end inline asm
	shl.b32 	%r647, %r646, 16;
	and.b32  	%r648, %r647, 16711680;
	or.b32  	%r960, %r960, %r648;
$L__BB2_118:
	setp.lt.s32 	%p55, %r131, 16;
	@%p55 bra 	$L__BB2_120;
	add.s64 	%rd70, %rd15, 15;
	// begin inline asm
	ld.global.nc.u8 %r649, [%rd70];
	// end inline asm
	shl.b32 	%r650, %r649, 24;
	or.b32  	%r960, %r960, %r650;
$L__BB2_120:
	st.shared.v4.u32 	[%r130], {%r948, %r952, %r956, %r960};
	bra.uni 	$L__BB2_122;
$L__BB2_121:
	mov.b32 	%r608, 0;
	st.shared.v4.u32 	[%r130], {%r608, %r608, %r608, %r608};
$L__BB2_122:
	// begin inline asm
	cp.async.commit_group;

	// end inline asm
	shl.b32 	%r652, %r3, 2;
	shr.u32 	%r653, %r83, 5;
	xor.b32  	%r654, %r653, %r652;
	and.b32  	%r655, %r654, 12;
	xor.b32  	%r656, %r655, %r83;
	cvt.s64.s32 	%rd73, %r85;
	mul.lo.s32 	%r657, %r86, %r2;
	cvt.s64.s32 	%rd74, %r657;
	shl.b32 	%r164, %r3, 4;
	cvt.u64.u32 	%rd75, %r164;
	add.s64 	%rd76, %rd74, %rd75;
	add.s64 	%rd16, %rd76, %rd73;
	shl.b32 	%r658, %r80, 11;
	or.b32  	%r165, %r658, %r656;
	and.b32  	%r659, %r164, 15872;
	and.b32  	%r660, %r164, 496;
	shr.u32 	%r661, %r3, 1;
	xor.b32  	%r662, %r82, %r661;
	and.b32  	%r663, %r662, 12;
	or.b32  	%r664, %r663, %r660;
	or.b32  	%r166, %r664, %r659;
	or.b32  	%r665, %r164, 4;
	and.b32  	%r666, %r665, 15872;
	and.b32  	%r667, %r665, 500;
	shr.u32 	%r668, %r3, 5;
	xor.b32  	%r669, %r668, %r661;
	and.b32  	%r670, %r669, 12;
	xor.b32  	%r671, %r670, %r667;
	or.b32  	%r167, %r671, %r666;
	or.b32  	%r672, %r164, 8;
	and.b32  	%r673, %r672, 15872;
	and.b32  	%r674, %r672, 504;
	xor.b32  	%r675, %r670, %r674;
	or.b32  	%r168, %r675, %r673;
	or.b32  	%r676, %r164, 12;
	and.b32  	%r677, %r676, 15872;
	and.b32  	%r678, %r676, 508;
	xor.b32  	%r679, %r670, %r678;
	or.b32  	%r169, %r679, %r677;
	shl.b32 	%r967, %r77, 13;
	sub.s32 	%r680, %r76, %r75;
	sub.s32 	%r681, %r680, %r126;
	add.s32 	%r966, %r681, -64;
	neg.s32 	%r964, %r78;
	mov.b32 	%r963, 1;
	cvt.u64.u32 	%rd78, %r84;
$L__BB2_123:
	setp.ge.s32 	%p56, %r81, %r223;
	add.s32 	%r682, %r963, -1;
	and.b32  	%r178, %r682, 1;
	xor.b32  	%r179, %r178, 1;
	add.s32 	%r965, %r965, 64;
	min.s32 	%r181, %r966, 64;
	setp.le.s32 	%p57, %r181, %r84;
	or.pred  	%p58, %p56, %p57;
	@%p58 bra 	$L__BB2_159;
	cvt.s64.s32 	%rd77, %r965;
	add.s64 	%rd79, %rd77, %rd78;
	add.s64 	%rd17, %rd12, %rd79;
	and.b64  	%rd80, %rd17, 15;
	setp.ne.s64 	%p59, %rd80, 0;
	add.s32 	%r688, %r84, 16;
	setp.gt.s32 	%p60, %r688, %r181;
	or.pred  	%p61, %p60, %p59;
	@%p61 bra 	$L__BB2_126;
	mul.wide.u32 	%rd99, %r179, 8192;
	add.s64 	%rd97, %rd14, %rd99;
	// begin inline asm
	cp.async.cg.shared.global [%rd97], [%rd17], 16;

	// end inline asm
	bra.uni 	$L__BB2_160;
$L__BB2_126:
	sub.s32 	%r182, %r181, %r84;
	setp.lt.s32 	%p62, %r182, 1;
	mov.b32 	%r969, 0;
	@%p62 bra 	$L__BB2_128;
	// begin inline asm
	ld.global.nc.u8 %r690, [%rd17];
	// end inline asm
	and.b32  	%r969, %r690, 255;
$L__BB2_128:
	setp.lt.s32 	%p63, %r182, 2;
	@%p63 bra 	$L__BB2_130;
	add.s64 	%rd82, %rd17, 1;
	// begin inline asm
	ld.global.nc.u8 %r691, [%rd82];
	// end inline asm
	shl.b32 	%r692, %r691, 8;
	and.b32  	%r693, %r692, 65280;
	or.b32  	%r969, %r969, %r693;
$L__BB2_130:
	setp.lt.s32 	%p64, %r182, 3;
	@%p64 bra 	$L__BB2_132;
	add.s64 	%rd83, %rd17, 2;
	// begin inline asm
	ld.global.nc.u8 %r694, [%rd83];
	// end inline asm
	shl.b32 	%r695, %r694, 16;
	and.b32  	%r696, %r695, 16711680;
	or.b32  	%r969, %r969, %r696;
$L__BB2_132:
	setp.lt.s32 	%p65, %r182, 4;
	@%p65 bra 	$L__BB2_134;
	add.s64 	%rd84, %rd17, 3;
	// begin inline asm
	ld.global.nc.u8 %r697, [%rd84];
	// end inline asm
	shl.b32 	%r698, %r697, 24;
	or.b32  	%r969, %r969, %r698;
$L__BB2_134:
	setp.lt.s32 	%p66, %r182, 5;
	mov.b32 	%r973, 0;
	@%p66 bra 	$L__BB2_136;
	add.s64 	%rd85, %rd17, 4;
	// begin inline asm
	ld.global.nc.u8 %r700, [%rd85];
	// end inline asm
	and.b32  	%r973, %r700, 255;
$L__BB2_136:
	setp.lt.s32 	%p67, %r182, 6;
	@%p67 bra 	$L__BB2_138;
	add.s64 	%rd86, %rd17, 5;
	// begin inline asm
	ld.global.nc.u8 %r701, [%rd86];
	// end inline asm
	shl.b32 	%r702, %r701, 8;
	and.b32  	%r703, %r702, 65280;
	or.b32  	%r973, %r973, %r703;
$L__BB2_138:
	setp.lt.s32 	%p68, %r182, 7;
	@%p68 bra 	$L__BB2_140;
	add.s64 	%rd87, %rd17, 6;
	// begin inline asm
	ld.global.nc.u8 %r704, [%rd87];
	// end inline asm
	shl.b32 	%r705, %r704, 16;
	and.b32  	%r706, %r705, 16711680;
	or.b32  	%r973, %r973, %r706;
$L__BB2_140:
	setp.lt.s32 	%p69, %r182, 8;
	@%p69 bra 	$L__BB2_142;
	add.s64 	%rd88, %rd17, 7;
	// begin inline asm
	ld.global.nc.u8 %r707, [%rd88];
	// end inline asm
	shl.b32 	%r708, %r707, 24;
	or.b32  	%r973, %r973, %r708;
$L__BB2_142:
	setp.lt.s32 	%p70, %r182, 9;
	mov.b32 	%r977, 0;
	@%p70 bra 	$L__BB2_144;
	add.s64 	%rd89, %rd17, 8;
	// begin inline asm
	ld.global.nc.u8 %r710, [%rd89];
	// end inline asm
	and.b32  	%r977, %r710, 255;
$L__BB2_144:
	setp.lt.s32 	%p71, %r182, 10;
	@%p71 bra 	$L__BB2_146;
	add.s64 	%rd90, %rd17, 9;
	// begin inline asm
	ld.global.nc.u8 %r711, [%rd90];
	// end inline asm
	shl.b32 	%r712, %r711, 8;
	and.b32  	%r713, %r712, 65280;
	or.b32  	%r977, %r977, %r713;
$L__BB2_146:
	setp.lt.s32 	%p72, %r182, 11;
	@%p72 bra 	$L__BB2_148;
	add.s64 	%rd91, %rd17, 10;
	// begin inline asm
	ld.global.nc.u8 %r714, [%rd91];
	// end inline asm
	shl.b32 	%r715, %r714, 16;
	and.b32  	%r716, %r715, 16711680;
	or.b32  	%r977, %r977, %r716;
$L__BB2_148:
	setp.lt.s32 	%p73, %r182, 12;
	@%p73 bra 	$L__BB2_150;
	add.s64 	%rd92, %rd17, 11;
	// begin inline asm
	ld.global.nc.u8 %r717, [%rd92];
	// end inline asm
	shl.b32 	%r718, %r717, 24;
	or.b32  	%r977, %r977, %r718;
$L__BB2_150:
	setp.lt.s32 	%p74, %r182, 13;
	mov.b32 	%r981, 0;
	@%p74 bra 	$L__BB2_152;
	add.s64 	%rd93, %rd17, 12;
	// begin inline asm
	ld.global.nc.u8 %r720, [%rd93];
	// end inline asm
	and.b32  	%r981, %r720, 255;
$L__BB2_152:
	setp.lt.s32 	%p75, %r182, 14;
	@%p75 bra 	$L__BB2_154;
	add.s64 	%rd94, %rd17, 13;
	// begin inline asm
	ld.global.nc.u8 %r721, [%rd94];
	// end inline asm
	shl.b32 	%r722, %r721, 8;
	and.b32  	%r723, %r722, 65280;
	or.b32  	%r981, %r981, %r723;
$L__BB2_154:
	setp.lt.s32 	%p76, %r182, 15;
	@%p76 bra 	$L__BB2_156;
	add.s64 	%rd95, %rd17, 14;
	// begin inline asm
	ld.global.nc.u8 %r724, [%rd95];
	// end inline asm
	shl.b32 	%r725, %r724, 16;
	and.b32  	%r726, %r725, 16711680;
	or.b32  	%r981, %r981, %r726;
$L__BB2_156:
	setp.lt.s32 	%p77, %r182, 16;
	@%p77 bra 	$L__BB2_158;
	add.s64 	%rd96, %rd17, 15;
	// begin inline asm
	ld.global.nc.u8 %r727, [%rd96];
	// end inline asm
	shl.b32 	%r728, %r727, 24;
	or.b32  	%r981, %r981, %r728;
$L__BB2_158:
	shl.b32 	%r729, %r179, 13;
	add.s32 	%r730, %r130, %r729;
	st.shared.v4.u32 	[%r730], {%r969, %r973, %r977, %r981};
	bra.uni 	$L__BB2_160;
$L__BB2_159:
	shl.b32 	%r684, %r179, 13;
	add.s32 	%r685, %r130, %r684;
	mov.b32 	%r686, 0;
	st.shared.v4.u32 	[%r685], {%r686, %r686, %r686, %r686};
$L__BB2_160:
	// begin inline asm
	cp.async.commit_group;

	// end inline asm
	// begin inline asm
	cp.async.wait_group 1;

	// end inline asm
	bar.sync 	0;
	shl.b32 	%r731, %r178, 13;
	mov.u32 	%r732, _ZZ66mx_block_rearrange_2d_K_groups_rowmajor_128x4_vec_pipelined_kernelILi64ELi16EEvPKhiiiiPKiPhiiE4smem;
	add.s32 	%r215, %r732, %r731;
	add.s32 	%r733, %r215, %r129;
	ld.shared.v4.u32 	{%r734, %r735, %r736, %r737}, [%r733];
	bar.sync 	0;
	add.s32 	%r738, %r966, 64;
	min.s32 	%r739, %r738, 64;
	add.s32 	%r740, %r215, %r165;
	st.shared.u32 	[%r740], %r734;
	st.shared.u32 	[%r740+512], %r735;
	st.shared.u32 	[%r740+1024], %r736;
	st.shared.u32 	[%r740+1536], %r737;
	bar.sync 	0;
	add.s32 	%r741, %r739, 3;
	shr.s32 	%r742, %r741, 31;
	shr.u32 	%r743, %r742, 30;
	add.s32 	%r744, %r741, %r743;
	shl.b32 	%r745, %r744, 7;
	and.b32  	%r746, %r745, -512;
	setp.ge.s32 	%p78, %r164, %r746;
	@%p78 bra 	$L__BB2_162;
	cvt.s64.s32 	%rd100, %r967;
	add.s32 	%r747, %r215, %r166;
	ld.shared.u32 	%r748, [%r747];
	add.s32 	%r749, %r215, %r167;
	ld.shared.u32 	%r750, [%r749];
	add.s32 	%r751, %r215, %r168;
	ld.shared.u32 	%r752, [%r751];
	add.s32 	%r753, %r215, %r169;
	ld.shared.u32 	%r754, [%r753];
	add.s64 	%rd101, %rd16, %rd100;
	add.s64 	%rd102, %rd1, %rd101;
	st.global.v4.u32 	[%rd102], {%r748, %r750, %r752, %r754};
$L__BB2_162:
	add.s32 	%r967, %r967, 8192;
	add.s32 	%r966, %r966, -64;
	add.s32 	%r964, %r964, 1;
	add.s32 	%r963, %r963, 1;
	setp.ne.s32 	%p79, %r964, -1;
	@%p79 bra 	$L__BB2_123;
	add.s32 	%r755, %r78, -1;
	// begin inline asm
	cp.async.wait_group 0;

	// end inline asm
	bar.sync 	0;
	add.s32 	%r220, %r755, %r77;
	shl.b32 	%r756, %r220, 6;
	add.s32 	%r757, %r756, %r75;
	sub.s32 	%r758, %r76, %r757;
	shl.b32 	%r759, %r755, 13;
	and.b32  	%r760, %r759, 8192;
	mov.u32 	%r761, _ZZ66mx_block_rearrange_2d_K_groups_rowmajor_128x4_vec_pipelined_kernelILi64ELi16EEvPKhiiiiPKiPhiiE4smem;
	add.s32 	%r221, %r761, %r760;
	add.s32 	%r762, %r221, %r129;
	ld.shared.v4.u32 	{%r763, %r764, %r765, %r766}, [%r762];
	bar.sync 	0;
	min.s32 	%r767, %r758, 64;
	add.s32 	%r768, %r221, %r165;
	st.shared.u32 	[%r768], %r763;
	st.shared.u32 	[%r768+512], %r764;
	st.shared.u32 	[%r768+1024], %r765;
	st.shared.u32 	[%r768+1536], %r766;
	bar.sync 	0;
	add.s32 	%r769, %r767, 3;
	shr.s32 	%r770, %r769, 31;
	shr.u32 	%r771, %r770, 30;
	add.s32 	%r772, %r769, %r771;
	shl.b32 	%r773, %r772, 7;
	and.b32  	%r774, %r773, -512;
	setp.ge.s32 	%p80, %r164, %r774;
	@%p80 bra 	$L__BB2_165;
	shl.b32 	%r775, %r220, 13;
	cvt.s64.s32 	%rd103, %r775;
	add.s32 	%r776, %r221, %r166;
	ld.shared.u32 	%r777, [%r776];
	add.s32 	%r778, %r221, %r167;
	ld.shared.u32 	%r779, [%r778];
	add.s32 	%r780, %r221, %r168;
	ld.shared.u32 	%r781, [%r780];
	add.s32 	%r782, %r221, %r169;
	ld.shared.u32 	%r783, [%r782];
	add.s64 	%rd104, %rd16, %rd103;
	add.s64 	%rd105, %rd1, %rd104;
	st.global.v4.u32 	[%rd105], {%r777, %r779, %r781, %r783};
$L__BB2_165:
	ret;

}
	// .globl	_Z66mx_block_rearrange_2d_K_groups_rowmajor_128x4_vec_pipelined_kernelILi128ELi4EEvPKhiiiiPKiPhii
.visible .entry _Z66mx_block_rearrange_2d_K_groups_rowmajor_128x4_vec_pipelined_kernelILi128ELi4EEvPKhiiiiPKiPhii(
	.param .u64 .ptr .align 1 _Z66mx_block_rearrange_2d_K_groups_rowmajor_128x4_vec_pipelined_kernelILi128ELi4EEvPKhiiiiPKiPhii_param_0,
	.param .u32 _Z66mx_block_rearrange_2d_K_groups_rowmajor_128x4_vec_pipelined_kernelILi128ELi4EEvPKhiiiiPKiPhii_param_1,
	.param .u32 _Z66mx_block_rearrange_2d_K_groups_rowmajor_128x4_vec_pipelined_kernelILi128ELi4EEvPKhiiiiPKiPhii_param_2,
	.param .u32 _Z66mx_block_rearrange_2d_K_groups_rowmajor_128x4_vec_pipelined_kernelILi128ELi4EEvPKhiiiiPKiPhii_param_3,
	.param .u32 _Z66mx_block_rearrange_2d_K_groups_rowmajor_128x4_vec_pipelined_kernelILi128ELi4EEvPKhiiiiPKiPhii_param_4,
	.param .u64 .ptr .align 1 _Z66mx_block_rearrange_2d_K_groups_rowmajor_128x4_vec_pipelined_kernelILi128ELi4EEvPKhiiiiPKiPhii_param_5,
	.param .u64 .ptr .align 1 _Z66mx_block_rearrange_2d_K_groups_rowmajor_128x4_vec_pipelined_kernelILi128ELi4EEvPKhiiiiPKiPhii_param_6,
	.param .u32 _Z66mx_block_rearrange_2d_K_groups_rowmajor_128x4_vec_pipelined_kernelILi128ELi4EEvPKhiiiiPKiPhii_param_7,
	.param .u32 _Z66mx_block_rearrange_2d_K_groups_rowmajor_128x4_vec_pipelined_kernelILi128ELi4EEvPKhiiiiPKiPhii_param_8
)
{
	.reg .pred 	%p<104>;
	.reg .b32 	%r<983>;
	.reg .b64 	%rd<141>;
	// demoted variable
	.shared .align 16 .b8 _ZZ66mx_block_rearrange_2d_K_groups_rowmajor_128x4_vec_pipelined_kernelILi128ELi4EEvPKhiiiiPKiPhiiE4smem[32768];
	// demoted variable
	.shared .align 4 .b8 _ZZ66mx_block_rearrange_2d_K_groups_rowmajor_128x4_vec_pipelined_kernelILi128ELi4EEvPKhiiiiPKiPhiiE15smem_group_data[256];
	// demoted variable
	.shared .align 4 .u32 _ZZ66mx_block_rearrange_2d_K_groups_rowmajor_128x4_vec_pipelined_kernelILi128ELi4EEvPKhiiiiPKiPhiiE24s_output_group_start_col;
	// demoted variable
	.shared .align 4 .u32 _ZZ66mx_block_rearrange_2d_K_groups_rowmajor_128x4_vec_pipelined_kernelILi128ELi4EEvPKhiiiiPKiPhiiE23s_input_group_start_col;
	// demoted variable
	.shared .align 4 .u32 _ZZ66mx_block_rearrange_2d_K_groups_rowmajor_128x4_vec_pipelined_kernelILi128ELi4EEvPKhiiiiPKiPhiiE21s_input_group_end_col;
	// demoted variable
	.shared .align 4 .u32 _ZZ66mx_block_rearrange_2d_K_groups_rowmajor_128x4_vec_pipelined_kernelILi128ELi4EEvPKhiiiiPKiPhiiE22s_first_chunk_in_group;
	// demoted variable
	.shared .align 4 .u32 _ZZ66mx_block_rearrange_2d_K_groups_rowmajor_128x4_vec_pipelined_kernelILi128ELi4EEvPKhiiiiPKiPhiiE23s_num_chunks_to_process;
	ld.param.u64 	%rd18, [_Z66mx_block_rearrange_2d_K_groups_rowmajor_128x4_vec_pipelined_kernelILi128ELi4EEvPKhiiiiPKiPhii_param_0];
	ld.param.u32 	%r221, [_Z66mx_block_rearrange_2d_K_groups_rowmajor_128x4_vec_pipelined_kernelILi128ELi4EEvPKhiiiiPKiPhii_param_1];
	ld.param.u32 	%r222, [_Z66mx_block_rearrange_2d_K_groups_rowmajor_128x4_vec_pipelined_kernelILi128ELi4EEvPKhiiiiPKiPhii_param_2];
	ld.param.u32 	%r223, [_Z66mx_block_rearrange_2d_K_groups_rowmajor_128x4_vec_pipelined_kernelILi128ELi4EEvPKhiiiiPKiPhii_param_4];
	ld.param.u64 	%rd19, [_Z66mx_block_rearrange_2d_K_groups_rowmajor_128x4_vec_pipelined_kernelILi128ELi4EEvPKhiiiiPKiPhii_param_5];
	ld.param.u64 	%rd20, [_Z66mx_block_rearrange_2d_K_groups_rowmajor_128x4_vec_pipelined_kernelILi128ELi4EEvPKhiiiiPKiPhii_param_6];
	ld.param.u32 	%r224, [_Z66mx_block_rearrange_2d_K_groups_rowmajor_128x4_vec_pipelined_kernelILi128ELi4EEvPKhiiiiPKiPhii_param_8];
	cvta.to.global.u64 	%rd1, %rd20;
	cvta.to.global.u64 	%rd2, %rd19;
	mov.u32 	%r1, %ctaid.x;
	mov.u32 	%r2, %ctaid.y;
	mov.u32 	%r3, %tid.x;
	setp.ne.s32 	%p1, %r3, 0;
	@%p1 bra 	$L__BB3_15;
	setp.lt.s32 	%p2, %r224, 1;
	mov.b32 	%r902, 0;
	mov.u32 	%r901, %r902;
	@%p2 bra 	$L__BB3_3;
	ld.global.nc.u32 	%r227, [%rd2];
	add.s32 	%r228, %r227, 127;
	shr.s32 	%r229, %r228, 31;
	shr.u32 	%r230, %r229, 25;
	add.s32 	%r231, %r228, %r230;
	shr.s32 	%r232, %r231, 7;
	add.s32 	%r233, %r232, 3;
	shr.u32 	%r234, %r233, 30;
	add.s32 	%r235, %r233, %r234;
	shr.s32 	%r902, %r235, 2;
	st.shared.u32 	[_ZZ66mx_block_rearrange_2d_K_groups_rowmajor_128x4_vec_pipelined_kernelILi128ELi4EEvPKhiiiiPKiPhiiE15smem_group_data], %r232;
	mov.u32 	%r236, _ZZ66mx_block_rearrange_2d_K_groups_rowmajor_128x4_vec_pipelined_kernelILi128ELi4EEvPKhiiiiPKiPhiiE15smem_group_data;
	shl.b32 	%r237, %r224, 2;
	add.s32 	%r238, %r236, %r237;
	st.shared.u32 	[%r238], %r902;
	mov.b32 	%r901, 1;
$L__BB3_3:
	setp.ge.s32 	%p3, %r901, %r224;
	@%p3 bra 	$L__BB3_15;
	sub.s32 	%r7, %r224, %r901;
	and.b32  	%r8, %r7, 7;
	sub.s32 	%r239, %r901, %r224;
	setp.gt.u32 	%p4, %r239, -8;
	@%p4 bra 	$L__BB3_7;
	and.b32  	%r240, %r7, -8;
	neg.s32 	%r898, %r240;
	shl.b32 	%r241, %r901, 2;
	mov.u32 	%r242, _ZZ66mx_block_rearrange_2d_K_groups_rowmajor_128x4_vec_pipelined_kernelILi128ELi4EEvPKhiiiiPKiPhiiE15smem_group_data;
	add.s32 	%r897, %r242, %r241;
	shl.b32 	%r11, %r224, 2;
	mul.wide.u32 	%rd21, %r901, 4;
	add.s64 	%rd22, %rd21, %rd2;
	add.s64 	%rd139, %rd22, 12;
$L__BB3_6:
	.pragma "nounroll";
	ld.global.nc.u32 	%r243, [%rd139+-16];
	ld.global.nc.u32 	%r244, [%rd139+-12];
	sub.s32 	%r245, %r244, %r243;
	add.s32 	%r246, %r245, 127;
	shr.s32 	%r247, %r246, 31;
	shr.u32 	%r248, %r247, 25;
	add.s32 	%r249, %r246, %r248;
	shr.s32 	%r250, %r249, 7;
	add.s32 	%r251, %r250, 3;
	shr.u32 	%r252, %r251, 30;
	add.s32 	%r253, %r251, %r252;
	shr.s32 	%r254, %r253, 2;
	st.shared.u32 	[%r897], %r250;
	add.s32 	%r255, %r254, %r902;
	add.s32 	%r256, %r897, %r11;
	st.shared.u32 	[%r256], %r255;
	ld.global.nc.u32 	%r257, [%rd139+-8];
	sub.s32 	%r258, %r257, %r244;
	add.s32 	%r259, %r258, 127;
	shr.s32 	%r260, %r259, 31;
	shr.u32 	%r261, %r260, 25;
	add.s32 	%r262, %r259, %r261;
	shr.s32 	%r263, %r262, 7;
	add.s32 	%r264, %r263, 3;
	shr.u32 	%r265, %r264, 30;
	add.s32 	%r266, %r264, %r265;
	shr.s32 	%r267, %r266, 2;
	st.shared.u32 	[%r897+4], %r263;
	add.s32 	%r268, %r267, %r255;
	st.shared.u32 	[%r256+4], %r268;
	ld.global.nc.u32 	%r269, [%rd139+-4];
	sub.s32 	%r270, %r269, %r257;
	add.s32 	%r271, %r270, 127;
	shr.s32 	%r272, %r271, 31;
	shr.u32 	%r273, %r272, 25;
	add.s32 	%r274, %r271, %r273;
	shr.s32 	%r275, %r274, 7;
	add.s32 	%r276, %r275, 3;
	shr.u32 	%r277, %r276, 30;
	add.s32 	%r278, %r276, %r277;
	shr.s32 	%r279, %r278, 2;
	st.shared.u32 	[%r897+8], %r275;
	add.s32 	%r280, %r279, %r268;
	st.shared.u32 	[%r256+8], %r280;
	ld.global.nc.u32 	%r281, [%rd139];
	sub.s32 	%r282, %r281, %r269;
	add.s32 	%r283, %r282, 127;
	shr.s32 	%r284, %r283, 31;
	shr.u32 	%r285, %r284, 25;
	add.s32 	%r286, %r283, %r285;
	shr.s32 	%r287, %r286, 7;
	add.s32 	%r288, %r287, 3;
	shr.u32 	%r289, %r288, 30;
	add.s32 	%r290, %r288, %r289;
	shr.s32 	%r291, %r290, 2;
	st.shared.u32 	[%r897+12], %r287;
	add.s32 	%r292, %r291, %r280;
	st.shared.u32 	[%r256+12], %r292;
	ld.global.nc.u32 	%r293, [%rd139+4];
	sub.s32 	%r294, %r293, %r281;
	add.s32 	%r295, %r294, 127;
	shr.s32 	%r296, %r295, 31;
	shr.u32 	%r297, %r296, 25;
	add.s32 	%r298, %r295, %r297;
	shr.s32 	%r299, %r298, 7;
	add.s32 	%r300, %r299, 3;
	shr.u32 	%r301, %r300, 30;
	add.s32 	%r302, %r300, %r301;
	shr.s32 	%r303, %r302, 2;
	st.shared.u32 	[%r897+16], %r299;
	add.s32 	%r304, %r303, %r292;
	st.shared.u32 	[%r256+16], %r304;
	ld.global.nc.u32 	%r305, [%rd139+8];
	sub.s32 	%r306, %r305, %r293;
	add.s32 	%r307, %r306, 127;
	shr.s32 	%r308, %r307, 31;
	shr.u32 	%r309, %r308, 25;
	add.s32 	%r310, %r307, %r309;
	shr.s32 	%r311, %r310, 7;
	add.s32 	%r312, %r311, 3;
	shr.u32 	%r313, %r312, 30;
	add.s32 	%r314, %r312, %r313;
	shr.s32 	%r315, %r314, 2;
	st.shared.u32 	[%r897+20], %r311;
	add.s32 	%r316, %r315, %r304;
	st.shared.u32 	[%r256+20], %r316;
	ld.global.nc.u32 	%r317, [%rd139+12];
	sub.s32 	%r318, %r317, %r305;
	add.s32 	%r319, %r318, 127;
	shr.s32 	%r320, %r319, 31;
	shr.u32 	%r321, %r320, 25;
	add.s32 	%r322, %r319, %r321;
	shr.s32 	%r323, %r322, 7;
	add.s32 	%r324, %r323, 3;
	shr.u32 	%r325, %r324, 30;
	add.s32 	%r326, %r324, %r325;
	shr.s32 	%r327, %r326, 2;
	st.shared.u32 	[%r897+24], %r323;
	add.s32 	%r328, %r327, %r316;
	st.shared.u32 	[%r256+24], %r328;
	ld.global.nc.u32 	%r329, [%rd139+16];
	sub.s32 	%r330, %r329, %r317;
	add.s32 	%r331, %r330, 127;
	shr.s32 	%r332, %r331, 31;
	shr.u32 	%r333, %r332, 25;
	add.s32 	%r334, %r331, %r333;
	shr.s32 	%r335, %r334, 7;
	add.s32 	%r336, %r335, 3;
	shr.u32 	%r337, %r336, 30;
	add.s32 	%r338, %r336, %r337;
	shr.s32 	%r339, %r338, 2;
	st.shared.u32 	[%r897+28], %r335;
	add.s32 	%r902, %r339, %r328;
	st.shared.u32 	[%r256+28], %r902;
	add.s32 	%r901, %r901, 8;
	add.s32 	%r898, %r898, 8;
	add.s32 	%r897, %r897, 32;
	add.s64 	%rd139, %rd139, 32;
	setp.ne.s32 	%p5, %r898, 0;
	@%p5 bra 	$L__BB3_6;
$L__BB3_7:
	setp.eq.s32 	%p6, %r8, 0;
	@%p6 bra 	$L__BB3_15;
	and.b32  	%r22, %r7, 3;
	setp.lt.u32 	%p7, %r8, 4;
	@%p7 bra 	$L__BB3_10;
	mul.wide.s32 	%rd23, %r901, 4;
	add.s64 	%rd24, %rd2, %rd23;
	ld.global.nc.u32 	%r340, [%rd24+-4];
	mul.wide.u32 	%rd25, %r901, 4;
	add.s64 	%rd26, %rd2, %rd25;
	ld.global.nc.u32 	%r341, [%rd26];
	sub.s32 	%r342, %r341, %r340;
	add.s32 	%r343, %r342, 127;
	shr.s32 	%r344, %r343, 31;
	shr.u32 	%r345, %r344, 25;
	add.s32 	%r346, %r343, %r345;
	shr.s32 	%r347, %r346, 7;
	add.s32 	%r348, %r347, 3;
	shr.u32 	%r349, %r348, 30;
	add.s32 	%r350, %r348, %r349;
	shr.s32 	%r351, %r350, 2;
	shl.b32 	%r352, %r901, 2;
	mov.u32 	%r353, _ZZ66mx_block_rearrange_2d_K_groups_rowmajor_128x4_vec_pipelined_kernelILi128ELi4EEvPKhiiiiPKiPhiiE15smem_group_data;
	add.s32 	%r354, %r353, %r352;
	st.shared.u32 	[%r354], %r347;
	add.s32 	%r355, %r351, %r902;
	shl.b32 	%r356, %r224, 2;
	add.s32 	%r357, %r354, %r356;
	st.shared.u32 	[%r357], %r355;
	add.s32 	%r358, %r901, 1;
	mul.wide.u32 	%rd27, %r358, 4;
	add.s64 	%rd28, %rd2, %rd27;
	ld.global.nc.u32 	%r359, [%rd28];
	sub.s32 	%r360, %r359, %r341;
	add.s32 	%r361, %r360, 127;
	shr.s32 	%r362, %r361, 31;
	shr.u32 	%r363, %r362, 25;
	add.s32 	%r364, %r361, %r363;
	shr.s32 	%r365, %r364, 7;
	add.s32 	%r366, %r365, 3;
	shr.u32 	%r367, %r366, 30;
	add.s32 	%r368, %r366, %r367;
	shr.s32 	%r369, %r368, 2;
	st.shared.u32 	[%r354+4], %r365;
	add.s32 	%r370, %r369, %r355;
	st.shared.u32 	[%r357+4], %r370;
	add.s32 	%r371, %r901, 2;
	ld.global.nc.u32 	%r372, [%rd24+4];
	mul.wide.u32 	%rd29, %r371, 4;
	add.s64 	%rd30, %rd2, %rd29;
	ld.global.nc.u32 	%r373, [%rd30];
	sub.s32 	%r374, %r373, %r372;
	add.s32 	%r375, %r374, 127;
	shr.s32 	%r376, %r375, 31;
	shr.u32 	%r377, %r376, 25;
	add.s32 	%r378, %r375, %r377;
	shr.s32 	%r379, %r378, 7;
	add.s32 	%r380, %r379, 3;
	shr.u32 	%r381, %r380, 30;
	add.s32 	%r382, %r380, %r381;
	shr.s32 	%r383, %r382, 2;
	st.shared.u32 	[%r354+8], %r379;
	add.s32 	%r384, %r383, %r370;
	st.shared.u32 	[%r357+8], %r384;
	ld.global.nc.u32 	%r385, [%rd24+8];
	ld.global.nc.u32 	%r386, [%rd26+12];
	sub.s32 	%r387, %r386, %r385;
	add.s32 	%r388, %r387, 127;
	shr.s32 	%r389, %r388, 31;
	shr.u32 	%r390, %r389, 25;
	add.s32 	%r391, %r388, %r390;
	shr.s32 	%r392, %r391, 7;
	add.s32 	%r393, %r392, 3;
	shr.u32 	%r394, %r393, 30;
	add.s32 	%r395, %r393, %r394;
	shr.s32 	%r396, %r395, 2;
	st.shared.u32 	[%r354+12], %r392;
	add.s32 	%r902, %r396, %r384;
	st.shared.u32 	[%r357+12], %r902;
	add.s32 	%r901, %r901, 4;
$L__BB3_10:
	setp.eq.s32 	%p8, %r22, 0;
	@%p8 bra 	$L__BB3_15;
	setp.eq.s32 	%p9, %r22, 1;
	@%p9 bra 	$L__BB3_13;
	mul.wide.s32 	%rd31, %r901, 4;
	add.s64 	%rd32, %rd2, %rd31;
	ld.global.nc.u32 	%r397, [%rd32+-4];
	mul.wide.u32 	%rd33, %r901, 4;
	add.s64 	%rd34, %rd2, %rd33;
	ld.global.nc.u32 	%r398, [%rd34];
	sub.s32 	%r399, %r398, %r397;
	add.s32 	%r400, %r399, 127;
	shr.s32 	%r401, %r400, 31;
	shr.u32 	%r402, %r401, 25;
	add.s32 	%r403, %r400, %r402;
	shr.s32 	%r404, %r403, 7;
	add.s32 	%r405, %r404, 3;
	shr.u32 	%r406, %r405, 30;
	add.s32 	%r407, %r405, %r406;
	shr.s32 	%r408, %r407, 2;
	shl.b32 	%r409, %r901, 2;
	mov.u32 	%r410, _ZZ66mx_block_rearrange_2d_K_groups_rowmajor_128x4_vec_pipelined_kernelILi128ELi4EEvPKhiiiiPKiPhiiE15smem_group_data;
	add.s32 	%r411, %r410, %r409;
	st.shared.u32 	[%r411], %r404;
	add.s32 	%r412, %r408, %r902;
	shl.b32 	%r413, %r224, 2;
	add.s32 	%r414, %r411, %r413;
	st.shared.u32 	[%r414], %r412;
	ld.global.nc.u32 	%r415, [%rd34+4];
	sub.s32 	%r416, %r415, %r398;
	add.s32 	%r417, %r416, 127;
	shr.s32 	%r418, %r417, 31;
	shr.u32 	%r419, %r418, 25;
	add.s32 	%r420, %r417, %r419;
	shr.s32 	%r421, %r420, 7;
	add.s32 	%r422, %r421, 3;
	shr.u32 	%r423, %r422, 30;
	add.s32 	%r424, %r422, %r423;
	shr.s32 	%r425, %r424, 2;
	st.shared.u32 	[%r411+4], %r421;
	add.s32 	%r902, %r425, %r412;
	st.shared.u32 	[%r414+4], %r902;
	add.s32 	%r901, %r901, 2;
$L__BB3_13:
	and.b32  	%r426, %r7, 1;
	setp.eq.b32 	%p10, %r426, 1;
	not.pred 	%p11, %p10;
	@%p11 bra 	$L__BB3_15;
	mul.wide.s32 	%rd35, %r901, 4;
	add.s64 	%rd36, %rd2, %rd35;
	ld.global.nc.u32 	%r427, [%rd36+-4];
	mul.wide.u32 	%rd37, %r901, 4;
	add.s64 	%rd38, %rd2, %rd37;
	ld.global.nc.u32 	%r428, [%rd38];
	sub.s32 	%r429, %r428, %r427;
	add.s32 	%r430, %r429, 127;
	shr.s32 	%r431, %r430, 31;
	shr.u32 	%r432, %r431, 25;
	add.s32 	%r433, %r430, %r432;
	shr.s32 	%r434, %r433, 7;
	add.s32 	%r435, %r434, 3;
	shr.u32 	%r436, %r435, 30;
	add.s32 	%r437, %r435, %r436;
	shr.s32 	%r438, %r437, 2;
	shl.b32 	%r439, %r901, 2;
	mov.u32 	%r440, _ZZ66mx_block_rearrange_2d_K_groups_rowmajor_128x4_vec_pipelined_kernelILi128ELi4EEvPKhiiiiPKiPhiiE15smem_group_data;
	add.s32 	%r441, %r440, %r439;
	st.shared.u32 	[%r441], %r434;
	add.s32 	%r442, %r438, %r902;
	shl.b32 	%r443, %r224, 2;
	add.s32 	%r444, %r441, %r443;
	st.shared.u32 	[%r444], %r442;
$L__BB3_15:
	bar.sync 	0;
	setp.lt.s32 	%p12, %r224, 1;
	@%p12 bra 	$L__BB3_19;
	mov.b32 	%r31, 0;
	mov.u32 	%r448, _ZZ66mx_block_rearrange_2d_K_groups_rowmajor_128x4_vec_pipelined_kernelILi128ELi4EEvPKhiiiiPKiPhiiE15smem_group_data;
	mov.u32 	%r908, %r31;
$L__BB3_17:
	add.s32 	%r446, %r31, %r224;
	shl.b32 	%r447, %r446, 2;
	add.s32 	%r449, %r448, %r447;
	ld.shared.u32 	%r33, [%r449];
	setp.lt.s32 	%p13, %r1, %r33;
	@%p13 bra 	$L__BB3_20;
	add.s32 	%r31, %r31, 1;
	setp.eq.s32 	%p14, %r31, %r224;
	mov.u32 	%r908, %r33;
	@%p14 bra 	$L__BB3_19;
	bra.uni 	$L__BB3_17;
$L__BB3_19:
	setp.eq.s32 	%p15, %r3, 0;
	mov.b32 	%r909, 0;
	mov.u32 	%r910, %r909;
	mov.u32 	%r911, %r909;
	mov.u32 	%r912, %r909;
	@%p15 bra 	$L__BB3_23;
	bra.uni 	$L__BB3_44;
$L__BB3_20:
	setp.eq.s32 	%p16, %r3, 0;
	sub.s32 	%r451, %r1, %r908;
	shl.b32 	%r909, %r451, 2;
	@%p16 bra 	$L__BB3_21;
	bra.uni 	$L__BB3_44;
$L__BB3_21:
	shl.b32 	%r453, %r31, 2;
	add.s32 	%r455, %r448, %r453;
	ld.shared.u32 	%r456, [%r455];
	sub.s32 	%r911, %r456, %r909;
	setp.eq.s32 	%p17, %r31, 0;
	mov.b32 	%r910, 0;
	mov.u32 	%r912, %r910;
	@%p17 bra 	$L__BB3_23;
	mul.wide.u32 	%rd39, %r31, 4;
	add.s64 	%rd40, %rd2, %rd39;
	ld.global.nc.u32 	%r912, [%rd40+-4];
	mov.u32 	%r910, %r31;
$L__BB3_23:
	st.shared.u32 	[_ZZ66mx_block_rearrange_2d_K_groups_rowmajor_128x4_vec_pipelined_kernelILi128ELi4EEvPKhiiiiPKiPhiiE23s_input_group_start_col], %r912;
	mul.wide.u32 	%rd41, %r910, 4;
	add.s64 	%rd42, %rd2, %rd41;
	ld.global.nc.u32 	%r458, [%rd42];
	st.shared.u32 	[_ZZ66mx_block_rearrange_2d_K_groups_rowmajor_128x4_vec_pipelined_kernelILi128ELi4EEvPKhiiiiPKiPhiiE21s_input_group_end_col], %r458;
	st.shared.u32 	[_ZZ66mx_block_rearrange_2d_K_groups_rowmajor_128x4_vec_pipelined_kernelILi128ELi4EEvPKhiiiiPKiPhiiE22s_first_chunk_in_group], %r909;
	setp.eq.s32 	%p18, %r910, 0;
	mov.b32 	%r929, 0;
	@%p18 bra 	$L__BB3_43;
	and.b32  	%r42, %r910, 7;
	setp.lt.u32 	%p19, %r910, 8;
	mov.b32 	%r922, 0;
	mov.u32 	%r929, %r922;
	@%p19 bra 	$L__BB3_29;
	and.b32  	%r922, %r910, 2147483640;
	and.b32  	%r462, %r910, -8;
	neg.s32 	%r913, %r462;
	add.s64 	%rd140, %rd2, 12;
	mov.b32 	%r914, 0;
	mov.u32 	%r929, %r914;
$L__BB3_26:
	.pragma "nounroll";
	setp.eq.s32 	%p20, %r914, 0;
	mov.b32 	%r916, 3;
	@%p20 bra 	$L__BB3_28;
	ld.global.nc.u32 	%r464, [%rd140+-16];
	sub.s32 	%r916, 3, %r464;
$L__BB3_28:
	ld.global.nc.u32 	%r465, [%rd140+-12];
	add.s32 	%r466, %r916, %r465;
	shr.s32 	%r467, %r466, 31;
	shr.u32 	%r468, %r467, 30;
	add.s32 	%r469, %r466, %r468;
	shr.s32 	%r470, %r469, 2;
	ld.global.nc.u32 	%r471, [%rd140+-8];
	sub.s32 	%r472, %r471, %r465;
	add.s32 	%r473, %r472, 3;
	shr.s32 	%r474, %r473, 31;
	shr.u32 	%r475, %r474, 30;
	add.s32 	%r476, %r473, %r475;
	shr.s32 	%r477, %r476, 2;
	add.s32 	%r478, %r470, %r477;
	ld.global.nc.u32 	%r479, [%rd140+-4];
	sub.s32 	%r480, %r479, %r471;
	add.s32 	%r481, %r480, 3;
	shr.s32 	%r482, %r481, 31;
	shr.u32 	%r483, %r482, 30;
	add.s32 	%r484, %r481, %r483;
	shr.s32 	%r485, %r484, 2;
	add.s32 	%r486, %r478, %r485;
	ld.global.nc.u32 	%r487, [%rd140];
	sub.s32 	%r488, %r487, %r479;
	add.s32 	%r489, %r488, 3;
	shr.s32 	%r490, %r489, 31;
	shr.u32 	%r491, %r490, 30;
	add.s32 	%r492, %r489, %r491;
	shr.s32 	%r493, %r492, 2;
	add.s32 	%r494, %r486, %r493;
	ld.global.nc.u32 	%r495, [%rd140+4];
	sub.s32 	%r496, %r495, %r487;
	add.s32 	%r497, %r496, 3;
	shr.s32 	%r498, %r497, 31;
	shr.u32 	%r499, %r498, 30;
	add.s32 	%r500, %r497, %r499;
	shr.u32 	%r501, %r500, 2;
	add.s32 	%r502, %r494, %r501;
	ld.global.nc.u32 	%r503, [%rd140+8];
	sub.s32 	%r504, %r503, %r495;
	add.s32 	%r505, %r504, 3;
	shr.s32 	%r506, %r505, 31;
	shr.u32 	%r507, %r506, 30;
	add.s32 	%r508, %r505, %r507;
	shr.u32 	%r509, %r508, 2;
	add.s32 	%r510, %r502, %r509;
	ld.global.nc.u32 	%r511, [%rd140+12];
	sub.s32 	%r512, %r511, %r503;
	add.s32 	%r513, %r512, 3;
	shr.s32 	%r514, %r513, 31;
	shr.u32 	%r515, %r514, 30;
	add.s32 	%r516, %r513, %r515;
	shr.u32 	%r517, %r516, 2;
	add.s32 	%r518, %r510, %r517;
	ld.global.nc.u32 	%r519, [%rd140+16];
	sub.s32 	%r520, %r519, %r511;
	add.s32 	%r521, %r520, 3;
	shr.s32 	%r522, %r521, 31;
	shr.u32 	%r523, %r522, 30;
	add.s32 	%r524, %r521, %r523;
	shr.u32 	%r525, %r524, 2;
	add.s32 	%r526, %r518, %r525;
	shl.b32 	%r527, %r526, 2;
	add.s32 	%r929, %r527, %r929;
	add.s32 	%r914, %r914, 8;
	add.s32 	%r913, %r913, 8;
	add.s64 	%rd140, %rd140, 32;
	setp.ne.s32 	%p21, %r913, 0;
	@%p21 bra 	$L__BB3_26;
$L__BB3_29:
	setp.eq.s32 	%p22, %r42, 0;
	@%p22 bra 	$L__BB3_43;
	and.b32  	%r56, %r910, 3;
	setp.lt.u32 	%p23, %r42, 4;
	@%p23 bra 	$L__BB3_34;
	setp.eq.s32 	%p24, %r922, 0;
	mul.wide.u32 	%rd43, %r922, 4;
	add.s64 	%rd9, %rd2, %rd43;
	mov.b32 	%r920, 3;
	@%p24 bra 	$L__BB3_33;
	ld.global.nc.u32 	%r530, [%rd9+-4];
	sub.s32 	%r920, 3, %r530;
$L__BB3_33:
	ld.global.nc.u32 	%r531, [%rd9];
	add.s32 	%r532, %r920, %r531;
	shr.s32 	%r533, %r532, 31;
	shr.u32 	%r534, %r533, 30;
	add.s32 	%r535, %r532, %r534;
	shr.u32 	%r536, %r535, 2;
	ld.global.nc.u32 	%r537, [%rd9+4];
	sub.s32 	%r538, %r537, %r531;
	add.s32 	%r539, %r538, 3;
	shr.s32 	%r540, %r539, 31;
	shr.u32 	%r541, %r540, 30;
	add.s32 	%r542, %r539, %r541;
	shr.u32 	%r543, %r542, 2;
	add.s32 	%r544, %r536, %r543;
	ld.global.nc.u32 	%r545, [%rd9+8];
	sub.s32 	%r546, %r545, %r537;
	add.s32 	%r547, %r546, 3;
	shr.s32 	%r548, %r547, 31;
	shr.u32 	%r549, %r548, 30;
	add.s32 	%r550, %r547, %r549;
	shr.u32 	%r551, %r550, 2;
	add.s32 	%r552, %r544, %r551;
	ld.global.nc.u32 	%r553, [%rd9+12];
	sub.s32 	%r554, %r553, %r545;
	add.s32 	%r555, %r554, 3;
	shr.s32 	%r556, %r555, 31;
	shr.u32 	%r557, %r556, 30;
	add.s32 	%r558, %r555, %r557;
	shr.u32 	%r559, %r558, 2;
	add.s32 	%r560, %r552, %r559;
	shl.b32 	%r561, %r560, 2;
	add.s32 	%r929, %r561, %r929;
	add.s32 	%r922, %r922, 4;
$L__BB3_34:
	setp.eq.s32 	%p25, %r56, 0;
	@%p25 bra 	$L__BB3_43;
	setp.eq.s32 	%p26, %r56, 1;
	@%p26 bra 	$L__BB3_39;
	setp.eq.s32 	%p27, %r922, 0;
	mul.wide.s32 	%rd44, %r922, 4;
	add.s64 	%rd10, %rd2, %rd44;
	mov.b32 	%r924, 3;
	@%p27 bra 	$L__BB3_38;
	ld.global.nc.u32 	%r564, [%rd10+-4];
	sub.s32 	%r924, 3, %r564;
$L__BB3_38:
	ld.global.nc.u32 	%r565, [%rd10];
	add.s32 	%r566, %r924, %r565;
	shr.s32 	%r567, %r566, 31;
	shr.u32 	%r568, %r567, 30;
	add.s32 	%r569, %r566, %r568;
	shr.u32 	%r570, %r569, 2;
	ld.global.nc.u32 	%r571, [%rd10+4];
	sub.s32 	%r572, %r571, %r565;
	add.s32 	%r573, %r572, 3;
	shr.s32 	%r574, %r573, 31;
	shr.u32 	%r575, %r574, 30;
	add.s32 	%r576, %r573, %r575;
	shr.u32 	%r577, %r576, 2;
	add.s32 	%r578, %r570, %r577;
	shl.b32 	%r579, %r578, 2;
	add.s32 	%r929, %r579, %r929;
	add.s32 	%r922, %r922, 2;
$L__BB3_39:
	and.b32  	%r580, %r910, 1;
	setp.eq.b32 	%p28, %r580, 1;
	not.pred 	%p29, %p28;
	@%p29 bra 	$L__BB3_43;
	setp.eq.s32 	%p30, %r922, 0;
	mul.wide.s32 	%rd45, %r922, 4;
	add.s64 	%rd11, %rd2, %rd45;
	mov.b32 	%r928, 3;
	@%p30 bra 	$L__BB3_42;
	ld.global.nc.u32 	%r582, [%rd11+-4];
	sub.s32 	%r928, 3, %r582;
$L__BB3_42:
	ld.global.nc.u32 	%r583, [%rd11];
	add.s32 	%r584, %r928, %r583;
	shr.s32 	%r585, %r584, 31;
	shr.u32 	%r586, %r585, 30;
	add.s32 	%r587, %r584, %r586;
	and.b32  	%r588, %r587, -4;
	add.s32 	%r929, %r588, %r929;
$L__BB3_43:
	st.shared.u32 	[_ZZ66mx_block_rearrange_2d_K_groups_rowmajor_128x4_vec_pipelined_kernelILi128ELi4EEvPKhiiiiPKiPhiiE24s_output_group_start_col], %r929;
	setp.gt.s32 	%p31, %r911, 0;
	min.u32 	%r589, %r911, 4;
	selp.b32 	%r590, %r589, 0, %p31;
	st.shared.u32 	[_ZZ66mx_block_rearrange_2d_K_groups_rowmajor_128x4_vec_pipelined_kernelILi128ELi4EEvPKhiiiiPKiPhiiE23s_num_chunks_to_process], %r590;
$L__BB3_44:
	bar.sync 	0;
	ld.shared.u32 	%r75, [_ZZ66mx_block_rearrange_2d_K_groups_rowmajor_128x4_vec_pipelined_kernelILi128ELi4EEvPKhiiiiPKiPhiiE23s_input_group_start_col];
	ld.shared.u32 	%r76, [_ZZ66mx_block_rearrange_2d_K_groups_rowmajor_128x4_vec_pipelined_kernelILi128ELi4EEvPKhiiiiPKiPhiiE21s_input_group_end_col];
	ld.shared.u32 	%r77, [_ZZ66mx_block_rearrange_2d_K_groups_rowmajor_128x4_vec_pipelined_kernelILi128ELi4EEvPKhiiiiPKiPhiiE22s_first_chunk_in_group];
	ld.shared.u32 	%r78, [_ZZ66mx_block_rearrange_2d_K_groups_rowmajor_128x4_vec_pipelined_kernelILi128ELi4EEvPKhiiiiPKiPhiiE23s_num_chunks_to_process];
	setp.lt.s32 	%p32, %r78, 1;
	@%p32 bra 	$L__BB3_165;
	ld.shared.u32 	%r591, [_ZZ66mx_block_rearrange_2d_K_groups_rowmajor_128x4_vec_pipelined_kernelILi128ELi4EEvPKhiiiiPKiPhiiE24s_output_group_start_col];
	shl.b32 	%r592, %r2, 7;
	shr.u32 	%r79, %r3, 3;
	and.b32  	%r80, %r3, 7;
	or.b32  	%r81, %r592, %r79;
	shl.b32 	%r593, %r3, 1;
	and.b32  	%r594, %r593, 496;
	shr.u32 	%r595, %r3, 6;
	and.b32  	%r596, %r595, 12;
	or.b32  	%r82, %r594, %r596;
	shl.b32 	%r597, %r3, 4;
	and.b32  	%r83, %r597, 112;
	mul.lo.s32 	%r84, %r591, %r223;
	sub.s32 	%r598, %r76, %r75;
	add.s32 	%r599, %r598, 3;
	shr.s32 	%r600, %r599, 31;
	shr.u32 	%r601, %r600, 30;
	add.s32 	%r602, %r599, %r601;
	shl.b32 	%r603, %r602, 7;
	and.b32  	%r85, %r603, -512;
	cvt.u64.u32 	%rd46, %r81;
	cvt.s64.s32 	%rd47, %r221;
	mad.lo.s64 	%rd12, %rd47, %rd46, %rd18;
	setp.ne.s32 	%p33, %r78, 1;
	@%p33 bra 	$L__BB3_85;
	setp.ge.s32 	%p81, %r81, %r222;
	shl.b32 	%r782, %r77, 7;
	add.s32 	%r86, %r782, %r75;
	sub.s32 	%r783, %r76, %r86;
	min.s32 	%r87, %r783, 128;
	setp.le.s32 	%p82, %r87, %r83;
	shl.b32 	%r785, %r79, 7;
	or.b32  	%r88, %r785, %r83;
	mov.u32 	%r786, _ZZ66mx_block_rearrange_2d_K_groups_rowmajor_128x4_vec_pipelined_kernelILi128ELi4EEvPKhiiiiPKiPhiiE4smem;
	add.s32 	%r89, %r786, %r88;
	or.pred  	%p83, %p81, %p82;
	@%p83 bra 	$L__BB3_82;
	cvt.s64.s32 	%rd106, %r86;
	cvt.u64.u32 	%rd107, %r83;
	add.s64 	%rd108, %rd106, %rd107;
	add.s64 	%rd13, %rd12, %rd108;
	and.b64  	%rd109, %rd13, 15;
	setp.ne.s64 	%p84, %rd109, 0;
	add.s32 	%r789, %r83, 16;
	setp.gt.u32 	%p85, %r789, %r87;
	or.pred  	%p86, %p85, %p84;
	@%p86 bra 	$L__BB3_49;
	cvt.u64.u32 	%rd128, %r88;
	cvt.u64.u32 	%rd129, %r786;
	cvta.shared.u64 	%rd130, %rd129;
	add.s64 	%rd126, %rd130, %rd128;
	// begin inline asm
	cp.async.cg.shared.global [%rd126], [%rd13], 16;

	// end inline asm
	bra.uni 	$L__BB3_83;
$L__BB3_49:
	sub.s32 	%r90, %r87, %r83;
	setp.lt.s32 	%p87, %r90, 1;
	mov.b32 	%r931, 0;
	@%p87 bra 	$L__BB3_51;
	// begin inline asm
	ld.global.nc.u8 %r791, [%rd13];
	// end inline asm
	and.b32  	%r931, %r791, 255;
$L__BB3_51:
	setp.lt.s32 	%p88, %r90, 2;
	@%p88 bra 	$L__BB3_53;
	add.s64 	%rd111, %rd13, 1;
	// begin inline asm
	ld.global.nc.u8 %r792, [%rd111];
	// end inline asm
	shl.b32 	%r793, %r792, 8;
	and.b32  	%r794, %r793, 65280;
	or.b32  	%r931, %r931, %r794;
$L__BB3_53:
	setp.lt.s32 	%p89, %r90, 3;
	@%p89 bra 	$L__BB3_55;
	add.s64 	%rd112, %rd13, 2;
	// begin inline asm
	ld.global.nc.u8 %r795, [%rd112];
	// end inline asm
	shl.b32 	%r796, %r795, 16;
	and.b32  	%r797, %r796, 16711680;
	or.b32  	%r931, %r931, %r797;
$L__BB3_55:
	setp.lt.s32 	%p90, %r90, 4;
	@%p90 bra 	$L__BB3_57;
	add.s64 	%rd113, %rd13, 3;
	// begin inline asm
	ld.global.nc.u8 %r798, [%rd113];
	// end inline asm
	shl.b32 	%r799, %r798, 24;
	or.b32  	%r931, %r931, %r799;
$L__BB3_57:
	setp.lt.s32 	%p91, %r90, 5;
	mov.b32 	%r935, 0;
	@%p91 bra 	$L__BB3_59;
	add.s64 	%rd114, %rd13, 4;
	// begin inline asm
	ld.global.nc.u8 %r801, [%rd114];
	// end inline asm
	and.b32  	%r935, %r801, 255;
$L__BB3_59:
	setp.lt.s32 	%p92, %r90, 6;
	@%p92 bra 	$L__BB3_61;
	add.s64 	%rd115, %rd13, 5;
	// begin inline asm
	ld.global.nc.u8 %r802, [%rd115];
	// end inline asm
	shl.b32 	%r803, %r802, 8;
	and.b32  	%r804, %r803, 65280;
	or.b32  	%r935, %r935, %r804;
$L__BB3_61:
	setp.lt.s32 	%p93, %r90, 7;
	@%p93 bra 	$L__BB3_63;
	add.s64 	%rd116, %rd13, 6;
	// begin inline asm
	ld.global.nc.u8 %r805, [%rd116];
	// end inline asm
	shl.b32 	%r806, %r805, 16;
	and.b32  	%r807, %r806, 16711680;
	or.b32  	%r935, %r935, %r807;
$L__BB3_63:
	setp.lt.s32 	%p94, %r90, 8;
	@%p94 bra 	$L__BB3_65;
	add.s64 	%rd117, %rd13, 7;
	// begin inline asm
	ld.global.nc.u8 %r808, [%rd117];
	// end inline asm
	shl.b32 	%r809, %r808, 24;
	or.b32  	%r935, %r935, %r809;
$L__BB3_65:
	setp.lt.s32 	%p95, %r90, 9;
	mov.b32 	%r939, 0;
	@%p95 bra 	$L__BB3_67;
	add.s64 	%rd118, %rd13, 8;
	// begin inline asm
	ld.global.nc.u8 %r811, [%rd118];
	// end inline asm
	and.b32  	%r939, %r811, 255;
$L__BB3_67:
	setp.lt.s32 	%p96, %r90, 10;
	@%p96 bra 	$L__BB3_69;
	add.s64 	%rd119, %rd13, 9;
	// begin inline asm
	ld.global.nc.u8 %r812, [%rd119];
	// end inline asm
	shl.b32 	%r813, %r812, 8;
	and.b32  	%r814, %r813, 65280;
	or.b32  	%r939, %r939, %r814;
$L__BB3_69:
	setp.lt.s32 	%p97, %r90, 11;
	@%p97 bra 	$L__BB3_71;
	add.s64 	%rd120, %rd13, 10;
	// begin inline asm
	ld.global.nc.u8 %r815, [%rd120];
	// end inline asm
	shl.b32 	%r816, %r815, 16;
	and.b32  	%r817, %r816, 16711680;
	or.b32  	%r939, %r939, %r817;
$L__BB3_71:
	setp.lt.s32 	%p98, %r90, 12;
	@%p98 bra 	$L__BB3_73;
	add.s64 	%rd121, %rd13, 11;
	// begin inline asm
	ld.global.nc.u8 %r818, [%rd121];
	// end inline asm
	shl.b32 	%r819, %r818, 24;
	or.b32  	%r939, %r939, %r819;
$L__BB3_73:
	setp.lt.s32 	%p99, %r90, 13;
	mov.b32 	%r943, 0;
	@%p99 bra 	$L__BB3_75;
	add.s64 	%rd122, %rd13, 12;
	// begin inline asm
	ld.global.nc.u8 %r821, [%rd122];
	// end inline asm
	and.b32  	%r943, %r821, 255;
$L__BB3_75:
	setp.lt.s32 	%p100, %r90, 14;
	@%p100 bra 	$L__BB3_77;
	add.s64 	%rd123, %rd13, 13;
	// begin inline asm
	ld.global.nc.u8 %r822, [%rd123];
	// end inline asm
	shl.b32 	%r823, %r822, 8;
	and.b32  	%r824, %r823, 65280;
	or.b32  	%r943, %r943, %r824;
$L__BB3_77:
	setp.lt.s32 	%p101, %r90, 15;
	@%p101 bra 	$L__BB3_79;
	add.s64 	%rd124, %rd13, 14;
	// begin inline asm
	ld.global.nc.u8 %r825, [%rd124];
	// end inline asm
	shl.b32 	%r826, %r825, 16;
	and.b32  	%r827, %r826, 16711680;
	or.b32  	%r943, %r943, %r827;
$L__BB3_79:
	setp.lt.s32 	%p102, %r90, 16;
	@%p102 bra 	$L__BB3_81;
	add.s64 	%rd125, %rd13, 15;
	// begin inline asm
	ld.global.nc.u8 %r828, [%rd125];
	// end inline asm
	shl.b32 	%r829, %r828, 24;
	or.b32  	%r943, %r943, %r829;
$L__BB3_81:
	st.shared.v4.u32 	[%r89], {%r931, %r935, %r939, %r943};
	bra.uni 	$L__BB3_83;
$L__BB3_82:
	mov.b32 	%r787, 0;
	st.shared.v4.u32 	[%r89], {%r787, %r787, %r787, %r787};
$L__BB3_83:
	// begin inline asm
	cp.async.commit_group;

	// end inline asm
	// begin inline asm
	cp.async.wait_group 0;

	// end inline asm
	bar.sync 	0;
	ld.shared.v4.u32 	{%r831, %r832, %r833, %r834}, [%r89];
	bar.sync 	0;
	shl.b32 	%r835, %r3, 2;
	shr.u32 	%r836, %r82, 5;
	xor.b32  	%r837, %r836, %r835;
	and.b32  	%r838, %r837, 12;
	xor.b32  	%r839, %r838, %r82;
	shl.b32 	%r840, %r80, 11;
	or.b32  	%r841, %r840, %r839;
	add.s32 	%r843, %r786, %r841;
	st.shared.u32 	[%r843], %r831;
	st.shared.u32 	[%r843+512], %r832;
	st.shared.u32 	[%r843+1024], %r833;
	st.shared.u32 	[%r843+1536], %r834;
	bar.sync 	0;
	mul.lo.s32 	%r123, %r85, %r2;
	add.s32 	%r844, %r87, 3;
	shr.s32 	%r845, %r844, 31;
	shr.u32 	%r846, %r845, 30;
	add.s32 	%r847, %r844, %r846;
	shl.b32 	%r848, %r847, 7;
	and.b32  	%r849, %r848, -512;
	setp.ge.s32 	%p103, %r597, %r849;
	@%p103 bra 	$L__BB3_165;
	shl.b32 	%r850, %r77, 14;
	cvt.s64.s32 	%rd131, %r850;
	cvt.s64.s32 	%rd132, %r123;
	cvt.s64.s32 	%rd133, %r84;
	and.b32  	%r851, %r597, 15872;
	and.b32  	%r852, %r597, 496;
	shr.u32 	%r853, %r3, 5;
	shr.u32 	%r854, %r3, 1;
	xor.b32  	%r855, %r853, %r854;
	and.b32  	%r856, %r855, 12;
	or.b32  	%r857, %r856, %r852;
	or.b32  	%r858, %r857, %r851;
	add.s32 	%r860, %r786, %r858;
	ld.shared.u32 	%r861, [%r860];
	add.s32 	%r862, %r597, 4;
	and.b32  	%r863, %r862, 15872;
	and.b32  	%r864, %r862, 500;
	shr.u32 	%r865, %r862, 9;
	shr.u32 	%r866, %r862, 5;
	xor.b32  	%r867, %r865, %r866;
	and.b32  	%r868, %r867, 12;
	xor.b32  	%r869, %r868, %r864;
	or.b32  	%r870, %r869, %r863;
	add.s32 	%r871, %r786, %r870;
	ld.shared.u32 	%r872, [%r871];
	add.s32 	%r873, %r597, 8;
	and.b32  	%r874, %r873, 15872;
	and.b32  	%r875, %r873, 504;
	shr.u32 	%r876, %r873, 9;
	shr.u32 	%r877, %r873, 5;
	xor.b32  	%r878, %r876, %r877;
	and.b32  	%r879, %r878, 12;
	xor.b32  	%r880, %r879, %r875;
	or.b32  	%r881, %r880, %r874;
	add.s32 	%r882, %r786, %r881;
	ld.shared.u32 	%r883, [%r882];
	add.s32 	%r884, %r597, 12;
	and.b32  	%r885, %r884, 15872;
	and.b32  	%r886, %r884, 508;
	shr.u32 	%r887, %r884, 9;
	shr.u32 	%r888, %r884, 5;
	xor.b32  	%r889, %r887, %r888;
	and.b32  	%r890, %r889, 12;
	xor.b32  	%r891, %r890, %r886;
	or.b32  	%r892, %r891, %r885;
	add.s32 	%r893, %r786, %r892;
	ld.shared.u32 	%r894, [%r893];
	cvt.u64.u32 	%rd134, %r597;
	or.b64  	%rd135, %rd131, %rd134;
	add.s64 	%rd136, %rd135, %rd132;
	add.s64 	%rd137, %rd136, %rd133;
	add.s64 	%rd138, %rd1, %rd137;
	st.global.v4.u32 	[%rd138], {%r861, %r872, %r883, %r894};
	bra.uni 	$L__BB3_165;
$L__BB3_85:
	setp.ge.s32 	%p34, %r81, %r222;
	shl.b32 	%r125, %r77, 7;
	add.s32 	%r964, %r125, %r75;
	sub.s32 	%r604, %r76, %r964;
	min.s32 	%r127, %r604, 128;
	setp.le.s32 	%p35, %r127, %r83;
	shl.b32 	%r606, %r79, 7;
	or.b32  	%r128, %r606, %r83;
	cvt.u64.u32 	%rd48, %r128;
	mov.u32 	%r607, _ZZ66mx_block_rearrange_2d_K_groups_rowmajor_128x4_vec_pipelined_kernelILi128ELi4EEvPKhiiiiPKiPhiiE4smem;
	cvt.u64.u32 	%rd49, %r607;
	cvta.shared.u64 	%rd50, %rd49;
	add.s64 	%rd14, %rd50, %rd48;
	add.s32 	%r129, %r607, %r128;
	or.pred  	%p36, %p34, %p35;
	@%p36 bra 	$L__BB3_121;
	cvt.s64.s32 	%rd51, %r964;
	cvt.u64.u32 	%rd52, %r83;
	add.s64 	%rd53, %rd51, %rd52;
	add.s64 	%rd15, %rd12, %rd53;
	and.b64  	%rd54, %rd15, 15;
	setp.ne.s64 	%p37, %rd54, 0;
	add.s32 	%r610, %r83, 16;
	setp.gt.u32 	%p38, %r610, %r127;
	or.pred  	%p39, %p38, %p37;
	@%p39 bra 	$L__BB3_88;
	// begin inline asm
	cp.async.cg.shared.global [%rd14], [%rd15], 16;

	// end inline asm
	bra.uni 	$L__BB3_122;
$L__BB3_88:
	sub.s32 	%r130, %r127, %r83;
	setp.lt.s32 	%p40, %r130, 1;
	mov.b32 	%r947, 0;
	@%p40 bra 	$L__BB3_90;
	// begin inline asm
	ld.global.nc.u8 %r612, [%rd15];
	// end inline asm
	and.b32  	%r947, %r612, 255;
$L__BB3_90:
	setp.lt.s32 	%p41, %r130, 2;
	@%p41 bra 	$L__BB3_92;
	add.s64 	%rd56, %rd15, 1;
	// begin inline asm
	ld.global.nc.u8 %r613, [%rd56];
	// end inline asm
	shl.b32 	%r614, %r613, 8;
	and.b32  	%r615, %r614, 65280;
	or.b32  	%r947, %r947, %r615;
$L__BB3_92:
	setp.lt.s32 	%p42, %r130, 3;
	@%p42 bra 	$L__BB3_94;
	add.s64 	%rd57, %rd15, 2;
	// begin inline asm
	ld.global.nc.u8 %r616, [%rd57];
	// end inline asm
	shl.b32 	%r617, %r616, 16;
	and.b32  	%r618, %r617, 16711680;
	or.b32  	%r947, %r947, %r618;
$L__BB3_94:
	setp.lt.s32 	%p43, %r130, 4;
	@%p43 bra 	$L__BB3_96;
	add.s64 	%rd58, %rd15, 3;
	// begin inline asm
	ld.global.nc.u8 %r619, [%rd58];
	// end inline asm
	shl.b32 	%r620, %r619, 24;
	or.b32  	%r947, %r947, %r620;
$L__BB3_96:
	setp.lt.s32 	%p44, %r130, 5;
	mov.b32 	%r951, 0;
	@%p44 bra 	$L__BB3_98;
	add.s64 	%rd59, %rd15, 4;
	// begin inline asm
	ld.global.nc.u8 %r622, [%rd59];
	// end inline asm
	and.b32  	%r951, %r622, 255;
$L__BB3_98:
	setp.lt.s32 	%p45, %r130, 6;
	@%p45 bra 	$L__BB3_100;
	add.s64 	%rd60, %rd15, 5;
	// begin inline asm
	ld.global.nc.u8 %r623, [%rd60];
	// end inline asm
	shl.b32 	%r624, %r623, 8;
	and.b32  	%r625, %r624, 65280;
	or.b32  	%r951, %r951, %r625;
$L__BB3_100:
	setp.lt.s32 	%p46, %r130, 7;
	@%p46 bra 	$L__BB3_102;
	add.s64 	%rd61, %rd15, 6;
	// begin inline asm
	ld.global.nc.u8 %r626, [%rd61];
	// end inline asm
	shl.b32 	%r627, %r626, 16;
	and.b32  	%r628, %r627, 16711680;
	or.b32  	%r951, %r951, %r628;
$L__BB3_102:
	setp.lt.s32 	%p47, %r130, 8;
	@%p47 bra 	$L__BB3_104;
	add.s64 	%rd62, %rd15, 7;
	// begin inline asm
	ld.global.nc.u8 %r629, [%rd62];
	// end inline asm
	shl.b32 	%r630, %r629, 24;
	or.b32  	%r951, %r951, %r630;
$L__BB3_104:
	setp.lt.s32 	%p48, %r130, 9;
	mov.b32 	%r955, 0;
	@%p48 bra 	$L__BB3_106;
	add.s64 	%rd63, %rd15, 8;
	// begin inline asm
	ld.global.nc.u8 %r632, [%rd63];
	// end inline asm
	and.b32  	%r955, %r632, 255;
$L__BB3_106:
	setp.lt.s32 	%p49, %r130, 10;
	@%p49 bra 	$L__BB3_108;
	add.s64 	%rd64, %rd15, 9;
	// begin inline asm
	ld.global.nc.u8 %r633, [%rd64];
	// end inline asm
	shl.b32 	%r634, %r633, 8;
	and.b32  	%r635, %r634, 65280;
	or.b32  	%r955, %r955, %r635;
$L__BB3_108:
	setp.lt.s32 	%p50, %r130, 11;
	@%p50 bra 	$L__BB3_110;
	add.s64 	%rd65, %rd15, 10;
	// begin inline asm
	ld.global.nc.u8 %r636, [%rd65];
	// end inline asm
	shl.b32 	%r637, %r636, 16;
	and.b32  	%r638, %r637, 16711680;
	or.b32  	%r955, %r955, %r638;
$L__BB3_110:
	setp.lt.s32 	%p51, %r130, 12;
	@%p51 bra 	$L__BB3_112;
	add.s64 	%rd66, %rd15, 11;
	// begin inline asm
	ld.global.nc.u8 %r639, [%rd66];
	// end inline asm
	shl.b32 	%r640, %r639, 24;
	or.b32  	%r955, %r955, %r640;
$L__BB3_112:
	setp.lt.s32 	%p52, %r130, 13;
	mov.b32 	%r959, 0;
	@%p52 bra 	$L__BB3_114;
	add.s64 	%rd67, %rd15, 12;
	// begin inline asm
	ld.global.nc.u8 %r642, [%rd67];
	// end inline asm
	and.b32  	%r959, %r642, 255;
$L__BB3_114:
	setp.lt.s32 	%p53, %r130, 14;
	@%p53 bra 	$L__BB3_116;
	add.s64 	%rd68, %rd15, 13;
	// begin inline asm
	ld.global.nc.u8 %r643, [%rd68];
	// end inline asm
	shl.b32 	%r644, %r643, 8;
	and.b32  	%r645, %r644, 65280;
	or.b32  	%r959, %r959, %r645;
$L__BB3_116:
	setp.lt.s32 	%p54, %r130, 15;
	@%p54 bra 	$L__BB3_118;
	add.s64 	%rd69, %rd15, 14;
	// begin inline asm
	ld.global.nc.u8 %r646, [%rd69];
	// end inline asm
	shl.b32 	%r647, %r646, 16;
	and.b32  	%r648, %r647, 16711680;
	or.b32  	%r959, %r959, %r648;
$L__BB3_118:
	setp.lt.s32 	%p55, %r130, 16;
	@%p55 bra 	$L__BB3_120;
	add.s64 	%rd70, %rd15, 15;
	// begin inline asm
	ld.global.nc.u8 %r649, [%rd70];
	// end inline asm
	shl.b32 	%r650, %r649, 24;
	or.b32  	%r959, %r959, %r650;
$L__BB3_120:
	st.shared.v4.u32 	[%r129], {%r947, %r951, %r955, %r959};
	bra.uni 	$L__BB3_122;
$L__BB3_121:
	mov.b32 	%r608, 0;
	st.shared.v4.u32 	[%r129], {%r608, %r608, %r608, %r608};
$L__BB3_122:
	// begin inline asm
	cp.async.commit_group;

	// end inline asm
	shl.b32 	%r652, %r3, 2;
	shr.u32 	%r653, %r82, 5;
	xor.b32  	%r654, %r653, %r652;
	and.b32  	%r655, %r654, 12;
	xor.b32  	%r656, %r655, %r82;
	cvt.s64.s32 	%rd73, %r84;
	mul.lo.s32 	%r657, %r85, %r2;
	cvt.s64.s32 	%rd74, %r657;
	shl.b32 	%r163, %r3, 4;
	cvt.u64.u32 	%rd75, %r163;
	add.s64 	%rd76, %rd74, %rd75;
	add.s64 	%rd16, %rd76, %rd73;
	shl.b32 	%r658, %r80, 11;
	or.b32  	%r164, %r658, %r656;
	and.b32  	%r659, %r163, 15872;
	and.b32  	%r660, %r163, 496;
	shr.u32 	%r661, %r3, 5;
	shr.u32 	%r662, %r3, 1;
	xor.b32  	%r663, %r661, %r662;
	and.b32  	%r664, %r663, 12;
	or.b32  	%r665, %r664, %r660;
	or.b32  	%r165, %r665, %r659;
	or.b32  	%r666, %r163, 4;
	and.b32  	%r667, %r666, 15872;
	and.b32  	%r668, %r666, 500;
	xor.b32  	%r669, %r664, %r668;
	or.b32  	%r166, %r669, %r667;
	or.b32  	%r670, %r163, 8;
	and.b32  	%r671, %r670, 15872;
	and.b32  	%r672, %r670, 504;
	xor.b32  	%r673, %r664, %r672;
	or.b32  	%r167, %r673, %r671;
	or.b32  	%r674, %r163, 12;
	and.b32  	%r675, %r674, 15872;
	and.b32  	%r676, %r674, 508;
	xor.b32  	%r677, %r664, %r676;
	or.b32  	%r168, %r677, %r675;
	shl.b32 	%r966, %r77, 14;
	sub.s32 	%r678, %r76, %r75;
	sub.s32 	%r679, %r678, %r125;
	add.s32 	%r965, %r679, -128;
	neg.s32 	%r963, %r78;
	mov.b32 	%r962, 1;
	cvt.u64.u32 	%rd78, %r83;
$L__BB3_123:
	setp.ge.s32 	%p56, %r81, %r222;
	add.s32 	%r680, %r962, -1;
	and.b32  	%r177, %r680, 1;
	xor.b32  	%r178, %r177, 1;
	add.s32 	%r964, %r964, 128;
	min.s32 	%r180, %r965, 128;
	setp.le.s32 	%p57, %r180, %r83;
	or.pred  	%p58, %p56, %p57;
	@%p58 bra 	$L__BB3_159;
	cvt.s64.s32 	%rd77, %r964;
	add.s64 	%rd79, %rd77, %rd78;
	add.s64 	%rd17, %rd12, %rd79;
	and.b64  	%rd80, %rd17, 15;
	setp.ne.s64 	%p59, %rd80, 0;
	add.s32 	%r686, %r83, 16;
	setp.gt.s32 	%p60, %r686, %r180;
	or.pred  	%p61, %p60, %p59;
	@%p61 bra 	$L__BB3_126;
	mul.wide.u32 	%rd99, %r178, 16384;
	add.s64 	%rd97, %rd14, %rd99;
	// begin inline asm
	cp.async.cg.shared.global [%rd97], [%rd17], 16;

	// end inline asm
	bra.uni 	$L__BB3_160;
$L__BB3_126:
	sub.s32 	%r181, %r180, %r83;
	setp.lt.s32 	%p62, %r181, 1;
	mov.b32 	%r968, 0;
	@%p62 bra 	$L__BB3_128;
	// begin inline asm
	ld.global.nc.u8 %r688, [%rd17];
	// end inline asm
	and.b32  	%r968, %r688, 255;
$L__BB3_128:
	setp.lt.s32 	%p63, %r181, 2;
	@%p63 bra 	$L__BB3_130;
	add.s64 	%rd82, %rd17, 1;
	// begin inline asm
	ld.global.nc.u8 %r689, [%rd82];
	// end inline asm
	shl.b32 	%r690, %r689, 8;
	and.b32  	%r691, %r690, 65280;
	or.b32  	%r968, %r968, %r691;
$L__BB3_130:
	setp.lt.s32 	%p64, %r181, 3;
	@%p64 bra 	$L__BB3_132;
	add.s64 	%rd83, %rd17, 2;
	// begin inline asm
	ld.global.nc.u8 %r692, [%rd83];
	// end inline asm
	shl.b32 	%r693, %r692, 16;
	and.b32  	%r694, %r693, 16711680;
	or.b32  	%r968, %r968, %r694;
$L__BB3_132:
	setp.lt.s32 	%p65, %r181, 4;
	@%p65 bra 	$L__BB3_134;
	add.s64 	%rd84, %rd17, 3;
	// begin inline asm
	ld.global.nc.u8 %r695, [%rd84];
	// end inline asm
	shl.b32 	%r696, %r695, 24;
	or.b32  	%r968, %r968, %r696;
$L__BB3_134:
	setp.lt.s32 	%p66, %r181, 5;
	mov.b32 	%r972, 0;
	@%p66 bra 	$L__BB3_136;
	add.s64 	%rd85, %rd17, 4;
	// begin inline asm
	ld.global.nc.u8 %r698, [%rd85];
	// end inline asm
	and.b32  	%r972, %r698, 255;
$L__BB3_136:
	setp.lt.s32 	%p67, %r181, 6;
	@%p67 bra 	$L__BB3_138;
	add.s64 	%rd86, %rd17, 5;
	// begin inline asm
	ld.global.nc.u8 %r699, [%rd86];
	// end inline asm
	shl.b32 	%r700, %r699, 8;
	and.b32  	%r701, %r700, 65280;
	or.b32  	%r972, %r972, %r701;
$L__BB3_138:
	setp.lt.s32 	%p68, %r181, 7;
	@%p68 bra 	$L__BB3_140;
	add.s64 	%rd87, %rd17, 6;
	// begin inline asm
	ld.global.nc.u8 %r702, [%rd87];
	// end inline asm
	shl.b32 	%r703, %r702, 16;
	and.b32  	%r704, %r703, 16711680;
	or.b32  	%r972, %r972, %r704;
$L__BB3_140:
	setp.lt.s32 	%p69, %r181, 8;
	@%p69 bra 	$L__BB3_142;
	add.s64 	%rd88, %rd17, 7;
	// begin inline asm
	ld.global.nc.u8 %r705, [%rd88];
	// end inline asm
	shl.b32 	%r706, %r705, 24;
	or.b32  	%r972, %r972, %r706;
$L__BB3_142:
	setp.lt.s32 	%p70, %r181, 9;
	mov.b32 	%r976, 0;
	@%p70 bra 	$L__BB3_144;
	add.s64 	%rd89, %rd17, 8;
	// begin inline asm
	ld.global.nc.u8 %r708, [%rd89];
	// end inline asm
	and.b32  	%r976, %r708, 255;
$L__BB3_144:
	setp.lt.s32 	%p71, %r181, 10;
	@%p71 bra 	$L__BB3_146;
	add.s64 	%rd90, %rd17, 9;
	// begin inline asm
	ld.global.nc.u8 %r709, [%rd90];
	// end inline asm
	shl.b32 	%r710, %r709, 8;
	and.b32  	%r711, %r710, 65280;
	or.b32  	%r976, %r976, %r711;
$L__BB3_146:
	setp.lt.s32 	%p72, %r181, 11;
	@%p72 bra 	$L__BB3_148;
	add.s64 	%rd91, %rd17, 10;
	// begin inline asm
	ld.global.nc.u8 %r712, [%rd91];
	// end inline asm
	shl.b32 	%r713, %r712, 16;
	and.b32  	%r714, %r713, 16711680;
	or.b32  	%r976, %r976, %r714;
$L__BB3_148:
	setp.lt.s32 	%p73, %r181, 12;
	@%p73 bra 	$L__BB3_150;
	add.s64 	%rd92, %rd17, 11;
	// begin inline asm
	ld.global.nc.u8 %r715, [%rd92];
	// end inline asm
	shl.b32 	%r716, %r715, 24;
	or.b32  	%r976, %r976, %r716;
$L__BB3_150:
	setp.lt.s32 	%p74, %r181, 13;
	mov.b32 	%r980, 0;
	@%p74 bra 	$L__BB3_152;
	add.s64 	%rd93, %rd17, 12;
	// begin inline asm
	ld.global.nc.u8 %r718, [%rd93];
	// end inline asm
	and.b32  	%r980, %r718, 255;
$L__BB3_152:
	setp.lt.s32 	%p75, %r181, 14;
	@%p75 bra 	$L__BB3_154;
	add.s64 	%rd94, %rd17, 13;
	// begin inline asm
	ld.global.nc.u8 %r719, [%rd94];
	// end inline asm
	shl.b32 	%r720, %r719, 8;
	and.b32  	%r721, %r720, 65280;
	or.b32  	%r980, %r980, %r721;
$L__BB3_154:
	setp.lt.s32 	%p76, %r181, 15;
	@%p76 bra 	$L__BB3_156;
	add.s64 	%rd95, %rd17, 14;
	// begin inline asm
	ld.global.nc.u8 %r722, [%rd95];
	// end inline asm
	shl.b32 	%r723, %r722, 16;
	and.b32  	%r724, %r723, 16711680;
	or.b32  	%r980, %r980, %r724;
$L__BB3_156:
	setp.lt.s32 	%p77, %r181, 16;
	@%p77 bra 	$L__BB3_158;
	add.s64 	%rd96, %rd17, 15;
	// begin inline asm
	ld.global.nc.u8 %r725, [%rd96];
	// end inline asm
	shl.b32 	%r726, %r725, 24;
	or.b32  	%r980, %r980, %r726;
$L__BB3_158:
	shl.b32 	%r727, %r178, 14;
	add.s32 	%r728, %r129, %r727;
	st.shared.v4.u32 	[%r728], {%r968, %r972, %r976, %r980};
	bra.uni 	$L__BB3_160;
$L__BB3_159:
	shl.b32 	%r682, %r178, 14;
	add.s32 	%r683, %r129, %r682;
	mov.b32 	%r684, 0;
	st.shared.v4.u32 	[%r683], {%r684, %r684, %r684, %r684};
$L__BB3_160:
	// begin inline asm
	cp.async.commit_group;

	// end inline asm
	// begin inline asm
	cp.async.wait_group 1;

	// end inline asm
	bar.sync 	0;
	shl.b32 	%r729, %r177, 14;
	mov.u32 	%r730, _ZZ66mx_block_rearrange_2d_K_groups_rowmajor_128x4_vec_pipelined_kernelILi128ELi4EEvPKhiiiiPKiPhiiE4smem;
	add.s32 	%r214, %r730, %r729;
	add.s32 	%r731, %r214, %r128;
	ld.shared.v4.u32 	{%r732, %r733, %r734, %r735}, [%r731];
	bar.sync 	0;
	add.s32 	%r736, %r965, 128;
	min.s32 	%r737, %r736, 128;
	add.s32 	%r738, %r214, %r164;
	st.shared.u32 	[%r738], %r732;
	st.shared.u32 	[%r738+512], %r733;
	st.shared.u32 	[%r738+1024], %r734;
	st.shared.u32 	[%r738+1536], %r735;
	bar.sync 	0;
	add.s32 	%r739, %r737, 3;
	shr.s32 	%r740, %r739, 31;
	shr.u32 	%r741, %r740, 30;
	add.s32 	%r742, %r739, %r741;
	shl.b32 	%r743, %r742, 7;
	and.b32  	%r744, %r743, -512;
	setp.ge.s32 	%p78, %r163, %r744;
	@%p78 bra 	$L__BB3_162;
	cvt.s64.s32 	%rd100, %r966;
	add.s32 	%r745, %r214, %r165;
	ld.shared.u32 	%r746, [%r745];
	add.s32 	%r747, %r214, %r166;
	ld.shared.u32 	%r748, [%r747];
	add.s32 	%r749, %r214, %r167;
	ld.shared.u32 	%r750, [%r749];
	add.s32 	%r751, %r214, %r168;
	ld.shared.u32 	%r752, [%r751];
	add.s64 	%rd101, %rd16, %rd100;
	add.s64 	%rd102, %rd1, %rd101;
	st.global.v4.u32 	[%rd102], {%r746, %r748, %r750, %r752};
$L__BB3_162:
	add.s32 	%r966, %r966, 16384;
	add.s32 	%r965, %r965, -128;
	add.s32 	%r963, %r963, 1;
	add.s32 	%r962, %r962, 1;
	setp.ne.s32 	%p79, %r963, -1;
	@%p79 bra 	$L__BB3_123;
	add.s32 	%r753, %r78, -1;
	// begin inline asm
	cp.async.wait_group 0;

	// end inline asm
	bar.sync 	0;
	add.s32 	%r219, %r753, %r77;
	shl.b32 	%r754, %r219, 7;
	add.s32 	%r755, %r754, %r75;
	sub.s32 	%r756, %r76, %r755;
	shl.b32 	%r757, %r753, 14;
	and.b32  	%r758, %r757, 16384;
	mov.u32 	%r759, _ZZ66mx_block_rearrange_2d_K_groups_rowmajor_128x4_vec_pipelined_kernelILi128ELi4EEvPKhiiiiPKiPhiiE4smem;
	add.s32 	%r220, %r759, %r758;
	add.s32 	%r760, %r220, %r128;
	ld.shared.v4.u32 	{%r761, %r762, %r763, %r764}, [%r760];
	bar.sync 	0;
	min.s32 	%r765, %r756, 128;
	add.s32 	%r766, %r220, %r164;
	st.shared.u32 	[%r766], %r761;
	st.shared.u32 	[%r766+512], %r762;
	st.shared.u32 	[%r766+1024], %r763;
	st.shared.u32 	[%r766+1536], %r764;
	bar.sync 	0;
	add.s32 	%r767, %r765, 3;
	shr.s32 	%r768, %r767, 31;
	shr.u32 	%r769, %r768, 30;
	add.s32 	%r770, %r767, %r769;
	shl.b32 	%r771, %r770, 7;
	and.b32  	%r772, %r771, -512;
	setp.ge.s32 	%p80, %r163, %r772;
	@%p80 bra 	$L__BB3_165;
	shl.b32 	%r773, %r219, 14;
	cvt.s64.s32 	%rd103, %r773;
	add.s32 	%r774, %r220, %r165;
	ld.shared.u32 	%r775, [%r774];
	add.s32 	%r776, %r220, %r166;
	ld.shared.u32 	%r777, [%r776];
	add.s32 	%r778, %r220, %r167;
	ld.shared.u32 	%r779, [%r778];
	add.s32 	%r780, %r220, %r168;
	ld.shared.u32 	%r781, [%r780];
	add.s64 	%rd104, %rd16, %rd103;
	add.s64 	%rd105, %rd1, %rd104;
	st.global.v4.u32 	[%rd105], {%r775, %r777, %r779, %r781};
$L__BB3_165:
	ret;

}
	// .globl	_Z66mx_block_rearrange_2d_K_groups_rowmajor_128x4_vec_pipelined_kernelILi128ELi8EEvPKhiiiiPKiPhii
.visible .entry _Z66mx_block_rearrange_2d_K_groups_rowmajor_128x4_vec_pipelined_kernelILi128ELi8EEvPKhiiiiPKiPhii(
	.param .u64 .ptr .align 1 _Z66mx_block_rearrange_2d_K_groups_rowmajor_128x4_vec_pipelined_kernelILi128ELi8EEvPKhiiiiPKiPhii_param_0,
	.param .u32 _Z66mx_block_rearrange_2d_K_groups_rowmajor_128x4_vec_pipelined_kernelILi128ELi8EEvPKhiiiiPKiPhii_param_1,
	.param .u32 _Z66mx_block_rearrange_2d_K_groups_rowmajor_128x4_vec_pipelined_kernelILi128ELi8EEvPKhiiiiPKiPhii_param_2,
	.param .u32 _Z66mx_block_rearrange_2d_K_groups_rowmajor_128x4_vec_pipelined_kernelILi128ELi8EEvPKhiiiiPKiPhii_param_3,
	.param .u32 _Z66mx_block_rearrange_2d_K_groups_rowmajor_128x4_vec_pipelined_kernelILi128ELi8EEvPKhiiiiPKiPhii_param_4,
	.param .u64 .ptr .align 1 _Z66mx_block_rearrange_2d_K_groups_rowmajor_128x4_vec_pipelined_kernelILi128ELi8EEvPKhiiiiPKiPhii_param_5,
	.param .u64 .ptr .align 1 _Z66mx_block_rearrange_2d_K_groups_rowmajor_128x4_vec_pipelined_kernelILi128ELi8EEvPKhiiiiPKiPhii_param_6,
	.param .u32 _Z66mx_block_rearrange_2d_K_groups_rowmajor_128x4_vec_pipelined_kernelILi128ELi8EEvPKhiiiiPKiPhii_param_7,
	.param .u32 _Z66mx_block_rearrange_2d_K_groups_rowmajor_128x4_vec_pipelined_kernelILi128ELi8EEvPKhiiiiPKiPhii_param_8
)
{
	.reg .pred 	%p<104>;
	.reg .b32 	%r<983>;
	.reg .b64 	%rd<141>;
	// demoted variable
	.shared .align 16 .b8 _ZZ66mx_block_rearrange_2d_K_groups_rowmajor_128x4_vec_pipelined_kernelILi128ELi8EEvPKhiiiiPKiPhiiE4smem[32768];
	// demoted variable
	.shared .align 4 .b8 _ZZ66mx_block_rearrange_2d_K_groups_rowmajor_128x4_vec_pipelined_kernelILi128ELi8EEvPKhiiiiPKiPhiiE15smem_group_data[256];
	// demoted variable
	.shared .align 4 .u32 _ZZ66mx_block_rearrange_2d_K_groups_rowmajor_128x4_vec_pipelined_kernelILi128ELi8EEvPKhiiiiPKiPhiiE24s_output_group_start_col;
	// demoted variable
	.shared .align 4 .u32 _ZZ66mx_block_rearrange_2d_K_groups_rowmajor_128x4_vec_pipelined_kernelILi128ELi8EEvPKhiiiiPKiPhiiE23s_input_group_start_col;
	// demoted variable
	.shared .align 4 .u32 _ZZ66mx_block_rearrange_2d_K_groups_rowmajor_128x4_vec_pipelined_kernelILi128ELi8EEvPKhiiiiPKiPhiiE21s_input_group_end_col;
	// demoted variable
	.shared .align 4 .u32 _ZZ66mx_block_rearrange_2d_K_groups_rowmajor_128x4_vec_pipelined_kernelILi128ELi8EEvPKhiiiiPKiPhiiE22s_first_chunk_in_group;
	// demoted variable
	.shared .align 4 .u32 _ZZ66mx_block_rearrange_2d_K_groups_rowmajor_128x4_vec_pipelined_kernelILi128ELi8EEvPKhiiiiPKiPhiiE23s_num_chunks_to_process;
	ld.param.u64 	%rd18, [_Z66mx_block_rearrange_2d_K_groups_rowmajor_128x4_vec_pipelined_kernelILi128ELi8EEvPKhiiiiPKiPhii_param_0];
	ld.param.u32 	%r221, [_Z66mx_block_rearrange_2d_K_groups_rowmajor_128x4_vec_pipelined_kernelILi128ELi8EEvPKhiiiiPKiPhii_param_1];
	ld.param.u32 	%r222, [_Z66mx_block_rearrange_2d_K_groups_rowmajor_128x4_vec_pipelined_kernelILi128ELi8EEvPKhiiiiPKiPhii_param_2];
	ld.param.u32 	%r223, [_Z66mx_block_rearrange_2d_K_groups_rowmajor_128x4_vec_pipelined_kernelILi128ELi8EEvPKhiiiiPKiPhii_param_4];
	ld.param.u64 	%rd19, [_Z66mx_block_rearrange_2d_K_groups_rowmajor_128x4_vec_pipelined_kernelILi128ELi8EEvPKhiiiiPKiPhii_param_5];
	ld.param.u64 	%rd20, [_Z66mx_block_rearrange_2d_K_groups_rowmajor_128x4_vec_pipelined_kernelILi128ELi8EEvPKhiiiiPKiPhii_param_6];
	ld.param.u32 	%r224, [_Z66mx_block_rearrange_2d_K_groups_rowmajor_128x4_vec_pipelined_kernelILi128ELi8EEvPKhiiiiPKiPhii_param_8];
	cvta.to.global.u64 	%rd1, %rd20;
	cvta.to.global.u64 	%rd2, %rd19;
	mov.u32 	%r1, %ctaid.x;
	mov.u32 	%r2, %ctaid.y;
	mov.u32 	%r3, %tid.x;
	setp.ne.s32 	%p1, %r3, 0;
	@%p1 bra 	$L__BB4_15;
	setp.lt.s32 	%p2, %r224, 1;
	mov.b32 	%r902, 0;
	mov.u32 	%r901, %r902;
	@%p2 bra 	$L__BB4_3;
	ld.global.nc.u32 	%r227, [%rd2];
	add.s32 	%r228, %r227, 127;
	shr.s32 	%r229, %r228, 31;
	shr.u32 	%r230, %r229, 25;
	add.s32 	%r231, %r228, %r230;
	shr.s32 	%r232, %r231, 7;
	add.s32 	%r233, %r232, 7;
	shr.u32 	%r234, %r233, 29;
	add.s32 	%r235, %r233, %r234;
	shr.s32 	%r902, %r235, 3;
	st.shared.u32 	[_ZZ66mx_block_rearrange_2d_K_groups_rowmajor_128x4_vec_pipelined_kernelILi128ELi8EEvPKhiiiiPKiPhiiE15smem_group_data], %r232;
	mov.u32 	%r236, _ZZ66mx_block_rearrange_2d_K_groups_rowmajor_128x4_vec_pipelined_kernelILi128ELi8EEvPKhiiiiPKiPhiiE15smem_group_data;
	shl.b32 	%r237, %r224, 2;
	add.s32 	%r238, %r236, %r237;
	st.shared.u32 	[%r238], %r902;
	mov.b32 	%r901, 1;
$L__BB4_3:
	setp.ge.s32 	%p3, %r901, %r224;
	@%p3 bra 	$L__BB4_15;
	sub.s32 	%r7, %r224, %r901;
	and.b32  	%r8, %r7, 7;
	sub.s32 	%r239, %r901, %r224;
	setp.gt.u32 	%p4, %r239, -8;
	@%p4 bra 	$L__BB4_7;
	and.b32  	%r240, %r7, -8;
	neg.s32 	%r898, %r240;
	shl.b32 	%r241, %r901, 2;
	mov.u32 	%r242, _ZZ66mx_block_rearrange_2d_K_groups_rowmajor_128x4_vec_pipelined_kernelILi128ELi8EEvPKhiiiiPKiPhiiE15smem_group_data;
	add.s32 	%r897, %r242, %r241;
	shl.b32 	%r11, %r224, 2;
	mul.wide.u32 	%rd21, %r901, 4;
	add.s64 	%rd22, %rd21, %rd2;
	add.s64 	%rd139, %rd22, 12;
$L__BB4_6:
	.pragma "nounroll";
	ld.global.nc.u32 	%r243, [%rd139+-16];
	ld.global.nc.u32 	%r244, [%rd139+-12];
	sub.s32 	%r245, %r244, %r243;
	add.s32 	%r246, %r245, 127;
	shr.s32 	%r247, %r246, 31;
	shr.u32 	%r248, %r247, 25;
	add.s32 	%r249, %r246, %r248;
	shr.s32 	%r250, %r249, 7;
	add.s32 	%r251, %r250, 7;
	shr.u32 	%r252, %r251, 29;
	add.s32 	%r253, %r251, %r252;
	shr.s32 	%r254, %r253, 3;
	st.shared.u32 	[%r897], %r250;
	add.s32 	%r255, %r254, %r902;
	add.s32 	%r256, %r897, %r11;
	st.shared.u32 	[%r256], %r255;
	ld.global.nc.u32 	%r257, [%rd139+-8];
	sub.s32 	%r258, %r257, %r244;
	add.s32 	%r259, %r258, 127;
	shr.s32 	%r260, %r259, 31;
	shr.u32 	%r261, %r260, 25;
	add.s32 	%r262, %r259, %r261;
	shr.s32 	%r263, %r262, 7;
	add.s32 	%r264, %r263, 7;
	shr.u32 	%r265, %r264, 29;
	add.s32 	%r266, %r264, %r265;
	shr.s32 	%r267, %r266, 3;
	st.shared.u32 	[%r897+4], %r263;
	add.s32 	%r268, %r267, %r255;
	st.shared.u32 	[%r256+4], %r268;
	ld.global.nc.u32 	%r269, [%rd139+-4];
	sub.s32 	%r270, %r269, %r257;
	add.s32 	%r271, %r270, 127;
	shr.s32 	%r272, %r271, 31;
	shr.u32 	%r273, %r272, 25;
	add.s32 	%r274, %r271, %r273;
	shr.s32 	%r275, %r274, 7;
	add.s32 	%r276, %r275, 7;
	shr.u32 	%r277, %r276, 29;
	add.s32 	%r278, %r276, %r277;
	shr.s32 	%r279, %r278, 3;
	st.shared.u32 	[%r897+8], %r275;
	add.s32 	%r280, %r279, %r268;
	st.shared.u32 	[%r256+8], %r280;
	ld.global.nc.u32 	%r281, [%rd139];
	sub.s32 	%r282, %r281, %r269;
	add.s32 	%r283, %r282, 127;
	shr.s32 	%r284, %r283, 31;
	shr.u32 	%r285, %r284, 25;
	add.s32 	%r286, %r283, %r285;
	shr.s32 	%r287, %r286, 7;
	add.s32 	%r288, %r287, 7;
	shr.u32 	%r289, %r288, 29;
	add.s32 	%r290, %r288, %r289;
	shr.s32 	%r291, %r290, 3;
	st.shared.u32 	[%r897+12], %r287;
	add.s32 	%r292, %r291, %r280;
	st.shared.u32 	[%r256+12], %r292;
	ld.global.nc.u32 	%r293, [%rd139+4];
	sub.s32 	%r294, %r293, %r281;
	add.s32 	%r295, %r294, 127;
	shr.s32 	%r296, %r295, 31;
	shr.u32 	%r297, %r296, 25;
	add.s32 	%r298, %r295, %r297;
	shr.s32 	%r299, %r298, 7;
	add.s32 	%r300, %r299, 7;
	shr.u32 	%r301, %r300, 29;
	add.s32 	%r302, %r300, %r301;
	shr.s32 	%r303, %r302, 3;
	st.shared.u32 	[%r897+16], %r299;
	add.s32 	%r304, %r303, %r292;
	st.shared.u32 	[%r256+16], %r304;
	ld.global.nc.u32 	%r305, [%rd139+8];
	sub.s32 	%r306, %r305, %r293;
	add.s32 	%r307, %r306, 127;
	shr.s32 	%r308, %r307, 31;
	shr.u32 	%r309, %r308, 25;
	add.s32 	%r310, %r307, %r309;
	shr.s32 	%r311, %r310, 7;
	add.s32 	%r312, %r311, 7;
	shr.u32 	%r313, %r312, 29;
	add.s32 	%r314, %r312, %r313;
	shr.s32 	%r315, %r314, 3;
	st.shared.u32 	[%r897+20], %r311;
	add.s32 	%r316, %r315, %r304;
	st.shared.u32 	[%r256+20], %r316;
	ld.global.nc.u32 	%r317, [%rd139+12];
	sub.s32 	%r318, %r317, %r305;
	add.s32 	%r319, %r318, 127;
	shr.s32 	%r320, %r319, 31;
	shr.u32 	%r321, %r320, 25;
	add.s32 	%r322, %r319, %r321;
	shr.s32 	%r323, %r322, 7;
	add.s32 	%r324, %r323, 7;
	shr.u32 	%r325, %r324, 29;
	add.s32 	%r326, %r324, %r325;
	shr.s32 	%r327, %r326, 3;
	st.shared.u32 	[%r897+24], %r323;
	add.s32 	%r328, %r327, %r316;
	st.shared.u32 	[%r256+24], %r328;
	ld.global.nc.u32 	%r329, [%rd139+16];
	sub.s32 	%r330, %r329, %r317;
	add.s32 	%r331, %r330, 127;
	shr.s32 	%r332, %r331, 31;
	shr.u32 	%r333, %r332, 25;
	add.s32 	%r334, %r331, %r333;
	shr.s32 	%r335, %r334, 7;
	add.s32 	%r336, %r335, 7;
	shr.u32 	%r337, %r336, 29;
	add.s32 	%r338, %r336, %r337;
	shr.s32 	%r339, %r338, 3;
	st.shared.u32 	[%r897+28], %r335;
	add.s32 	%r902, %r339, %r328;
	st.shared.u32 	[%r256+28], %r902;
	add.s32 	%r901, %r901, 8;
	add.s32 	%r898, %r898, 8;
	add.s32 	%r897, %r897, 32;
	add.s64 	%rd139, %rd139, 32;
	setp.ne.s32 	%p5, %r898, 0;
	@%p5 bra 	$L__BB4_6;
$L__BB4_7:
	setp.eq.s32 	%p6, %r8, 0;
	@%p6 bra 	$L__BB4_15;
	and.b32  	%r22, %r7, 3;
	setp.lt.u32 	%p7, %r8, 4;
	@%p7 bra 	$L__BB4_10;
	mul.wide.s32 	%rd23, %r901, 4;
	add.s64 	%rd24, %rd2, %rd23;
	ld.global.nc.u32 	%r340, [%rd24+-4];
	mul.wide.u32 	%rd25, %r901, 4;
	add.s64 	%rd26, %rd2, %rd25;
	ld.global.nc.u32 	%r341, [%rd26];
	sub.s32 	%r342, %r341, %r340;
	add.s32 	%r343, %r342, 127;
	shr.s32 	%r344, %r343, 31;
	shr.u32 	%r345, %r344, 25;
	add.s32 	%r346, %r343, %r345;
	shr.s32 	%r347, %r346, 7;
	add.s32 	%r348, %r347, 7;
	shr.u32 	%r349, %r348, 29;
	add.s32 	%r350, %r348, %r349;
	shr.s32 	%r351, %r350, 3;
	shl.b32 	%r352, %r901, 2;
	mov.u32 	%r353, _ZZ66mx_block_rearrange_2d_K_groups_rowmajor_128x4_vec_pipelined_kernelILi128ELi8EEvPKhiiiiPKiPhiiE15smem_group_data;
	add.s32 	%r354, %r353, %r352;
	st.shared.u32 	[%r354], %r347;
	add.s32 	%r355, %r351, %r902;
	shl.b32 	%r356, %r224, 2;
	add.s32 	%r357, %r354, %r356;
	st.shared.u32 	[%r357], %r355;
	add.s32 	%r358, %r901, 1;
	mul.wide.u32 	%rd27, %r358, 4;
	add.s64 	%rd28, %rd2, %rd27;
	ld.global.nc.u32 	%r359, [%rd28];
	sub.s32 	%r360, %r359, %r341;
	add.s32 	%r361, %r360, 127;
	shr.s32 	%r362, %r361, 31;
	shr.u32 	%r363, %r362, 25;
	add.s32 	%r364, %r361, %r363;
	shr.s32 	%r365, %r364, 7;
	add.s32 	%r366, %r365, 7;
	shr.u32 	%r367, %r366, 29;
	add.s32 	%r368, %r366, %r367;
	shr.s32 	%r369, %r368, 3;
	st.shared.u32 	[%r354+4], %r365;
	add.s32 	%r370, %r369, %r355;
	st.shared.u32 	[%r357+4], %r370;
	add.s32 	%r371, %r901, 2;
	ld.global.nc.u32 	%r372, [%rd24+4];
	mul.wide.u32 	%rd29, %r371, 4;
	add.s64 	%rd30, %rd2, %rd29;
	ld.global.nc.u32 	%r373, [%rd30];
	sub.s32 	%r374, %r373, %r372;
	add.s32 	%r375, %r374, 127;
	shr.s32 	%r376, %r375, 31;
	shr.u32 	%r377, %r376, 25;
	add.s32 	%r378, %r375, %r377;
	shr.s32 	%r379, %r378, 7;
	add.s32 	%r380, %r379, 7;
	shr.u32 	%r381, %r380, 29;
	add.s32 	%r382, %r380, %r381;
	shr.s32 	%r383, %r382, 3;
	st.shared.u32 	[%r354+8], %r379;
	add.s32 	%r384, %r383, %r370;
	st.shared.u32 	[%r357+8], %r384;
	ld.global.nc.u32 	%r385, [%rd24+8];
	ld.global.nc.u32 	%r386, [%rd26+12];
	sub.s32 	%r387, %r386, %r385;
	add.s32 	%r388, %r387, 127;
	shr.s32 	%r389, %r388, 31;
	shr.u32 	%r390, %r389, 25;
	add.s32 	%r391, %r388, %r390;
	shr.s32 	%r392, %r391, 7;
	add.s32 	%r393, %r392, 7;
	shr.u32 	%r394, %r393, 29;
	add.s32 	%r395, %r393, %r394;
	shr.s32 	%r396, %r395, 3;
	st.shared.u32 	[%r354+12], %r392;
	add.s32 	%r902, %r396, %r384;
	st.shared.u32 	[%r357+12], %r902;
	add.s32 	%r901, %r901, 4;
$L__BB4_10:
	setp.eq.s32 	%p8, %r22, 0;
	@%p8 bra 	$L__BB4_15;
	setp.eq.s32 	%p9, %r22, 1;
	@%p9 bra 	$L__BB4_13;
	mul.wide.s32 	%rd31, %r901, 4;
	add.s64 	%rd32, %rd2, %rd31;
	ld.global.nc.u32 	%r397, [%rd32+-4];
	mul.wide.u32 	%rd33, %r901, 4;
	add.s64 	%rd34, %rd2, %rd33;
	ld.global.nc.u32 	%r398, [%rd34];
	sub.s32 	%r399, %r398, %r397;
	add.s32 	%r400, %r399, 127;
	shr.s32 	%r401, %r400, 31;
	shr.u32 	%r402, %r401, 25;
	add.s32 	%r403, %r400, %r402;
	shr.s32 	%r404, %r403, 7;
	add.s32 	%r405, %r404, 7;
	shr.u32 	%r406, %r405, 29;
	add.s32 	%r407, %r405, %r406;
	shr.s32 	%r408, %r407, 3;
	shl.b32 	%r409, %r901, 2;
	mov.u32 	%r410, _ZZ66mx_block_rearrange_2d_K_groups_rowmajor_128x4_vec_pipelined_kernelILi128ELi8EEvPKhiiiiPKiPhiiE15smem_group_data;
	add.s32 	%r411, %r410, %r409;
	st.shared.u32 	[%r411], %r404;
	add.s32 	%r412, %r408, %r902;
	shl.b32 	%r413, %r224, 2;
	add.s32 	%r414, %r411, %r413;
	st.shared.u32 	[%r414], %r412;
	ld.global.nc.u32 	%r415, [%rd34+4];
	sub.s32 	%r416, %r415, %r398;
	add.s32 	%r417, %r416, 127;
	shr.s32 	%r418, %r417, 31;
	shr.u32 	%r419, %r418, 25;
	add.s32 	%r420, %r417, %r419;
	shr.s32 	%r421, %r420, 7;
	add.s32 	%r422, %r421, 7;
	shr.u32 	%r423, %r422, 29;
	add.s32 	%r424, %r422, %r423;
	shr.s32 	%r425, %r424, 3;
	st.shared.u32 	[%r411+4], %r421;
	add.s32 	%r902, %r425, %r412;
	st.shared.u32 	[%r414+4], %r902;
	add.s32 	%r901, %r901, 2;
$L__BB4_13:
	and.b32  	%r426, %r7, 1;
	setp.eq.b32 	%p10, %r426, 1;
	not.pred 	%p11, %p10;
	@%p11 bra 	$L__BB4_15;
	mul.wide.s32 	%rd35, %r901, 4;
	add.s64 	%rd36, %rd2, %rd35;
	ld.global.nc.u32 	%r427, [%rd36+-4];
	mul.wide.u32 	%rd37, %r901, 4;
	add.s64 	%rd38, %rd2, %rd37;
	ld.global.nc.u32 	%r428, [%rd38];
	sub.s32 	%r429, %r428, %r427;
	add.s32 	%r430, %r429, 127;
	shr.s32 	%r431, %r430, 31;
	shr.u32 	%r432, %r431, 25;
	add.s32 	%r433, %r430, %r432;
	shr.s32 	%r434, %r433, 7;
	add.s32 	%r435, %r434, 7;
	shr.u32 	%r436, %r435, 29;
	add.s32 	%r437, %r435, %r436;
	shr.s32 	%r438, %r437, 3;
	shl.b32 	%r439, %r901, 2;
	mov.u32 	%r440, _ZZ66mx_block_rearrange_2d_K_groups_rowmajor_128x4_vec_pipelined_kernelILi128ELi8EEvPKhiiiiPKiPhiiE15smem_group_data;
	add.s32 	%r441, %r440, %r439;
	st.shared.u32 	[%r441], %r434;
	add.s32 	%r442, %r438, %r902;
	shl.b32 	%r443, %r224, 2;
	add.s32 	%r444, %r441, %r443;
	st.shared.u32 	[%r444], %r442;
$L__BB4_15:
	bar.sync 	0;
	setp.lt.s32 	%p12, %r224, 1;
	@%p12 bra 	$L__BB4_19;
	mov.b32 	%r31, 0;
	mov.u32 	%r448, _ZZ66mx_block_rearrange_2d_K_groups_rowmajor_128x4_vec_pipelined_kernelILi128ELi8EEvPKhiiiiPKiPhiiE15smem_group_data;
	mov.u32 	%r908, %r31;
$L__BB4_17:
	add.s32 	%r446, %r31, %r224;
	shl.b32 	%r447, %r446, 2;
	add.s32 	%r449, %r448, %r447;
	ld.shared.u32 	%r33, [%r449];
	setp.lt.s32 	%p13, %r1, %r33;
	@%p13 bra 	$L__BB4_20;
	add.s32 	%r31, %r31, 1;
	setp.eq.s32 	%p14, %r31, %r224;
	mov.u32 	%r908, %r33;
	@%p14 bra 	$L__BB4_19;
	bra.uni 	$L__BB4_17;
$L__BB4_19:
	setp.eq.s32 	%p15, %r3, 0;
	mov.b32 	%r909, 0;
	mov.u32 	%r910, %r909;
	mov.u32 	%r911, %r909;
	mov.u32 	%r912, %r909;
	@%p15 bra 	$L__BB4_23;
	bra.uni 	$L__BB4_44;
$L__BB4_20:
	setp.eq.s32 	%p16, %r3, 0;
	sub.s32 	%r451, %r1, %r908;
	shl.b32 	%r909, %r451, 3;
	@%p16 bra 	$L__BB4_21;
	bra.uni 	$L__BB4_44;
$L__BB4_21:
	shl.b32 	%r453, %r31, 2;
	add.s32 	%r455, %r448, %r453;
	ld.shared.u32 	%r456, [%r455];
	sub.s32 	%r911, %r456, %r909;
	setp.eq.s32 	%p17, %r31, 0;
	mov.b32 	%r910, 0;
	mov.u32 	%r912, %r910;
	@%p17 bra 	$L__BB4_23;
	mul.wide.u32 	%rd39, %r31, 4;
	add.s64 	%rd40, %rd2, %rd39;
	ld.global.nc.u32 	%r912, [%rd40+-4];
	mov.u32 	%r910, %r31;
$L__BB4_23:
	st.shared.u32 	[_ZZ66mx_block_rearrange_2d_K_groups_rowmajor_128x4_vec_pipelined_kernelILi128ELi8EEvPKhiiiiPKiPhiiE23s_input_group_start_col], %r912;
	mul.wide.u32 	%rd41, %r910, 4;
	add.s64 	%rd42, %rd2, %rd41;
	ld.global.nc.u32 	%r458, [%rd42];
	st.shared.u32 	[_ZZ66mx_block_rearrange_2d_K_groups_rowmajor_128x4_vec_pipelined_kernelILi128ELi8EEvPKhiiiiPKiPhiiE21s_input_group_end_col], %r458;
	st.shared.u32 	[_ZZ66mx_block_rearrange_2d_K_groups_rowmajor_128x4_vec_pipelined_kernelILi128ELi8EEvPKhiiiiPKiPhiiE22s_first_chunk_in_group], %r909;
	setp.eq.s32 	%p18, %r910, 0;
	mov.b32 	%r929, 0;
	@%p18 bra 	$L__BB4_43;
	and.b32  	%r42, %r910, 7;
	setp.lt.u32 	%p19, %r910, 8;
	mov.b32 	%r922, 0;
	mov.u32 	%r929, %r922;
	@%p19 bra 	$L__BB4_29;
	and.b32  	%r922, %r910, 2147483640;
	and.b32  	%r462, %r910, -8;
	neg.s32 	%r913, %r462;
	add.s64 	%rd140, %rd2, 12;
	mov.b32 	%r914, 0;
	mov.u32 	%r929, %r914;
$L__BB4_26:
	.pragma "nounroll";
	setp.eq.s32 	%p20, %r914, 0;
	mov.b32 	%r916, 3;
	@%p20 bra 	$L__BB4_28;
	ld.global.nc.u32 	%r464, [%rd140+-16];
	sub.s32 	%r916, 3, %r464;
$L__BB4_28:
	ld.global.nc.u32 	%r465, [%rd140+-12];
	add.s32 	%r466, %r916, %r465;
	shr.s32 	%r467, %r466, 31;
	shr.u32 	%r468, %r467, 30;
	add.s32 	%r469, %r466, %r468;
	shr.s32 	%r470, %r469, 2;
	ld.global.nc.u32 	%r471, [%rd140+-8];
	sub.s32 	%r472, %r471, %r465;
	add.s32 	%r473, %r472, 3;
	shr.s32 	%r474, %r473, 31;
	shr.u32 	%r475, %r474, 30;
	add.s32 	%r476, %r473, %r475;
	shr.s32 	%r477, %r476, 2;
	add.s32 	%r478, %r470, %r477;
	ld.global.nc.u32 	%r479, [%rd140+-4];
	sub.s32 	%r480, %r479, %r471;
	add.s32 	%r481, %r480, 3;
	shr.s32 	%r482, %r481, 31;
	shr.u32 	%r483, %r482, 30;
	add.s32 	%r484, %r481, %r483;
	shr.s32 	%r485, %r484, 2;
	add.s32 	%r486, %r478, %r485;
	ld.global.nc.u32 	%r487, [%rd140];
	sub.s32 	%r488, %r487, %r479;
	add.s32 	%r489, %r488, 3;
	shr.s32 	%r490, %r489, 31;
	shr.u32 	%r491, %r490, 30;
	add.s32 	%r492, %r489, %r491;
	shr.s32 	%r493, %r492, 2;
	add.s32 	%r494, %r486, %r493;
	ld.global.nc.u32 	%r495, [%rd140+4];
	sub.s32 	%r496, %r495, %r487;
	add.s32 	%r497, %r496, 3;
	shr.s32 	%r498, %r497, 31;
	shr.u32 	%r499, %r498, 30;
	add.s32 	%r500, %r497, %r499;
	shr.u32 	%r501, %r500, 2;
	add.s32 	%r502, %r494, %r501;
	ld.global.nc.u32 	%r503, [%rd140+8];
	sub.s32 	%r504, %r503, %r495;
	add.s32 	%r505, %r504, 3;
	shr.s32 	%r506, %r505, 31;
	shr.u32 	%r507, %r506, 30;
	add.s32 	%r508, %r505, %r507;
	shr.u32 	%r509, %r508, 2;
	add.s32 	%r510, %r502, %r509;
	ld.global.nc.u32 	%r511, [%rd140+12];
	sub.s32 	%r512, %r511, %r503;
	add.s32 	%r513, %r512, 3;
	shr.s32 	%r514, %r513, 31;
	shr.u32 	%r515, %r514, 30;
	add.s32 	%r516, %r513, %r515;
	shr.u32 	%r517, %r516, 2;
	add.s32 	%r518, %r510, %r517;
	ld.global.nc.u32 	%r519, [%rd140+16];
	sub.s32 	%r520, %r519, %r511;
	add.s32 	%r521, %r520, 3;
	shr.s32 	%r522, %r521, 31;
	shr.u32 	%r523, %r522, 30;
	add.s32 	%r524, %r521, %r523;
	shr.u32 	%r525, %r524, 2;
	add.s32 	%r526, %r518, %r525;
	shl.b32 	%r527, %r526, 2;
	add.s32 	%r929, %r527, %r929;
	add.s32 	%r914, %r914, 8;
	add.s32 	%r913, %r913, 8;
	add.s64 	%rd140, %rd140, 32;
	setp.ne.s32 	%p21, %r913, 0;
	@%p21 bra 	$L__BB4_26;
$L__BB4_29:
	setp.eq.s32 	%p22, %r42, 0;
	@%p22 bra 	$L__BB4_43;
	and.b32  	%r56, %r910, 3;
	setp.lt.u32 	%p23, %r42, 4;
	@%p23 bra 	$L__BB4_34;
	setp.eq.s32 	%p24, %r922, 0;
	mul.wide.u32 	%rd43, %r922, 4;
	add.s64 	%rd9, %rd2, %rd43;
	mov.b32 	%r920, 3;
	@%p24 bra 	$L__BB4_33;
	ld.global.nc.u32 	%r530, [%rd9+-4];
	sub.s32 	%r920, 3, %r530;
$L__BB4_33:
	ld.global.nc.u32 	%r531, [%rd9];
	add.s32 	%r532, %r920, %r531;
	shr.s32 	%r533, %r532, 31;
	shr.u32 	%r534, %r533, 30;
	add.s32 	%r535, %r532, %r534;
	shr.u32 	%r536, %r535, 2;
	ld.global.nc.u32 	%r537, [%rd9+4];
	sub.s32 	%r538, %r537, %r531;
	add.s32 	%r539, %r538, 3;
	shr.s32 	%r540, %r539, 31;
	shr.u32 	%r541, %r540, 30;
	add.s32 	%r542, %r539, %r541;
	shr.u32 	%r543, %r542, 2;
	add.s32 	%r544, %r536, %r543;
	ld.global.nc.u32 	%r545, [%rd9+8];
	sub.s32 	%r546, %r545, %r537;
	add.s32 	%r547, %r546, 3;
	shr.s32 	%r548, %r547, 31;
	shr.u32 	%r549, %r548, 30;
	add.s32 	%r550, %r547, %r549;
	shr.u32 	%r551, %r550, 2;
	add.s32 	%r552, %r544, %r551;
	ld.global.nc.u32 	%r553, [%rd9+12];
	sub.s32 	%r554, %r553, %r545;
	add.s32 	%r555, %r554, 3;
	shr.s32 	%r556, %r555, 31;
	shr.u32 	%r557, %r556, 30;
	add.s32 	%r558, %r555, %r557;
	shr.u32 	%r559, %r558, 2;
	add.s32 	%r560, %r552, %r559;
	shl.b32 	%r561, %r560, 2;
	add.s32 	%r929, %r561, %r929;
	add.s32 	%r922, %r922, 4;
$L__BB4_34:
	setp.eq.s32 	%p25, %r56, 0;
	@%p25 bra 	$L__BB4_43;
	setp.eq.s32 	%p26, %r56, 1;
	@%p26 bra 	$L__BB4_39;
	setp.eq.s32 	%p27, %r922, 0;
	mul.wide.s32 	%rd44, %r922, 4;
	add.s64 	%rd10, %rd2, %rd44;
	mov.b32 	%r924, 3;
	@%p27 bra 	$L__BB4_38;
	ld.global.nc.u32 	%r564, [%rd10+-4];
	sub.s32 	%r924, 3, %r564;
$L__BB4_38:
	ld.global.nc.u32 	%r565, [%rd10];
	add.s32 	%r566, %r924, %r565;
	shr.s32 	%r567, %r566, 31;
	shr.u32 	%r568, %r567, 30;
	add.s32 	%r569, %r566, %r568;
	shr.u32 	%r570, %r569, 2;
	ld.global.nc.u32 	%r571, [%rd10+4];
	sub.s32 	%r572, %r571, %r565;
	add.s32 	%r573, %r572, 3;
	shr.s32 	%r574, %r573, 31;
	shr.u32 	%r575, %r574, 30;
	add.s32 	%r576, %r573, %r575;
	shr.u32 	%r577, %r576, 2;
	add.s32 	%r578, %r570, %r577;
	shl.b32 	%r579, %r578, 2;
	add.s32 	%r929, %r579, %r929;
	add.s32 	%r922, %r922, 2;
$L__BB4_39:
	and.b32  	%r580, %r910, 1;
	setp.eq.b32 	%p28, %r580, 1;
	not.pred 	%p29, %p28;
	@%p29 bra 	$L__BB4_43;
	setp.eq.s32 	%p30, %r922, 0;
	mul.wide.s32 	%rd45, %r922, 4;
	add.s64 	%rd11, %rd2, %rd45;
	mov.b32 	%r928, 3;
	@%p30 bra 	$L__BB4_42;
	ld.global.nc.u32 	%r582, [%rd11+-4];
	sub.s32 	%r928, 3, %r582;
$L__BB4_42:
	ld.global.nc.u32 	%r583, [%rd11];
	add.s32 	%r584, %r928, %r583;
	shr.s32 	%r585, %r584, 31;
	shr.u32 	%r586, %r585, 30;
	add.s32 	%r587, %r584, %r586;
	and.b32  	%r588, %r587, -4;
	add.s32 	%r929, %r588, %r929;
$L__BB4_43:
	st.shared.u32 	[_ZZ66mx_block_rearrange_2d_K_groups_rowmajor_128x4_vec_pipelined_kernelILi128ELi8EEvPKhiiiiPKiPhiiE24s_output_group_start_col], %r929;
	setp.gt.s32 	%p31, %r911, 0;
	min.u32 	%r589, %r911, 8;
	selp.b32 	%r590, %r589, 0, %p31;
	st.shared.u32 	[_ZZ66mx_block_rearrange_2d_K_groups_rowmajor_128x4_vec_pipelined_kernelILi128ELi8EEvPKhiiiiPKiPhiiE23s_num_chunks_to_process], %r590;
$L__BB4_44:
	bar.sync 	0;
	ld.shared.u32 	%r75, [_ZZ66mx_block_rearrange_2d_K_groups_rowmajor_128x4_vec_pipelined_kernelILi128ELi8EEvPKhiiiiPKiPhiiE23s_input_group_start_col];
	ld.shared.u32 	%r76, [_ZZ66mx_block_rearrange_2d_K_groups_rowmajor_128x4_vec_pipelined_kernelILi128ELi8EEvPKhiiiiPKiPhiiE21s_input_group_end_col];
	ld.shared.u32 	%r77, [_ZZ66mx_block_rearrange_2d_K_groups_rowmajor_128x4_vec_pipelined_kernelILi128ELi8EEvPKhiiiiPKiPhiiE22s_first_chunk_in_group];
	ld.shared.u32 	%r78, [_ZZ66mx_block_rearrange_2d_K_groups_rowmajor_128x4_vec_pipelined_kernelILi128ELi8EEvPKhiiiiPKiPhiiE23s_num_chunks_to_process];
	setp.lt.s32 	%p32, %r78, 1;
	@%p32 bra 	$L__BB4_165;
	ld.shared.u32 	%r591, [_ZZ66mx_block_rearrange_2d_K_groups_rowmajor_128x4_vec_pipelined_kernelILi128ELi8EEvPKhiiiiPKiPhiiE24s_output_group_start_col];
	shl.b32 	%r592, %r2, 7;
	shr.u32 	%r79, %r3, 3;
	and.b32  	%r80, %r3, 7;
	or.b32  	%r81, %r592, %r79;
	shl.b32 	%r593, %r3, 1;
	and.b32  	%r594, %r593, 496;
	shr.u32 	%r595, %r3, 6;
	and.b32  	%r596, %r595, 12;
	or.b32  	%r82, %r594, %r596;
	shl.b32 	%r597, %r3, 4;
	and.b32  	%r83, %r597, 112;
	mul.lo.s32 	%r84, %r591, %r223;
	sub.s32 	%r598, %r76, %r75;
	add.s32 	%r599, %r598, 3;
	shr.s32 	%r600, %r599, 31;
	shr.u32 	%r601, %r600, 30;
	add.s32 	%r602, %r599, %r601;
	shl.b32 	%r603, %r602, 7;
	and.b32  	%r85, %r603, -512;
	cvt.u64.u32 	%rd46, %r81;
	cvt.s64.s32 	%rd47, %r221;
	mad.lo.s64 	%rd12, %rd47, %rd46, %rd18;
	setp.ne.s32 	%p33, %r78, 1;
	@%p33 bra 	$L__BB4_85;
	setp.ge.s32 	%p81, %r81, %r222;
	shl.b32 	%r782, %r77, 7;
	add.s32 	%r86, %r782, %r75;
	sub.s32 	%r783, %r76, %r86;
	min.s32 	%r87, %r783, 128;
	setp.le.s32 	%p82, %r87, %r83;
	shl.b32 	%r785, %r79, 7;
	or.b32  	%r88, %r785, %r83;
	mov.u32 	%r786, _ZZ66mx_block_rearrange_2d_K_groups_rowmajor_128x4_vec_pipelined_kernelILi128ELi8EEvPKhiiiiPKiPhiiE4smem;
	add.s32 	%r89, %r786, %r88;
	or.pred  	%p83, %p81, %p82;
	@%p83 bra 	$L__BB4_82;
	cvt.s64.s32 	%rd106, %r86;
	cvt.u64.u32 	%rd107, %r83;
	add.s64 	%rd108, %rd106, %rd107;
	add.s64 	%rd13, %rd12, %rd108;
	and.b64  	%rd109, %rd13, 15;
	setp.ne.s64 	%p84, %rd109, 0;
	add.s32 	%r789, %r83, 16;
	setp.gt.u32 	%p85, %r789, %r87;
	or.pred  	%p86, %p85, %p84;
	@%p86 bra 	$L__BB4_49;
	cvt.u64.u32 	%rd128, %r88;
	cvt.u64.u32 	%rd129, %r786;
	cvta.shared.u64 	%rd130, %rd129;
	add.s64 	%rd126, %rd130, %rd128;
	// begin inline asm
	cp.async.cg.shared.global [%rd126], [%rd13], 16;

	// end inline asm
	bra.uni 	$L__BB4_83;
$L__BB4_49:
	sub.s32 	%r90, %r87, %r83;
	setp.lt.s32 	%p87, %r90, 1;
	mov.b32 	%r931, 0;
	@%p87 bra 	$L__BB4_51;
	// begin inline asm
	ld.global.nc.u8 %r791, [%rd13];
	// end inline asm
	and.b32  	%r931, %r791, 255;
$L__BB4_51:
	setp.lt.s32 	%p88, %r90, 2;
	@%p88 bra 	$L__BB4_53;
	add.s64 	%rd111, %rd13, 1;
	// begin inline asm
	ld.global.nc.u8 %r792, [%rd111];
	// end inline asm
	shl.b32 	%r793, %r792, 8;
	and.b32  	%r794, %r793, 65280;
	or.b32  	%r931, %r931, %r794;
$L__BB4_53:
	setp.lt.s32 	%p89, %r90, 3;
	@%p89 bra 	$L__BB4_55;
	add.s64 	%rd112, %rd13, 2;
	// begin inline asm
	ld.global.nc.u8 %r795, [%rd112];
	// end inline asm
	shl.b32 	%r796, %r795, 16;
	and.b32  	%r797, %r796, 16711680;
	or.b32  	%r931, %r931, %r797;
$L__BB4_55:
	setp.lt.s32 	%p90, %r90, 4;
	@%p90 bra 	$L__BB4_57;
	add.s64 	%rd113, %rd13, 3;
	// begin inline asm
	ld.global.nc.u8 %r798, [%rd113];
	// end inline asm
	shl.b32 	%r799, %r798, 24;
	or.b32  	%r931, %r931, %r799;
$L__BB4_57:
	setp.lt.s32 	%p91, %r90, 5;
	mov.b32 	%r935, 0;
	@%p91 bra 	$L__BB4_59;
	add.s64 	%rd114, %rd13, 4;
	// begin inline asm
	ld.global.nc.u8 %r801, [%rd114];
	// end inline asm
	and.b32  	%r935, %r801, 255;
$L__BB4_59:
	setp.lt.s32 	%p92, %r90, 6;
	@%p92 bra 	$L__BB4_61;
	add.s64 	%rd115, %rd13, 5;
	// begin inline asm
	ld.global.nc.u8 %r802, [%rd115];
	// end inline asm
	shl.b32 	%r803, %r802, 8;
	and.b32  	%r804, %r803, 65280;
	or.b32  	%r935, %r935, %r804;
$L__BB4_61:
	setp.lt.s32 	%p93, %r90, 7;
	@%p93 bra 	$L__BB4_63;
	add.s64 	%rd116, %rd13, 6;
	// begin inline asm
	ld.global.nc.u8 %r805, [%rd116];
	// end inline asm
	shl.b32 	%r806, %r805, 16;
	and.b32  	%r807, %r806, 16711680;
	or.b32  	%r935, %r935, %r807;
$L__BB4_63:
	setp.lt.s32 	%p94, %r90, 8;
	@%p94 bra 	$L__BB4_65;
	add.s64 	%rd117, %rd13, 7;
	// begin inline asm
	ld.global.nc.u8 %r808, [%rd117];
	// end inline asm
	shl.b32 	%r809, %r808, 24;
	or.b32  	%r935, %r935, %r809;
$L__BB4_65:
	setp.lt.s32 	%p95, %r90, 9;
	mov.b32 	%r939, 0;
	@%p95 bra 	$L__BB4_67;
	add.s64 	%rd118, %rd13, 8;
	// begin inline asm
	ld.global.nc.u8 %r811, [%rd118];
	// end inline asm
	and.b32  	%r939, %r811, 255;
$L__BB4_67:
	setp.lt.s32 	%p96, %r90, 10;
	@%p96 bra 	$L__BB4_69;
	add.s64 	%rd119, %rd13, 9;
	// begin inline asm
	ld.global.nc.u8 %r812, [%rd119];
	// end inline asm
	shl.b32 	%r813, %r812, 8;
	and.b32  	%r814, %r813, 65280;
	or.b32  	%r939, %r939, %r814;
$L__BB4_69:
	setp.lt.s32 	%p97, %r90, 11;
	@%p97 bra 	$L__BB4_71;
	add.s64 	%rd120, %rd13, 10;
	// begin inline asm
	ld.global.nc.u8 %r815, [%rd120];
	// end inline asm
	shl.b32 	%r816, %r815, 16;
	and.b32  	%r817, %r816, 16711680;
	or.b32  	%r939, %r939, %r817;
$L__BB4_71:
	setp.lt.s32 	%p98, %r90, 12;
	@%p98 bra 	$L__BB4_73;
	add.s64 	%rd121, %rd13, 11;
	// begin inline asm
	ld.global.nc.u8 %r818, [%rd121];
	// end inline asm
	shl.b32 	%r819, %r818, 24;
	or.b32  	%r939, %r939, %r819;
$L__BB4_73:
	setp.lt.s32 	%p99, %r90, 13;
	mov.b32 	%r943, 0;
	@%p99 bra 	$L__BB4_75;
	add.s64 	%rd122, %rd13, 12;
	// begin inline asm
	ld.global.nc.u8 %r821, [%rd122];
	// end inline asm
	and.b32  	%r943, %r821, 255;
$L__BB4_75:
	setp.lt.s32 	%p100, %r90, 14;
	@%p100 bra 	$L__BB4_77;
	add.s64 	%rd123, %rd13, 13;
	// begin inline asm
	ld.global.nc.u8 %r822, [%rd123];
	// end inline asm
	shl.b32 	%r823, %r822, 8;
	and.b32  	%r824, %r823, 65280;
	or.b32  	%r943, %r943, %r824;
$L__BB4_77:
	setp.lt.s32 	%p101, %r90, 15;
	@%p101 bra 	$L__BB4_79;
	add.s64 	%rd124, %rd13, 14;
	// begin inline asm
	ld.global.nc.u8 %r825, [%rd124];
	// end inline asm
	shl.b32 	%r826, %r825, 16;
	and.b32  	%r827, %r826, 16711680;
	or.b32  	%r943, %r943, %r827;
$L__BB4_79:
	setp.lt.s32 	%p102, %r90, 16;
	@%p102 bra 	$L__BB4_81;
	add.s64 	%rd125, %rd13, 15;
	// begin inline asm
	ld.global.nc.u8 %r828, [%rd125];
	// end inline asm
	shl.b32 	%r829, %r828, 24;
	or.b32  	%r943, %r943, %r829;
$L__BB4_81:
	st.shared.v4.u32 	[%r89], {%r931, %r935, %r939, %r943};
	bra.uni 	$L__BB4_83;
$L__BB4_82:
	mov.b32 	%r787, 0;
	st.shared.v4.u32 	[%r89], {%r787, %r787, %r787, %r787};
$L__BB4_83:
	// begin inline asm
	cp.async.commit_group;

	// end inline asm
	// begin inline asm
	cp.async.wait_group 0;

	// end inline asm
	bar.sync 	0;
	ld.shared.v4.u32 	{%r831, %r832, %r833, %r834}, [%r89];
	bar.sync 	0;
	shl.b32 	%r835, %r3, 2;
	shr.u32 	%r836, %r82, 5;
	xor.b32  	%r837, %r836, %r835;
	and.b32  	%r838, %r837, 12;
	xor.b32  	%r839, %r838, %r82;
	shl.b32 	%r840, %r80, 11;
	or.b32  	%r841, %r840, %r839;
	add.s32 	%r843, %r786, %r841;
	st.shared.u32 	[%r843], %r831;
	st.shared.u32 	[%r843+512], %r832;
	st.shared.u32 	[%r843+1024], %r833;
	st.shared.u32 	[%r843+1536], %r834;
	bar.sync 	0;
	mul.lo.s32 	%r123, %r85, %r2;
	add.s32 	%r844, %r87, 3;
	shr.s32 	%r845, %r844, 31;
	shr.u32 	%r846, %r845, 30;
	add.s32 	%r847, %r844, %r846;
	shl.b32 	%r848, %r847, 7;
	and.b32  	%r849, %r848, -512;
	setp.ge.s32 	%p103, %r597, %r849;
	@%p103 bra 	$L__BB4_165;
	shl.b32 	%r850, %r77, 14;
	cvt.s64.s32 	%rd131, %r850;
	cvt.s64.s32 	%rd132, %r123;
	cvt.s64.s32 	%rd133, %r84;
	and.b32  	%r851, %r597, 15872;
	and.b32  	%r852, %r597, 496;
	shr.u32 	%r853, %r3, 5;
	shr.u32 	%r854, %r3, 1;
	xor.b32  	%r855, %r853, %r854;
	and.b32  	%r856, %r855, 12;
	or.b32  	%r857, %r856, %r852;
	or.b32  	%r858, %r857, %r851;
	add.s32 	%r860, %r786, %r858;
	ld.shared.u32 	%r861, [%r860];
	add.s32 	%r862, %r597, 4;
	and.b32  	%r863, %r862, 15872;
	and.b32  	%r864, %r862, 500;
	shr.u32 	%r865, %r862, 9;
	shr.u32 	%r866, %r862, 5;
	xor.b32  	%r867, %r865, %r866;
	and.b32  	%r868, %r867, 12;
	xor.b32  	%r869, %r868, %r864;
	or.b32  	%r870, %r869, %r863;
	add.s32 	%r871, %r786, %r870;
	ld.shared.u32 	%r872, [%r871];
	add.s32 	%r873, %r597, 8;
	and.b32  	%r874, %r873, 15872;
	and.b32  	%r875, %r873, 504;
	shr.u32 	%r876, %r873, 9;
	shr.u32 	%r877, %r873, 5;
	xor.b32  	%r878, %r876, %r877;
	and.b32  	%r879, %r878, 12;
	xor.b32  	%r880, %r879, %r875;
	or.b32  	%r881, %r880, %r874;
	add.s32 	%r882, %r786, %r881;
	ld.shared.u32 	%r883, [%r882];
	add.s32 	%r884, %r597, 12;
	and.b32  	%r885, %r884, 15872;
	and.b32  	%r886, %r884, 508;
	shr.u32 	%r887, %r884, 9;
	shr.u32 	%r888, %r884, 5;
	xor.b32  	%r889, %r887, %r888;
	and.b32  	%r890, %r889, 12;
	xor.b32  	%r891, %r890, %r886;
	or.b32  	%r892, %r891, %r885;
	add.s32 	%r893, %r786, %r892;
	ld.shared.u32 	%r894, [%r893];
	cvt.u64.u32 	%rd134, %r597;
	or.b64  	%rd135, %rd131, %rd134;
	add.s64 	%rd136, %rd135, %rd132;
	add.s64 	%rd137, %rd136, %rd133;
	add.s64 	%rd138, %rd1, %rd137;
	st.global.v4.u32 	[%rd138], {%r861, %r872, %r883, %r894};
	bra.uni 	$L__BB4_165;
$L__BB4_85:
	setp.ge.s32 	%p34, %r81, %r222;
	shl.b32 	%r125, %r77, 7;
	add.s32 	%r964, %r125, %r75;
	sub.s32 	%r604, %r76, %r964;
	min.s32 	%r127, %r604, 128;
	setp.le.s32 	%p35, %r127, %r83;
	shl.b32 	%r606, %r79, 7;
	or.b32  	%r128, %r606, %r83;
	cvt.u64.u32 	%rd48, %r128;
	mov.u32 	%r607, _ZZ66mx_block_rearrange_2d_K_groups_rowmajor_128x4_vec_pipelined_kernelILi128ELi8EEvPKhiiiiPKiPhiiE4smem;
	cvt.u64.u32 	%rd49, %r607;
	cvta.shared.u64 	%rd50, %rd49;
	add.s64 	%rd14, %rd50, %rd48;
	add.s32 	%r129, %r607, %r128;
	or.pred  	%p36, %p34, %p35;
	@%p36 bra 	$L__BB4_121;
	cvt.s64.s32 	%rd51, %r964;
	cvt.u64.u32 	%rd52, %r83;
	add.s64 	%rd53, %rd51, %rd52;
	add.s64 	%rd15, %rd12, %rd53;
	and.b64  	%rd54, %rd15, 15;
	setp.ne.s64 	%p37, %rd54, 0;
	add.s32 	%r610, %r83, 16;
	setp.gt.u32 	%p38, %r610, %r127;
	or.pred  	%p39, %p38, %p37;
	@%p39 bra 	$L__BB4_88;
	// begin inline asm
	cp.async.cg.shared.global [%rd14], [%rd15], 16;

	// end inline asm
	bra.uni 	$L__BB4_122;
$L__BB4_88:
	sub.s32 	%r130, %r127, %r83;
	setp.lt.s32 	%p40, %r130, 1;
	mov.b32 	%r947, 0;
	@%p40 bra 	$L__BB4_90;
	// begin inline asm
	ld.global.nc.u8 %r612, [%rd15];
	// end inline asm
	and.b32  	%r947, %r612, 255;
$L__BB4_90:
	setp.lt.s32 	%p41, %r130, 2;
	@%p41 bra 	$L__BB4_92;
	add.s64 	%rd56, %rd15, 1;
	// begin inline asm
	ld.global.nc.u8 %r613, [%rd56];
	// end inline asm
	shl.b32 	%r614, %r613, 8;
	and.b32  	%r615, %r614, 65280;
	or.b32  	%r947, %r947, %r615;
$L__BB4_92:
	setp.lt.s32 	%p42, %r130, 3;
	@%p42 bra 	$L__BB4_94;
	add.s64 	%rd57, %rd15, 2;
	// begin inline asm
	ld.global.nc.u8 %r616, [%rd57];
	// end inline asm
	shl.b32 	%r617, %r616, 16;
	and.b32  	%r618, %r617, 16711680;
	or.b32  	%r947, %r947, %r618;
$L__BB4_94:
	setp.lt.s32 	%p43, %r130, 4;
	@%p43 bra 	$L__BB4_96;
	add.s64 	%rd58, %rd15, 3;
	// begin inline asm
	ld.global.nc.u8 %r619, [%rd58];
	// end inline asm
	shl.b32 	%r620, %r619, 24;
	or.b32  	%r947, %r947, %r620;
$L__BB4_96:
	setp.lt.s32 	%p44, %r130, 5;
	mov.b32 	%r951, 0;
	@%p44 bra 	$L__BB4_98;
	add.s64 	%rd59, %rd15, 4;
	// begin inline asm
	ld.global.nc.u8 %r622, [%rd59];
	// end inline asm
	and.b32  	%r951, %r622, 255;
$L__BB4_98:
	setp.lt.s32 	%p45, %r130, 6;
	@%p45 bra 	$L__BB4_100;
	add.s64 	%rd60, %rd15, 5;
	// begin inline asm
	ld.global.nc.u8 %r623, [%rd60];
	// end inline asm
	shl.b32 	%r624, %r623, 8;
	and.b32  	%r625, %r624, 65280;
	or.b32  	%r951, %r951, %r625;
$L__BB4_100:
	setp.lt.s32 	%p46, %r130, 7;
	@%p46 bra 	$L__BB4_102;
	add.s64 	%rd61, %rd15, 6;
	// begin inline asm
	ld.global.nc.u8 %r626, [%rd61];
	// end inline asm
	shl.b32 	%r627, %r626, 16;
	and.b32  	%r628, %r627, 16711680;
	or.b32  	%r951, %r951, %r628;
$L__BB4_102:
	setp.lt.s32 	%p47, %r130, 8;
	@%p47 bra 	$L__BB4_104;
	add.s64 	%rd62, %rd15, 7;
	// begin inline asm
	ld.global.nc.u8 %r629, [%rd62];
	// end inline asm
	shl.b32 	%r630, %r629, 24;
	or.b32  	%r951, %r951, %r630;
$L__BB4_104:
	setp.lt.s32 	%p48, %r130, 9;
	mov.b32 	%r955, 0;
	@%p48 bra 	$L__BB4_106;
	add.s64 	%rd63, %rd15, 8;
	// begin inline asm
	ld.global.nc.u8 %r632, [%rd63];
	// end inline asm
	and.b32  	%r955, %r632, 255;
$L__BB4_106:
	setp.lt.s32 	%p49, %r130, 10;
	@%p49 bra 	$L__BB4_108;
	add.s64 	%rd64, %rd15, 9;
	// begin inline asm
	ld.global.nc.u8 %r633, [%rd64];
	// end inline asm
	shl.b32 	%r634, %r633, 8;
	and.b32  	%r635, %r634, 65280;
	or.b32  	%r955, %r955, %r635;
$L__BB4_108:
	setp.lt.s32 	%p50, %r130, 11;
	@%p50 bra 	$L__BB4_110;
	add.s64 	%rd65, %rd15, 10;
	// begin inline asm
	ld.global.nc.u8 %r636, [%rd65];
	// end inline asm
	shl.b32 	%r637, %r636, 16;
	and.b32  	%r638, %r637, 16711680;
	or.b32  	%r955, %r955, %r638;
$L__BB4_110:
	setp.lt.s32 	%p51, %r130, 12;
	@%p51 bra 	$L__BB4_112;
	add.s64 	%rd66, %rd15, 11;
	// begin inline asm
	ld.global.nc.u8 %r639, [%rd66];
	// end inline asm
	shl.b32 	%r640, %r639, 24;
	or.b32  	%r955, %r955, %r640;
$L__BB4_112:
	setp.lt.s32 	%p52, %r130, 13;
	mov.b32 	%r959, 0;
	@%p52 bra 	$L__BB4_114;
	add.s64 	%rd67, %rd15, 12;
	// begin inline asm
	ld.global.nc.u8 %r642, [%rd67];
	// end inline asm
	and.b32  	%r959, %r642, 255;
$L__BB4_114:
	setp.lt.s32 	%p53, %r130, 14;
	@%p53 bra 	$L__BB4_116;
	add.s64 	%rd68, %rd15, 13;
	// begin inline asm
	ld.global.nc.u8 %r643, [%rd68];
	// end inline asm
	shl.b32 	%r644, %r643, 8;
	and.b32  	%r645, %r644, 65280;
	or.b32  	%r959, %r959, %r645;
$L__BB4_116:
	setp.lt.s32 	%p54, %r130, 15;
	@%p54 bra 	$L__BB4_118;
	add.s64 	%rd69, %rd15, 14;
	// begin inline asm
	ld.global.nc.u8 %r646, [%rd69];
	// end inline asm
	shl.b32 	%r647, %r646, 16;
	and.b32  	%r648, %r647, 16711680;
	or.b32  	%r959, %r959, %r648;
$L__BB4_118:
	setp.lt.s32 	%p55, %r130, 16;
	@%p55 bra 	$L__BB4_120;
	add.s64 	%rd70, %rd15, 15;
	// begin inline asm
	ld.global.nc.u8 %r649, [%rd70];
	// end inline asm
	shl.b32 	%r650, %r649, 24;
	or.b32  	%r959, %r959, %r650;
$L__BB4_120:
	st.shared.v4.u32 	[%r129], {%r947, %r951, %r955, %r959};
	bra.uni 	$L__BB4_122;
$L__BB4_121:
	mov.b32 	%r608, 0;
	st.shared.v4.u32 	[%r129], {%r608, %r608, %r608, %r608};
$L__BB4_122:
	// begin inline asm
	cp.async.commit_group;

	// end inline asm
	shl.b32 	%r652, %r3, 2;
	shr.u32 	%r653, %r82, 5;
	xor.b32  	%r654, %r653, %r652;
	and.b32  	%r655, %r654, 12;
	xor.b32  	%r656, %r655, %r82;
	cvt.s64.s32 	%rd73, %r84;
	mul.lo.s32 	%r657, %r85, %r2;
	cvt.s64.s32 	%rd74, %r657;
	shl.b32 	%r163, %r3, 4;
	cvt.u64.u32 	%rd75, %r163;
	add.s64 	%rd76, %rd74, %rd75;
	add.s64 	%rd16, %rd76, %rd73;
	shl.b32 	%r658, %r80, 11;
	or.b32  	%r164, %r658, %r656;
	and.b32  	%r659, %r163, 15872;
	and.b32  	%r660, %r163, 496;
	shr.u32 	%r661, %r3, 5;
	shr.u32 	%r662, %r3, 1;
	xor.b32  	%r663, %r661, %r662;
	and.b32  	%r664, %r663, 12;
	or.b32  	%r665, %r664, %r660;
	or.b32  	%r165, %r665, %r659;
	or.b32  	%r666, %r163, 4;
	and.b32  	%r667, %r666, 15872;
	and.b32  	%r668, %r666, 500;
	xor.b32  	%r669, %r664, %r668;
	or.b32  	%r166, %r669, %r667;
	or.b32  	%r670, %r163, 8;
	and.b32  	%r671, %r670, 15872;
	and.b32  	%r672, %r670, 504;
	xor.b32  	%r673, %r664, %r672;
	or.b32  	%r167, %r673, %r671;
	or.b32  	%r674, %r163, 12;
	and.b32  	%r675, %r674, 15872;
	and.b32  	%r676, %r674, 508;
	xor.b32  	%r677, %r664, %r676;
	or.b32  	%r168, %r677, %r675;
	shl.b32 	%r966, %r77, 14;
	sub.s32 	%r678, %r76, %r75;
	sub.s32 	%r679, %r678, %r125;
	add.s32 	%r965, %r679, -128;
	neg.s32 	%r963, %r78;
	mov.b32 	%r962, 1;
	cvt.u64.u32 	%rd78, %r83;
$L__BB4_123:
	setp.ge.s32 	%p56, %r81, %r222;
	add.s32 	%r680, %r962, -1;
	and.b32  	%r177, %r680, 1;
	xor.b32  	%r178, %r177, 1;
	add.s32 	%r964, %r964, 128;
	min.s32 	%r180, %r965, 128;
	setp.le.s32 	%p57, %r180, %r83;
	or.pred  	%p58, %p56, %p57;
	@%p58 bra 	$L__BB4_159;
	cvt.s64.s32 	%rd77, %r964;
	add.s64 	%rd79, %rd77, %rd78;
	add.s64 	%rd17, %rd12, %rd79;
	and.b64  	%rd80, %rd17, 15;
	setp.ne.s64 	%p59, %rd80, 0;
	add.s32 	%r686, %r83, 16;
	setp.gt.s32 	%p60, %r686, %r180;
	or.pred  	%p61, %p60, %p59;
	@%p61 bra 	$L__BB4_126;
	mul.wide.u32 	%rd99, %r178, 16384;
	add.s64 	%rd97, %rd14, %rd99;
	// begin inline asm
	cp.async.cg.shared.global [%rd97], [%rd17], 16;

	// end inline asm
	bra.uni 	$L__BB4_160;
$L__BB4_126:
	sub.s32 	%r181, %r180, %r83;
	setp.lt.s32 	%p62, %r181, 1;
	mov.b32 	%r968, 0;
	@%p62 bra 	$L__BB4_128;
	// begin inline asm
	ld.global.nc.u8 %r688, [%rd17];
	// end inline asm
	and.b32  	%r968, %r688, 255;
$L__BB4_128:
	setp.lt.s32 	%p63, %r181, 2;
	@%p63 bra 	$L__BB4_130;
	add.s64 	%rd82, %rd17, 1;
	// begin inline asm
	ld.global.nc.u8 %r689, [%rd82];
	// end inline asm
	shl.b32 	%r690, %r689, 8;
	and.b32  	%r691, %r690, 65280;
	or.b32  	%r968, %r968, %r691;
$L__BB4_130:
	setp.lt.s32 	%p64, %r181, 3;
	@%p64 bra 	$L__BB4_132;
	add.s64 	%rd83, %rd17, 2;
	// begin inline asm
	ld.global.nc.u8 %r692, [%rd83];
	// end inline asm
	shl.b32 	%r693, %r692, 16;
	and.b32  	%r694, %r693, 16711680;
	or.b32  	%r968, %r968, %r694;
$L__BB4_132:
	setp.lt.s32 	%p65, %r181, 4;
	@%p65 bra 	$L__BB4_134;
	add.s64 	%rd84, %rd17, 3;
	// begin inline asm
	ld.global.nc.u8 %r695, [%rd84];
	// end inline asm
	shl.b32 	%r696, %r695, 24;
	or.b32  	%r968, %r968, %r696;
$L__BB4_134:
	setp.lt.s32 	%p66, %r181, 5;
	mov.b32 	%r972, 0;
	@%p66 bra 	$L__BB4_136;
	add.s64 	%rd85, %rd17, 4;
	// begin inline asm
	ld.global.nc.u8 %r698, [%rd85];
	// end inline asm
	and.b32  	%r972, %r698, 255;
$L__BB4_136:
	setp.lt.s32 	%p67, %r181, 6;
	@%p67 bra 	$L__BB4_138;
	add.s64 	%rd86, %rd17, 5;
	// begin inline asm
	ld.global.nc.u8 %r699, [%rd86];
	// end inline asm
	shl.b32 	%r700, %r699, 8;
	and.b32  	%r701, %r700, 65280;
	or.b32  	%r972, %r972, %r701;
$L__BB4_138:
	setp.lt.s32 	%p68, %r181, 7;
	@%p68 bra 	$L__BB4_140;
	add.s64 	%rd87, %rd17, 6;
	// begin inline asm
	ld.global.nc.u8 %r702, [%rd87];
	// end inline asm
	shl.b32 	%r703, %r702, 16;
	and.b32  	%r704, %r703, 16711680;
	or.b32  	%r972, %r972, %r704;
$L__BB4_140:
	setp.lt.s32 	%p69, %r181, 8;
	@%p69 bra 	$L__BB4_142;
	add.s64 	%rd88, %rd17, 7;
	// begin inline asm
	ld.global.nc.u8 %r705, [%rd88];
	// end inline asm
	shl.b32 	%r706, %r705, 24;
	or.b32  	%r972, %r972, %r706;
$L__BB4_142:
	setp.lt.s32 	%p70, %r181, 9;
	mov.b32 	%r976, 0;
	@%p70 bra 	$L__BB4_144;
	add.s64 	%rd89, %rd17, 8;
	// begin inline asm
	ld.global.nc.u8 %r708, [%rd89];
	// end inline asm
	and.b32  	%r976, %r708, 255;
$L__BB4_144:
	setp.lt.s32 	%p71, %r181, 10;
	@%p71 bra 	$L__BB4_146;
	add.s64 	%rd90, %rd17, 9;
	// begin inline asm
	ld.global.nc.u8 %r709, [%rd90];
	// end inline asm
	shl.b32 	%r710, %r709, 8;
	and.b32  	%r711, %r710, 65280;
	or.b32  	%r976, %r976, %r711;
$L__BB4_146:
	setp.lt.s32 	%p72, %r181, 11;
	@%p72 bra 	$L__BB4_148;
	add.s64 	%rd91, %rd17, 10;
	// begin inline asm
	ld.global.nc.u8 %r712, [%rd91];
	// end inline asm
	shl.b32 	%r713, %r712, 16;
	and.b32  	%r714, %r713, 16711680;
	or.b32  	%r976, %r976, %r714;
$L__BB4_148:
	setp.lt.s32 	%p73, %r181, 12;
	@%p73 bra 	$L__BB4_150;
	add.s64 	%rd92, %rd17, 11;
	// begin inline asm
	ld.global.nc.u8 %r715, [%rd92];
	// end inline asm
	shl.b32 	%r716, %r715, 24;
	or.b32  	%r976, %r976, %r716;
$L__BB4_150:
	setp.lt.s32 	%p74, %r181, 13;
	mov.b32 	%r980, 0;
	@%p74 bra 	$L__BB4_152;
	add.s64 	%rd93, %rd17, 12;
	// begin inline asm
	ld.global.nc.u8 %r718, [%rd93];
	// end inline asm
	and.b32  	%r980, %r718, 255;
$L__BB4_152:
	setp.lt.s32 	%p75, %r181, 14;
	@%p75 bra 	$L__BB4_154;
	add.s64 	%rd94, %rd17, 13;
	// begin inline asm
	ld.global.nc.u8 %r719, [%rd94];
	// end inline asm
	shl.b32 	%r720, %r719, 8;
	and.b32  	%r721, %r720, 65280;
	or.b32  	%r980, %r980, %r721;
$L__BB4_154:
	setp.lt.s32 	%p76, %r181, 15;
	@%p76 bra 	$L__BB4_156;
	add.s64 	%rd95, %rd17, 14;
	// begin inline asm
	ld.global.nc.u8 %r722, [%rd95];
	// end inline asm
	shl.b32 	%r723, %r722, 16;
	and.b32  	%r724, %r723, 16711680;
	or.b32  	%r980, %r980, %r724;
$L__BB4_156:
	setp.lt.s32 	%p77, %r181, 16;
	@%p77 bra 	$L__BB4_158;
	add.s64 	%rd96, %rd17, 15;
	// begin inline asm
	ld.global.nc.u8 %r725, [%rd96];
	// end inline asm
	shl.b32 	%r726, %r725, 24;
	or.b32  	%r980, %r980, %r726;
$L__BB4_158:
	shl.b32 	%r727, %r178, 14;
	add.s32 	%r728, %r129, %r727;
	st.shared.v4.u32 	[%r728], {%r968, %r972, %r976, %r980};
	bra.uni 	$L__BB4_160;
$L__BB4_159:
	shl.b32 	%r682, %r178, 14;
	add.s32 	%r683, %r129, %r682;
	mov.b32 	%r684, 0;
	st.shared.v4.u32 	[%r683], {%r684, %r684, %r684, %r684};
$L__BB4_160:
	// begin inline asm
	cp.async.commit_group;

	// end inline asm
	// begin inline asm
	cp.async.wait_group 1;

	// end inline asm
	bar.sync 	0;
	shl.b32 	%r729, %r177, 14;
	mov.u32 	%r730, _ZZ66mx_block_rearrange_2d_K_groups_rowmajor_128x4_vec_pipelined_kernelILi128ELi8EEvPKhiiiiPKiPhiiE4smem;
	add.s32 	%r214, %r730, %r729;
	add.s32 	%r731, %r214, %r128;
	ld.shared.v4.u32 	{%r732, %r733, %r734, %r735}, [%r731];
	bar.sync 	0;
	add.s32 	%r736, %r965, 128;
	min.s32 	%r737, %r736, 128;
	add.s32 	%r738, %r214, %r164;
	st.shared.u32 	[%r738], %r732;
	st.shared.u32 	[%r738+512], %r733;
	st.shared.u32 	[%r738+1024], %r734;
	st.shared.u32 	[%r738+1536], %r735;
	bar.sync 	0;
	add.s32 	%r739, %r737, 3;
	shr.s32 	%r740, %r739, 31;
	shr.u32 	%r741, %r740, 30;
	add.s32 	%r742, %r739, %r741;
	shl.b32 	%r743, %r742, 7;
	and.b32  	%r744, %r743, -512;
	setp.ge.s32 	%p78, %r163, %r744;
	@%p78 bra 	$L__BB4_162;
	cvt.s64.s32 	%rd100, %r966;
	add.s32 	%r745, %r214, %r165;
	ld.shared.u32 	%r746, [%r745];
	add.s32 	%r747, %r214, %r166;
	ld.shared.u32 	%r748, [%r747];
	add.s32 	%r749, %r214, %r167;
	ld.shared.u32 	%r750, [%r749];
	add.s32 	%r751, %r214, %r168;
	ld.shared.u32 	%r752, [%r751];
	add.s64 	%rd101, %rd16, %rd100;
	add.s64 	%rd102, %rd1, %rd101;
	st.global.v4.u32 	[%rd102], {%r746, %r748, %r750, %r752};
$L__BB4_162:
	add.s32 	%r966, %r966, 16384;
	add.s32 	%r965, %r965, -128;
	add.s32 	%r963, %r963, 1;
	add.s32 	%r962, %r962, 1;
	setp.ne.s32 	%p79, %r963, -1;
	@%p79 bra 	$L__BB4_123;
	add.s32 	%r753, %r78, -1;
	// begin inline asm
	cp.async.wait_group 0;

	// end inline asm
	bar.sync 	0;
	add.s32 	%r219, %r753, %r77;
	shl.b32 	%r754, %r219, 7;
	add.s32 	%r755, %r754, %r75;
	sub.s32 	%r756, %r76, %r755;
	shl.b32 	%r757, %r753, 14;
	and.b32  	%r758, %r757, 16384;
	mov.u32 	%r759, _ZZ66mx_block_rearrange_2d_K_groups_rowmajor_128x4_vec_pipelined_kernelILi128ELi8EEvPKhiiiiPKiPhiiE4smem;
	add.s32 	%r220, %r759, %r758;
	add.s32 	%r760, %r220, %r128;
	ld.shared.v4.u32 	{%r761, %r762, %r763, %r764}, [%r760];
	bar.sync 	0;
	min.s32 	%r765, %r756, 128;
	add.s32 	%r766, %r220, %r164;
	st.shared.u32 	[%r766], %r761;
	st.shared.u32 	[%r766+512], %r762;
	st.shared.u32 	[%r766+1024], %r763;
	st.shared.u32 	[%r766+1536], %r764;
	bar.sync 	0;
	add.s32 	%r767, %r765, 3;
	shr.s32 	%r768, %r767, 31;
	shr.u32 	%r769, %r768, 30;
	add.s32 	%r770, %r767, %r769;
	shl.b32 	%r771, %r770, 7;
	and.b32  	%r772, %r771, -512;
	setp.ge.s32 	%p80, %r163, %r772;
	@%p80 bra 	$L__BB4_165;
	shl.b32 	%r773, %r219, 14;
	cvt.s64.s32 	%rd103, %r773;
	add.s32 	%r774, %r220, %r165;
	ld.shared.u32 	%r775, [%r774];
	add.s32 	%r776, %r220, %r166;
	ld.shared.u32 	%r777, [%r776];
	add.s32 	%r778, %r220, %r167;
	ld.shared.u32 	%r779, [%r778];
	add.s32 	%r780, %r220, %r168;
	ld.shared.u32 	%r781, [%r780];
	add.s64 	%rd104, %rd16, %rd103;
	add.s64 	%rd105, %rd1, %rd104;
	st.global.v4.u32 	[%rd105], {%r775, %r777, %r779, %r781};
$L__BB4_165:
	ret;

}
	// .globl	_Z66mx_block_rearrange_2d_K_groups_rowmajor_128x4_vec_pipelined_kernelILi128ELi16EEvPKhiiiiPKiPhii
.visible .entry _Z66mx_block_rearrange_2d_K_groups_rowmajor_128x4_vec_pipelined_kernelILi128ELi16EEvPKhiiiiPKiPhii(
	.param .u64 .ptr .align 1 _Z66mx_block_rearrange_2d_K_groups_rowmajor_128x4_vec_pipelined_kernelILi128ELi16EEvPKhiiiiPKiPhii_param_0,
	.param .u32 _Z66mx_block_rearrange_2d_K_groups_rowmajor_128x4_vec_pipelined_kernelILi128ELi16EEvPKhiiiiPKiPhii_param_1,
	.param .u32 _Z66mx_block_rearrange_2d_K_groups_rowmajor_128x4_vec_pipelined_kernelILi128ELi16EEvPKhiiiiPKiPhii_param_2,
	.param .u32 _Z66mx_block_rearrange_2d_K_groups_rowmajor_128x4_vec_pipelined_kernelILi128ELi16EEvPKhiiiiPKiPhii_param_3,
	.param .u32 _Z66mx_block_rearrange_2d_K_groups_rowmajor_128x4_vec_pipelined_kernelILi128ELi16EEvPKhiiiiPKiPhii_param_4,
	.param .u64 .ptr .align 1 _Z66mx_block_rearrange_2d_K_groups_rowmajor_128x4_vec_pipelined_kernelILi128ELi16EEvPKhiiiiPKiPhii_param_5,
	.param .u64 .ptr .align 1 _Z66mx_block_rearrange_2d_K_groups_rowmajor_128x4_vec_pipelined_kernelILi128ELi16EEvPKhiiiiPKiPhii_param_6,
	.param .u32 _Z66mx_block_rearrange_2d_K_groups_rowmajor_128x4_vec_pipelined_kernelILi128ELi16EEvPKhiiiiPKiPhii_param_7,
	.param .u32 _Z66mx_block_rearrange_2d_K_groups_rowmajor_128x4_vec_pipelined_kernelILi128ELi16EEvPKhiiiiPKiPhii_param_8
)
{
	.reg .pred 	%p<104>;
	.reg .b32 	%r<983>;
	.reg .b64 	%rd<141>;
	// demoted variable
	.shared .align 16 .b8 _ZZ66mx_block_rearrange_2d_K_groups_rowmajor_128x4_vec_pipelined_kernelILi128ELi16EEvPKhiiiiPKiPhiiE4smem[32768];
	// demoted variable
	.shared .align 4 .b8 _ZZ66mx_block_rearrange_2d_K_groups_rowmajor_128x4_vec_pipelined_kernelILi128ELi16EEvPKhiiiiPKiPhiiE15smem_group_data[256];
	// demoted variable
	.shared .align 4 .u32 _ZZ66mx_block_rearrange_2d_K_groups_rowmajor_128x4_vec_pipelined_kernelILi128ELi16EEvPKhiiiiPKiPhiiE24s_output_group_start_col;
	// demoted variable
	.shared .align 4 .u32 _ZZ66mx_block_rearrange_2d_K_groups_rowmajor_128x4_vec_pipelined_kernelILi128ELi16EEvPKhiiiiPKiPhiiE23s_input_group_start_col;
	// demoted variable
	.shared .align 4 .u32 _ZZ66mx_block_rearrange_2d_K_groups_rowmajor_128x4_vec_pipelined_kernelILi128ELi16EEvPKhiiiiPKiPhiiE21s_input_group_end_col;
	// demoted variable
	.shared .align 4 .u32 _ZZ66mx_block_rearrange_2d_K_groups_rowmajor_128x4_vec_pipelined_kernelILi128ELi16EEvPKhiiiiPKiPhiiE22s_first_chunk_in_group;
	// demoted variable
	.shared .align 4 .u32 _ZZ66mx_block_rearrange_2d_K_groups_rowmajor_128x4_vec_pipelined_kernelILi128ELi16EEvPKhiiiiPKiPhiiE23s_num_chunks_to_process;
	ld.param.u64 	%rd18, [_Z66mx_block_rearrange_2d_K_groups_rowmajor_128x4_vec_pipelined_kernelILi128ELi16EEvPKhiiiiPKiPhii_param_0];
	ld.param.u32 	%r221, [_Z66mx_block_rearrange_2d_K_groups_rowmajor_128x4_vec_pipelined_kernelILi128ELi16EEvPKhiiiiPKiPhii_param_1];
	ld.param.u32 	%r222, [_Z66mx_block_rearrange_2d_K_groups_rowmajor_128x4_vec_pipelined_kernelILi128ELi16EEvPKhiiiiPKiPhii_param_2];
	ld.param.u32 	%r223, [_Z66mx_block_rearrange_2d_K_groups_rowmajor_128x4_vec_pipelined_kernelILi128ELi16EEvPKhiiiiPKiPhii_param_4];
	ld.param.u64 	%rd19, [_Z66mx_block_rearrange_2d_K_groups_rowmajor_128x4_vec_pipelined_kernelILi128ELi16EEvPKhiiiiPKiPhii_param_5];
	ld.param.u64 	%rd20, [_Z66mx_block_rearrange_2d_K_groups_rowmajor_128x4_vec_pipelined_kernelILi128ELi16EEvPKhiiiiPKiPhii_param_6];
	ld.param.u32 	%r224, [_Z66mx_block_rearrange_2d_K_groups_rowmajor_128x4_vec_pipelined_kernelILi128ELi16EEvPKhiiiiPKiPhii_param_8];
	cvta.to.global.u64 	%rd1, %rd20;
	cvta.to.global.u64 	%rd2, %rd19;
	mov.u32 	%r1, %ctaid.x;
	mov.u32 	%r2, %ctaid.y;
	mov.u32 	%r3, %tid.x;
	setp.ne.s32 	%p1, %r3, 0;
	@%p1 bra 	$L__BB5_15;
	setp.lt.s32 	%p2, %r224, 1;
	mov.b32 	%r902, 0;
	mov.u32 	%r901, %r902;
	@%p2 bra 	$L__BB5_3;
	ld.global.nc.u32 	%r227, [%rd2];
	add.s32 	%r228, %r227, 127;
	shr.s32 	%r229, %r228, 31;
	shr.u32 	%r230, %r229, 25;
	add.s32 	%r231, %r228, %r230;
	shr.s32 	%r232, %r231, 7;
	add.s32 	%r233, %r232, 15;
	shr.u32 	%r234, %r233, 28;
	add.s32 	%r235, %r233, %r234;
	shr.s32 	%r902, %r235, 4;
	st.shared.u32 	[_ZZ66mx_block_rearrange_2d_K_groups_rowmajor_128x4_vec_pipelined_kernelILi128ELi16EEvPKhiiiiPKiPhiiE15smem_group_data], %r232;
	mov.u32 	%r236, _ZZ66mx_block_rearrange_2d_K_groups_rowmajor_128x4_vec_pipelined_kernelILi128ELi16EEvPKhiiiiPKiPhiiE15smem_group_data;
	shl.b32 	%r237, %r224, 2;
	add.s32 	%r238, %r236, %r237;
	st.shared.u32 	[%r238], %r902;
	mov.b32 	%r901, 1;
$L__BB5_3:
	setp.ge.s32 	%p3, %r901, %r224;
	@%p3 bra 	$L__BB5_15;
	sub.s32 	%r7, %r224, %r901;
	and.b32  	%r8, %r7, 7;
	sub.s32 	%r239, %r901, %r224;
	setp.gt.u32 	%p4, %r239, -8;
	@%p4 bra 	$L__BB5_7;
	and.b32  	%r240, %r7, -8;
	neg.s32 	%r898, %r240;
	shl.b32 	%r241, %r901, 2;
	mov.u32 	%r242, _ZZ66mx_block_rearrange_2d_K_groups_rowmajor_128x4_vec_pipelined_kernelILi128ELi16EEvPKhiiiiPKiPhiiE15smem_group_data;
	add.s32 	%r897, %r242, %r241;
	shl.b32 	%r11, %r224, 2;
	mul.wide.u32 	%rd21, %r901, 4;
	add.s64 	%rd22, %rd21, %rd2;
	add.s64 	%rd139, %rd22, 12;
$L__BB5_6:
	.pragma "nounroll";
	ld.global.nc.u32 	%r243, [%rd139+-16];
	ld.global.nc.u32 	%r244, [%rd139+-12];
	sub.s32 	%r245, %r244, %r243;
	add.s32 	%r246, %r245, 127;
	shr.s32 	%r247, %r246, 31;
	shr.u32 	%r248, %r247, 25;
	add.s32 	%r249, %r246, %r248;
	shr.s32 	%r250, %r249, 7;
	add.s32 	%r251, %r250, 15;
	shr.u32 	%r252, %r251, 28;
	add.s32 	%r253, %r251, %r252;
	shr.s32 	%r254, %r253, 4;
	st.shared.u32 	[%r897], %r250;
	add.s32 	%r255, %r254, %r902;
	add.s32 	%r256, %r897, %r11;
	st.shared.u32 	[%r256], %r255;
	ld.global.nc.u32 	%r257, [%rd139+-8];
	sub.s32 	%r258, %r257, %r244;
	add.s32 	%r259, %r258, 127;
	shr.s32 	%r260, %r259, 31;
	shr.u32 	%r261, %r260, 25;
	add.s32 	%r262, %r259, %r261;
	shr.s32 	%r263, %r262, 7;
	add.s32 	%r264, %r263, 15;
	shr.u32 	%r265, %r264, 28;
	add.s32 	%r266, %r264, %r265;
	shr.s32 	%r267, %r266, 4;
	st.shared.u32 	[%r897+4], %r263;
	add.s32 	%r268, %r267, %r255;
	st.shared.u32 	[%r256+4], %r268;
	ld.global.nc.u32 	%r269, [%rd139+-4];
	sub.s32 	%r270, %r269, %r257;
	add.s32 	%r271, %r270, 127;
	shr.s32 	%r272, %r271, 31;
	shr.u32 	%r273, %r272, 25;
	add.s32 	%r274, %r271, %r273;
	shr.s32 	%r275, %r274, 7;
	add.s32 	%r276, %r275, 15;
	shr.u32 	%r277, %r276, 28;
	add.s32 	%r278, %r276, %r277;
	shr.s32 	%r279, %r278, 4;
	st.shared.u32 	[%r897+8], %r275;
	add.s32 	%r280, %r279, %r268;
	st.shared.u32 	[%r256+8], %r280;
	ld.global.nc.u32 	%r281, [%rd139];
	sub.s32 	%r282, %r281, %r269;
	add.s32 	%r283, %r282, 127;
	shr.s32 	%r284, %r283, 31;
	shr.u32 	%r285, %r284, 25;
	add.s32 	%r286, %r283, %r285;
	shr.s32 	%r287, %r286, 7;
	add.s32 	%r288, %r287, 15;
	shr.u32 	%r289, %r288, 28;
	add.s32 	%r290, %r288, %r289;
	shr.s32 	%r291, %r290, 4;
	st.shared.u32 	[%r897+12], %r287;
	add.s32 	%r292, %r291, %r280;
	st.shared.u32 	[%r256+12], %r292;
	ld.global.nc.u32 	%r293, [%rd139+4];
	sub.s32 	%r294, %r293, %r281;
	add.s32 	%r295, %r294, 127;
	shr.s32 	%r296, %r295, 31;
	shr.u32 	%r297, %r296, 25;
	add.s32 	%r298, %r295, %r297;
	shr.s32 	%r299, %r298, 7;
	add.s32 	%r300, %r299, 15;
	shr.u32 	%r301, %r300, 28;
	add.s32 	%r302, %r300, %r301;
	shr.s32 	%r303, %r302, 4;
	st.shared.u32 	[%r897+16], %r299;
	add.s32 	%r304, %r303, %r292;
	st.shared.u32 	[%r256+16], %r304;
	ld.global.nc.u32 	%r305, [%rd139+8];
	sub.s32 	%r306, %r305, %r293;
	add.s32 	%r307, %r306, 127;
	shr.s32 	%r308, %r307, 31;
	shr.u32 	%r309, %r308, 25;
	add.s32 	%r310, %r307, %r309;
	shr.s32 	%r311, %r310, 7;
	add.s32 	%r312, %r311, 15;
	shr.u32 	%r313, %r312, 28;
	add.s32 	%r314, %r312, %r313;
	shr.s32 	%r315, %r314, 4;
	st.shared.u32 	[%r897+20], %r311;
	add.s32 	%r316, %r315, %r304;
	st.shared.u32 	[%r256+20], %r316;
	ld.global.nc.u32 	%r317, [%rd139+12];
	sub.s32 	%r318, %r317, %r305;
	add.s32 	%r319, %r318, 127;
	shr.s32 	%r320, %r319, 31;
	shr.u32 	%r321, %r320, 25;
	add.s32 	%r322, %r319, %r321;
	shr.s32 	%r323, %r322, 7;
	add.s32 	%r324, %r323, 15;
	shr.u32 	%r325, %r324, 28;
	add.s32 	%r326, %r324, %r325;
	shr.s32 	%r327, %r326, 4;
	st.shared.u32 	[%r897+24], %r323;
	add.s32 	%r328, %r327, %r316;
	st.shared.u32 	[%r256+24], %r328;
	ld.global.nc.u32 	%r329, [%rd139+16];
	sub.s32 	%r330, %r329, %r317;
	add.s32 	%r331, %r330, 127;
	shr.s32 	%r332, %r331, 31;
	shr.u32 	%r333, %r332, 25;
	add.s32 	%r334, %r331, %r333;
	shr.s32 	%r335, %r334, 7;
	add.s32 	%r336, %r335, 15;
	shr.u32 	%r337, %r336, 28;
	add.s32 	%r338, %r336, %r337;
	shr.s32 	%r339, %r338, 4;
	st.shared.u32 	[%r897+28], %r335;
	add.s32 	%r902, %r339, %r328;
	st.shared.u32 	[%r256+28], %r902;
	add.s32 	%r901, %r901, 8;
	add.s32 	%r898, %r898, 8;
	add.s32 	%r897, %r897, 32;
	add.s64 	%rd139, %rd139, 32;
	setp.ne.s32 	%p5, %r898, 0;
	@%p5 bra 	$L__BB5_6;
$L__BB5_7:
	setp.eq.s32 	%p6, %r8, 0;
	@%p6 bra 	$L__BB5_15;
	and.b32  	%r22, %r7, 3;
	setp.lt.u32 	%p7, %r8, 4;
	@%p7 bra 	$L__BB5_10;
	mul.wide.s32 	%rd23, %r901, 4;
	add.s64 	%rd24, %rd2, %rd23;
	ld.global.nc.u32 	%r340, [%rd24+-4];
	mul.wide.u32 	%rd25, %r901, 4;
	add.s64 	%rd26, %rd2, %rd25;
	ld.global.nc.u32 	%r341, [%rd26];
	sub.s32 	%r342, %r341, %r340;
	add.s32 	%r343, %r342, 127;
	shr.s32 	%r344, %r343, 31;
	shr.u32 	%r345, %r344, 25;
	add.s32 	%r346, %r343, %r345;
	shr.s32 	%r347, %r346, 7;
	add.s32 	%r348, %r347, 15;
	shr.u32 	%r349, %r348, 28;
	add.s32 	%r350, %r348, %r349;
	shr.s32 	%r351, %r350, 4;
	shl.b32 	%r352, %r901, 2;
	mov.u32 	%r353, _ZZ66mx_block_rearrange_2d_K_groups_rowmajor_128x4_vec_pipelined_kernelILi128ELi16EEvPKhiiiiPKiPhiiE15smem_group_data;
	add.s32 	%r354, %r353, %r352;
	st.shared.u32 	[%r354], %r347;
	add.s32 	%r355, %r351, %r902;
	shl.b32 	%r356, %r224, 2;
	add.s32 	%r357, %r354, %r356;
	st.shared.u32 	[%r357], %r355;
	add.s32 	%r358, %r901, 1;
	mul.wide.u32 	%rd27, %r358, 4;
	add.s64 	%rd28, %rd2, %rd27;
	ld.global.nc.u32 	%r359, [%rd28];
	sub.s32 	%r360, %r359, %r341;
	add.s32 	%r361, %r360, 127;
	shr.s32 	%r362, %r361, 31;
	shr.u32 	%r363, %r362, 25;
	add.s32 	%r364, %r361, %r363;
	shr.s32 	%r365, %r364, 7;
	add.s32 	%r366, %r365, 15;
	shr.u32 	%r367, %r366, 28;
	add.s32 	%r368, %r366, %r367;
	shr.s32 	%r369, %r368, 4;
	st.shared.u32 	[%r354+4], %r365;
	add.s32 	%r370, %r369, %r355;
	st.shared.u32 	[%r357+4], %r370;
	add.s32 	%r371, %r901, 2;
	ld.global.nc.u32 	%r372, [%rd24+4];
	mul.wide.u32 	%rd29, %r371, 4;
	add.s64 	%rd30, %rd2, %rd29;
	ld.global.nc.u32 	%r373, [%rd30];
	sub.s32 	%r374, %r373, %r372;
	add.s32 	%r375, %r374, 127;
	shr.s32 	%r376, %r375, 31;
	shr.u32 	%r377, %r376, 25;
	add.s32 	%r378, %r375, %r377;
	shr.s32 	%r379, %r378, 7;
	add.s32 	%r380, %r379, 15;
	shr.u32 	%r381, %r380, 28;
	add.s32 	%r382, %r380, %r381;
	shr.s32 	%r383, %r382, 4;
	st.shared.u32 	[%r354+8], %r379;
	add.s32 	%r384, %r383, %r370;
	st.shared.u32 	[%r357+8], %r384;
	ld.global.nc.u32 	%r385, [%rd24+8];
	ld.global.nc.u32 	%r386, [%rd26+12];
	sub.s32 	%r387, %r386, %r385;
	add.s32 	%r388, %r387, 127;
	shr.s32 	%r389, %r388, 31;
	shr.u32 	%r390, %r389, 25;
	add.s32 	%r391, %r388, %r390;
	shr.s32 	%r392, %r391, 7;
	add.s32 	%r393, %r392, 15;
	shr.u32 	%r394, %r393, 28;
	add.s32 	%r395, %r393, %r394;
	shr.s32 	%r396, %r395, 4;
	st.shared.u32 	[%r354+12], %r392;
	add.s32 	%r902, %r396, %r384;
	st.shared.u32 	[%r357+12], %r902;
	add.s32 	%r901, %r901, 4;
$L__BB5_10:
	setp.eq.s32 	%p8, %r22, 0;
	@%p8 bra 	$L__BB5_15;
	setp.eq.s32 	%p9, %r22, 1;
	@%p9 bra 	$L__BB5_13;
	mul.wide.s32 	%rd31, %r901, 4;
	add.s64 	%rd32, %rd2, %rd31;
	ld.global.nc.u32 	%r397, [%rd32+-4];
	mul.wide.u32 	%rd33, %r901, 4;
	add.s64 	%rd34, %rd2, %rd33;
	ld.global.nc.u32 	%r398, [%rd34];
	sub.s32 	%r399, %r398, %r397;
	add.s32 	%r400, %r399, 127;
	shr.s32 	%r401, %r400, 31;
	shr.u32 	%r402, %r401, 25;
	add.s32 	%r403, %r400, %r402;
	shr.s32 	%r404, %r403, 7;
	add.s32 	%r405, %r404, 15;
	shr.u32 	%r406, %r405, 28;
	add.s32 	%r407, %r405, %r406;
	shr.s32 	%r408, %r407, 4;
	shl.b32 	%r409, %r901, 2;
	mov.u32 	%r410, _ZZ66mx_block_rearrange_2d_K_groups_rowmajor_128x4_vec_pipelined_kernelILi128ELi16EEvPKhiiiiPKiPhiiE15smem_group_data;
	add.s32 	%r411, %r410, %r409;
	st.shared.u32 	[%r411], %r404;
	add.s32 	%r412, %r408, %r902;
	shl.b32 	%r413, %r224, 2;
	add.s32 	%r414, %r411, %r413;
	st.shared.u32 	[%r414], %r412;
	ld.global.nc.u32 	%r415, [%rd34+4];
	sub.s32 	%r416, %r415, %r398;
	add.s32 	%r417, %r416, 127;
	shr.s32 	%r418, %r417, 31;
	shr.u32 	%r419, %r418, 25;
	add.s32 	%r420, %r417, %r419;
	shr.s32 	%r421, %r420, 7;
	add.s32 	%r422, %r421, 15;
	shr.u32 	%r423, %r422, 28;
	add.s32 	%r424, %r422, %r423;
	shr.s32 	%r425, %r424, 4;
	st.shared.u32 	[%r411+4], %r421;
	add.s32 	%r902, %r425, %r412;
	st.shared.u32 	[%r414+4], %r902;
	add.s32 	%r901, %r901, 2;
$L__BB5_13:
	and.b32  	%r426, %r7, 1;
	setp.eq.b32 	%p10, %r426, 1;
	not.pred 	%p11, %p10;
	@%p11 bra 	$L__BB5_15;
	mul.wide.s32 	%rd35, %r901, 4;
	add.s64 	%rd36, %rd2, %rd35;
	ld.global.nc.u32 	%r427, [%rd36+-4];
	mul.wide.u32 	%rd37, %r901, 4;
	add.s64 	%rd38, %rd2, %rd37;
	ld.global.nc.u32 	%r428, [%rd38];
	sub.s32 	%r429, %r428, %r427;
	add.s32 	%r430, %r429, 127;
	shr.s32 	%r431, %r430, 31;
	shr.u32 	%r432, %r431, 25;
	add.s32 	%r433, %r430, %r432;
	shr.s32 	%r434, %r433, 7;
	add.s32 	%r435, %r434, 15;
	shr.u32 	%r436, %r435, 28;
	add.s32 	%r437, %r435, %r436;
	shr.s32 	%r438, %r437, 4;
	shl.b32 	%r439, %r901, 2;
	mov.u32 	%r440, _ZZ66mx_block_rearrange_2d_K_groups_rowmajor_128x4_vec_pipelined_kernelILi128ELi16EEvPKhiiiiPKiPhiiE15smem_group_data;
	add.s32 	%r441, %r440, %r439;
	st.shared.u32 	[%r441], %r434;
	add.s32 	%r442, %r438, %r902;
	shl.b32 	%r443, %r224, 2;
	add.s32 	%r444, %r441, %r443;
	st.shared.u32 	[%r444], %r442;
$L__BB5_15:
	bar.sync 	0;
	setp.lt.s32 	%p12, %r224, 1;
	@%p12 bra 	$L__BB5_19;
	mov.b32 	%r31, 0;
	mov.u32 	%r448, _ZZ66mx_block_rearrange_2d_K_groups_rowmajor_128x4_vec_pipelined_kernelILi128ELi16EEvPKhiiiiPKiPhiiE15smem_group_data;
	mov.u32 	%r908, %r31;
$L__BB5_17:
	add.s32 	%r446, %r31, %r224;
	shl.b32 	%r447, %r446, 2;
	add.s32 	%r449, %r448, %r447;
	ld.shared.u32 	%r33, [%r449];
	setp.lt.s32 	%p13, %r1, %r33;
	@%p13 bra 	$L__BB5_20;
	add.s32 	%r31, %r31, 1;
	setp.eq.s32 	%p14, %r31, %r224;
	mov.u32 	%r908, %r33;
	@%p14 bra 	$L__BB5_19;
	bra.uni 	$L__BB5_17;
$L__BB5_19:
	setp.eq.s32 	%p15, %r3, 0;
	mov.b32 	%r909, 0;
	mov.u32 	%r910, %r909;
	mov.u32 	%r911, %r909;
	mov.u32 	%r912, %r909;
	@%p15 bra 	$L__BB5_23;
	bra.uni 	$L__BB5_44;
$L__BB5_20:
	setp.eq.s32 	%p16, %r3, 0;
	sub.s32 	%r451, %r1, %r908;
	shl.b32 	%r909, %r451, 4;
	@%p16 bra 	$L__BB5_21;
	bra.uni 	$L__BB5_44;
$L__BB5_21:
	shl.b32 	%r453, %r31, 2;
	add.s32 	%r455, %r448, %r453;
	ld.shared.u32 	%r456, [%r455];
	sub.s32 	%r911, %r456, %r909;
	setp.eq.s32 	%p17, %r31, 0;
	mov.b32 	%r910, 0;
	mov.u32 	%r912, %r910;
	@%p17 bra 	$L__BB5_23;
	mul.wide.u32 	%rd39, %r31, 4;
	add.s64 	%rd40, %rd2, %rd39;
	ld.global.nc.u32 	%r912, [%rd40+-4];
	mov.u32 	%r910, %r31;
$L__BB5_23:
	st.shared.u32 	[_ZZ66mx_block_rearrange_2d_K_groups_rowmajor_128x4_vec_pipelined_kernelILi128ELi16EEvPKhiiiiPKiPhiiE23s_input_group_start_col], %r912;
	mul.wide.u32 	%rd41, %r910, 4;
	add.s64 	%rd42, %rd2, %rd41;
	ld.global.nc.u32 	%r458, [%rd42];
	st.shared.u32 	[_ZZ66mx_block_rearrange_2d_K_groups_rowmajor_128x4_vec_pipelined_kernelILi128ELi16EEvPKhiiiiPKiPhiiE21s_input_group_end_col], %r458;
	st.shared.u32 	[_ZZ66mx_block_rearrange_2d_K_groups_rowmajor_128x4_vec_pipelined_kernelILi128ELi16EEvPKhiiiiPKiPhiiE22s_first_chunk_in_group], %r909;
	setp.eq.s32 	%p18, %r910, 0;
	mov.b32 	%r929, 0;
	@%p18 bra 	$L__BB5_43;
	and.b32  	%r42, %r910, 7;
	setp.lt.u32 	%p19, %r910, 8;
	mov.b32 	%r922, 0;
	mov.u32 	%r929, %r922;
	@%p19 bra 	$L__BB5_29;
	and.b32  	%r922, %r910, 2147483640;
	and.b32  	%r462, %r910, -8;
	neg.s32 	%r913, %r462;
	add.s64 	%rd140, %rd2, 12;
	mov.b32 	%r914, 0;
	mov.u32 	%r929, %r914;
$L__BB5_26:
	.pragma "nounroll";
	setp.eq.s32 	%p20, %r914, 0;
	mov.b32 	%r916, 3;
	@%p20 bra 	$L__BB5_28;
	ld.global.nc.u32 	%r464, [%rd140+-16];
	sub.s32 	%r916, 3, %r464;
$L__BB5_28:
	ld.global.nc.u32 	%r465, [%rd140+-12];
	add.s32 	%r466, %r916, %r465;
	shr.s32 	%r467, %r466, 31;
	shr.u32 	%r468, %r467, 30;
	add.s32 	%r469, %r466, %r468;
	shr.s32 	%r470, %r469, 2;
	ld.global.nc.u32 	%r471, [%rd140+-8];
	sub.s32 	%r472, %r471, %r465;
	add.s32 	%r473, %r472, 3;
	shr.s32 	%r474, %r473, 31;
	shr.u32 	%r475, %r474, 30;
	add.s32 	%r476, %r473, %r475;
	shr.s32 	%r477, %r476, 2;
	add.s32 	%r478, %r470, %r477;
	ld.global.nc.u32 	%r479, [%rd140+-4];
	sub.s32 	%r480, %r479, %r471;
	add.s32 	%r481, %r480, 3;
	shr.s32 	%r482, %r481, 31;
	shr.u32 	%r483, %r482, 30;
	add.s32 	%r484, %r481, %r483;
	shr.s32 	%r485, %r484, 2;
	add.s32 	%r486, %r478, %r485;
	ld.global.nc.u32 	%r487, [%rd140];
	sub.s32 	%r488, %r487, %r479;
	add.s32 	%r489, %r488, 3;
	shr.s32 	%r490, %r489, 31;
	shr.u32 	%r491, %r490, 30;
	add.s32 	%r492, %r489, %r491;
	shr.s32 	%r493, %r492, 2;
	add.s32 	%r494, %r486, %r493;
	ld.global.nc.u32 	%r495, [%rd140+4];
	sub.s32 	%r496, %r495, %r487;
	add.s32 	%r497, %r496, 3;
	shr.s32 	%r498, %r497, 31;
	shr.u32 	%r499, %r498, 30;
	add.s32 	%r500, %r497, %r499;
	shr.u32 	%r501, %r500, 2;
	add.s32 	%r502, %r494, %r501;
	ld.global.nc.u32 	%r503, [%rd140+8];
	sub.s32 	%r504, %r503, %r495;
	add.s32 	%r505, %r504, 3;
	shr.s32 	%r506, %r505, 31;
	shr.u32 	%r507, %r506, 30;
	add.s32 	%r508, %r505, %r507;
	shr.u32 	%r509, %r508, 2;
	add.s32 	%r510, %r502, %r509;
	ld.global.nc.u32 	%r511, [%rd140+12];
	sub.s32 	%r512, %r511, %r503;
	add.s32 	%r513, %r512, 3;
	shr.s32 	%r514, %r513, 31;
	shr.u32 	%r515, %r514, 30;
	add.s32 	%r516, %r513, %r515;
	shr.u32 	%r517, %r516, 2;
	add.s32 	%r518, %r510, %r517;
	ld.global.nc.u32 	%r519, [%rd140+16];
	sub.s32 	%r520, %r519, %r511;
	add.s32 	%r521, %r520, 3;
	shr.s32 	%r522, %r521, 31;
	shr.u32 	%r523, %r522, 30;
	add.s32 	%r524, %r521, %r523;
	shr.u32 	%r525, %r524, 2;
	add.s32 	%r526, %r518, %r525;
	shl.b32 	%r527, %r526, 2;
	add.s32 	%r929, %r527, %r929;
	add.s32 	%r914, %r914, 8;
	add.s32 	%r913, %r913, 8;
	add.s64 	%rd140, %rd140, 32;
	setp.ne.s32 	%p21, %r913, 0;
	@%p21 bra 	$L__BB5_26;
$L__BB5_29:
	setp.eq.s32 	%p22, %r42, 0;
	@%p22 bra 	$L__BB5_43;
	and.b32  	%r56, %r910, 3;
	setp.lt.u32 	%p23, %r42, 4;
	@%p23 bra 	$L__BB5_34;
	setp.eq.s32 	%p24, %r922, 0;
	mul.wide.u32 	%rd43, %r922, 4;
	add.s64 	%rd9, %rd2, %rd43;
	mov.b32 	%r920, 3;
	@%p24 bra 	$L__BB5_33;
	ld.global.nc.u32 	%r530, [%rd9+-4];
	sub.s32 	%r920, 3, %r530;
$L__BB5_33:
	ld.global.nc.u32 	%r531, [%rd9];
	add.s32 	%r532, %r920, %r531;
	shr.s32 	%r533, %r532, 31;
	shr.u32 	%r534, %r533, 30;
	add.s32 	%r535, %r532, %r534;
	shr.u32 	%r536, %r535, 2;
	ld.global.nc.u32 	%r537, [%rd9+4];
	sub.s32 	%r538, %r537, %r531;
	add.s32 	%r539, %r538, 3;
	shr.s32 	%r540, %r539, 31;
	shr.u32 	%r541, %r540, 30;
	add.s32 	%r542, %r539, %r541;
	shr.u32 	%r543, %r542, 2;
	add.s32 	%r544, %r536, %r543;
	ld.global.nc.u32 	%r545, [%rd9+8];
	sub.s32 	%r546, %r545, %r537;
	add.s32 	%r547, %r546, 3;
	shr.s32 	%r548, %r547, 31;
	shr.u32 	%r549, %r548, 30;
	add.s32 	%r550, %r547, %r549;
	shr.u32 	%r551, %r550, 2;
	add.s32 	%r552, %r544, %r551;
	ld.global.nc.u32 	%r553, [%rd9+12];
	sub.s32 	%r554, %r553, %r545;
	add.s32 	%r555, %r554, 3;
	shr.s32 	%r556, %r555, 31;
	shr.u32 	%r557, %r556, 30;
	add.s32 	%r558, %r555, %r557;
	shr.u32 	%r559, %r558, 2;
	add.s32 	%r560, %r552, %r559;
	shl.b32 	%r561, %r560, 2;
	add.s32 	%r929, %r561, %r929;
	add.s32 	%r922, %r922, 4;
$L__BB5_34:
	setp.eq.s32 	%p25, %r56, 0;
	@%p25 bra 	$L__BB5_43;
	setp.eq.s32 	%p26, %r56, 1;
	@%p26 bra 	$L__BB5_39;
	setp.eq.s32 	%p27, %r922, 0;
	mul.wide.s32 	%rd44, %r922, 4;
	add.s64 	%rd10, %rd2, %rd44;
	mov.b32 	%r924, 3;
	@%p27 bra 	$L__BB5_38;
	ld.global.nc.u32 	%r564, [%rd10+-4];
	sub.s32 	%r924, 3, %r564;
$L__BB5_38:
	ld.global.nc.u32 	%r565, [%rd10];
	add.s32 	%r566, %r924, %r565;
	shr.s32 	%r567, %r566, 31;
	shr.u32 	%r568, %r567, 30;
	add.s32 	%r569, %r566, %r568;
	shr.u32 	%r570, %r569, 2;
	ld.global.nc.u32 	%r571, [%rd10+4];
	sub.s32 	%r572, %r571, %r565;
	add.s32 	%r573, %r572, 3;
	shr.s32 	%r574, %r573, 31;
	shr.u32 	%r575, %r574, 30;
	add.s32 	%r576, %r573, %r575;
	shr.u32 	%r577, %r576, 2;
	add.s32 	%r578, %r570, %r577;
	shl.b32 	%r579, %r578, 2;
	add.s32 	%r929, %r579, %r929;
	add.s32 	%r922, %r922, 2;
$L__BB5_39:
	and.b32  	%r580, %r910, 1;
	setp.eq.b32 	%p28, %r580, 1;
	not.pred 	%p29, %p28;
	@%p29 bra 	$L__BB5_43;
	setp.eq.s32 	%p30, %r922, 0;
	mul.wide.s32 	%rd45, %r922, 4;
	add.s64 	%rd11, %rd2, %rd45;
	mov.b32 	%r928, 3;
	@%p30 bra 	$L__BB5_42;
	ld.global.nc.u32 	%r582, [%rd11+-4];
	sub.s32 	%r928, 3, %r582;
$L__BB5_42:
	ld.global.nc.u32 	%r583, [%rd11];
	add.s32 	%r584, %r928, %r583;
	shr.s32 	%r585, %r584, 31;
	shr.u32 	%r586, %r585, 30;
	add.s32 	%r587, %r584, %r586;
	and.b32  	%r588, %r587, -4;
	add.s32 	%r929, %r588, %r929;
$L__BB5_43:
	st.shared.u32 	[_ZZ66mx_block_rearrange_2d_K_groups_rowmajor_128x4_vec_pipelined_kernelILi128ELi16EEvPKhiiiiPKiPhiiE24s_output_group_start_col], %r929;
	setp.gt.s32 	%p31, %r911, 0;
	min.u32 	%r589, %r911, 16;
	selp.b32 	%r590, %r589, 0, %p31;
	st.shared.u32 	[_ZZ66mx_block_rearrange_2d_K_groups_rowmajor_128x4_vec_pipelined_kernelILi128ELi16EEvPKhiiiiPKiPhiiE23s_num_chunks_to_process], %r590;
$L__BB5_44:
	bar.sync 	0;
	ld.shared.u32 	%r75, [_ZZ66mx_block_rearrange_2d_K_groups_rowmajor_128x4_vec_pipelined_kernelILi128ELi16EEvPKhiiiiPKiPhiiE23s_input_group_start_col];
	ld.shared.u32 	%r76, [_ZZ66mx_block_rearrange_2d_K_groups_rowmajor_128x4_vec_pipelined_kernelILi128ELi16EEvPKhiiiiPKiPhiiE21s_input_group_end_col];
	ld.shared.u32 	%r77, [_ZZ66mx_block_rearrange_2d_K_groups_rowmajor_128x4_vec_pipelined_kernelILi128ELi16EEvPKhiiiiPKiPhiiE22s_first_chunk_in_group];
	ld.shared.u32 	%r78, [_ZZ66mx_block_rearrange_2d_K_groups_rowmajor_128x4_vec_pipelined_kernelILi128ELi16EEvPKhiiiiPKiPhiiE23s_num_chunks_to_process];
	setp.lt.s32 	%p32, %r78, 1;
	@%p32 bra 	$L__BB5_165;
	ld.shared.u32 	%r591, [_ZZ66mx_block_rearrange_2d_K_groups_rowmajor_128x4_vec_pipelined_kernelILi128ELi16EEvPKhiiiiPKiPhiiE24s_output_group_start_col];
	shl.b32 	%r592, %r2, 7;
	shr.u32 	%r79, %r3, 3;
	and.b32  	%r80, %r3, 7;
	or.b32  	%r81, %r592, %r79;
	shl.b32 	%r593, %r3, 1;
	and.b32  	%r594, %r593, 496;
	shr.u32 	%r595, %r3, 6;
	and.b32  	%r596, %r595, 12;
	or.b32  	%r82, %r594, %r596;
	shl.b32 	%r597, %r3, 4;
	and.b32  	%r83, %r597, 112;
	mul.lo.s32 	%r84, %r591, %r223;
	sub.s32 	%r598, %r76, %r75;
	add.s32 	%r599, %r598, 3;
	shr.s32 	%r600, %r599, 31;
	shr.u32 	%r601, %r600, 30;
	add.s32 	%r602, %r599, %r601;
	shl.b32 	%r603, %r602, 7;
	and.b32  	%r85, %r603, -512;
	cvt.u64.u32 	%rd46, %r81;
	cvt.s64.s32 	%rd47, %r221;
	mad.lo.s64 	%rd12, %rd47, %rd46, %rd18;
	setp.ne.s32 	%p33, %r78, 1;
	@%p33 bra 	$L__BB5_85;
	setp.ge.s32 	%p81, %r81, %r222;
	shl.b32 	%r782, %r77, 7;
	add.s32 	%r86, %r782, %r75;
	sub.s32 	%r783, %r76, %r86;
	min.s32 	%r87, %r783, 128;
	setp.le.s32 	%p82, %r87, %r83;
	shl.b32 	%r785, %r79, 7;
	or.b32  	%r88, %r785, %r83;
	mov.u32 	%r786, _ZZ66mx_block_rearrange_2d_K_groups_rowmajor_128x4_vec_pipelined_kernelILi128ELi16EEvPKhiiiiPKiPhiiE4smem;
	add.s32 	%r89, %r786, %r88;
	or.pred  	%p83, %p81, %p82;
	@%p83 bra 	$L__BB5_82;
	cvt.s64.s32 	%rd106, %r86;
	cvt.u64.u32 	%rd107, %r83;
	add.s64 	%rd108, %rd106, %rd107;
	add.s64 	%rd13, %rd12, %rd108;
	and.b64  	%rd109, %rd13, 15;
	setp.ne.s64 	%p84, %rd109, 0;
	add.s32 	%r789, %r83, 16;
	setp.gt.u32 	%p85, %r789, %r87;
	or.pred  	%p86, %p85, %p84;
	@%p86 bra 	$L__BB5_49;
	cvt.u64.u32 	%rd128, %r88;
	cvt.u64.u32 	%rd129, %r786;
	cvta.shared.u64 	%rd130, %rd129;
	add.s64 	%rd126, %rd130, %rd128;
	// begin inline asm
	cp.async.cg.shared.global [%rd126], [%rd13], 16;

	// end inline asm
	bra.uni 	$L__BB5_83;
$L__BB5_49:
	sub.s32 	%r90, %r87, %r83;
	setp.lt.s32 	%p87, %r90, 1;
	mov.b32 	%r931, 0;
	@%p87 bra 	$L__BB5_51;
	// begin inline asm
	ld.global.nc.u8 %r791, [%rd13];
	// end inline asm
	and.b32  	%r931, %r791, 255;
$L__BB5_51:
	setp.lt.s32 	%p88, %r90, 2;
	@%p88 bra 	$L__BB5_53;
	add.s64 	%rd111, %rd13, 1;
	// begin inline asm
	ld.global.nc.u8 %r792, [%rd111];
	// end inline asm
	shl.b32 	%r793, %r792, 8;
	and.b32  	%r794, %r793, 65280;
	or.b32  	%r931, %r931, %r794;
$L__BB5_53:
	setp.lt.s32 	%p89, %r90, 3;
	@%p89 bra 	$L__BB5_55;
	add.s64 	%rd112, %rd13, 2;
	// begin inline asm
	ld.global.nc.u8 %r795, [%rd112];
	// end inline asm
	shl.b32 	%r796, %r795, 16;
	and.b32  	%r797, %r796, 16711680;
	or.b32  	%r931, %r931, %r797;
$L__BB5_55:
	setp.lt.s32 	%p90, %r90, 4;
	@%p90 bra 	$L__BB5_57;
	add.s64 	%rd113, %rd13, 3;
	// begin inline asm
	ld.global.nc.u8 %r798, [%rd113];
	// end inline asm
	shl.b32 	%r799, %r798, 24;
	or.b32  	%r931, %r931, %r799;
$L__BB5_57:
	setp.lt.s32 	%p91, %r90, 5;
	mov.b32 	%r935, 0;
	@%p91 bra 	$L__BB5_59;
	add.s64 	%rd114, %rd13, 4;
	// begin inline asm
	ld.global.nc.u8 %r801, [%rd114];
	// end inline asm
	and.b32  	%r935, %r801, 255;
$L__BB5_59:
	setp.lt.s32 	%p92, %r90, 6;
	@%p92 bra 	$L__BB5_61;
	add.s64 	%rd115, %rd13, 5;
	// begin inline asm
	ld.global.nc.u8 %r802, [%rd115];
	// end inline asm
	shl.b32 	%r803, %r802, 8;
	and.b32  	%r804, %r803, 65280;
	or.b32  	%r935, %r935, %r804;
$L__BB5_61:
	setp.lt.s32 	%p93, %r90, 7;
	@%p93 bra 	$L__BB5_63;
	add.s64 	%rd116, %rd13, 6;
	// begin inline asm
	ld.global.nc.u8 %r805, [%rd116];
	// end inline asm
	shl.b32 	%r806, %r805, 16;
	and.b32  	%r807, %r806, 16711680;
	or.b32  	%r935, %r935, %r807;
$L__BB5_63:
	setp.lt.s32 	%p94, %r90, 8;
	@%p94 bra 	$L__BB5_65;
	add.s64 	%rd117, %rd13, 7;
	// begin inline asm
	ld.global.nc.u8 %r808, [%rd117];
	// end inline asm
	shl.b32 	%r809, %r808, 24;
	or.b32  	%r935, %r935, %r809;
$L__BB5_65:
	setp.lt.s32 	%p95, %r90, 9;
	mov.b32 	%r939, 0;
	@%p95 bra 	$L__BB5_67;
	add.s64 	%rd118, %rd13, 8;
	// begin inline asm
	ld.global.nc.u8 %r811, [%rd118];
	// end inline asm
	and.b32  	%r939, %r811, 255;
$L__BB5_67:
	setp.lt.s32 	%p96, %r90, 10;
	@%p96 bra 	$L__BB5_69;
	add.s64 	%rd119, %rd13, 9;
	// begin inline asm
	ld.global.nc.u8 %r812, [%rd119];
	// end inline asm
	shl.b32 	%r813, %r812, 8;
	and.b32  	%r814, %r813, 65280;
	or.b32  	%r939, %r939, %r814;
$L__BB5_69:
	setp.lt.s32 	%p97, %r90, 11;
	@%p97 bra 	$L__BB5_71;
	add.s64 	%rd120, %rd13, 10;
	// begin inline asm
	ld.global.nc.u8 %r815, [%rd120];
	// end inline asm
	shl.b32 	%r816, %r815, 16;
	and.b32  	%r817, %r816, 16711680;
	or.b32  	%r939, %r939, %r817;
$L__BB5_71:
	setp.lt.s32 	%p98, %r90, 12;
	@%p98 bra 	$L__BB5_73;
	add.s64 	%rd121, %rd13, 11;
	// begin inline asm
	ld.global.nc.u8 %r818, [%rd121];
	// end inline asm
	shl.b32 	%r819, %r818, 24;
	or.b32  	%r939, %r939, %r819;
$L__BB5_73:
	setp.lt.s32 	%p99, %r90, 13;
	mov.b32 	%r943, 0;
	@%p99 bra 	$L__BB5_75;
	add.s64 	%rd122, %rd13, 12;
	// begin inline asm
	ld.global.nc.u8 %r821, [%rd122];
	// end inline asm
	and.b32  	%r943, %r821, 255;
$L__BB5_75:
	setp.lt.s32 	%p100, %r90, 14;
	@%p100 bra 	$L__BB5_77;
	add.s64 	%rd123, %rd13, 13;
	// begin inline asm
	ld.global.nc.u8 %r822, [%rd123];
	// end inline asm
	shl.b32 	%r823, %r822, 8;
	and.b32  	%r824, %r823, 65280;
	or.b32  	%r943, %r943, %r824;
$L__BB5_77:
	setp.lt.s32 	%p101, %r90, 15;
	@%p101 bra 	$L__BB5_79;
	add.s64 	%rd124, %rd13, 14;
	// begin inline asm
	ld.global.nc.u8 %r825, [%rd124];
	// end inline asm
	shl.b32 	%r826, %r825, 16;
	and.b32  	%r827, %r826, 16711680;
	or.b32  	%r943, %r943, %r827;
$L__BB5_79:
	setp.lt.s32 	%p102, %r90, 16;
	@%p102 bra 	$L__BB5_81;
	add.s64 	%rd125, %rd13, 15;
	// begin inline asm
	ld.global.nc.u8 %r828, [%rd125];
	// end inline asm
	shl.b32 	%r829, %r828, 24;
	or.b32  	%r943, %r943, %r829;
$L__BB5_81:
	st.shared.v4.u32 	[%r89], {%r931, %r935, %r939, %r943};
	bra.uni 	$L__BB5_83;
$L__BB5_82:
	mov.b32 	%r787, 0;
	st.shared.v4.u32 	[%r89], {%r787, %r787, %r787, %r787};
$L__BB5_83:
	// begin inline asm
	cp.async.commit_group;

	// end inline asm
	// begin inline asm
	cp.async.wait_group 0;

	// end inline asm
	bar.sync 	0;
	ld.shared.v4.u32 	{%r831, %r832, %r833, %r834}, [%r89];
	bar.sync 	0;
	shl.b32 	%r835, %r3, 2;
	shr.u32 	%r836, %r82, 5;
	xor.b32  	%r837, %r836, %r835;
	and.b32  	%r838, %r837, 12;
	xor.b32  	%r839, %r838, %r82;
	shl.b32 	%r840, %r80, 11;
	or.b32  	%r841, %r840, %r839;
	add.s32 	%r843, %r786, %r841;
	st.shared.u32 	[%r843], %r831;
	st.shared.u32 	[%r843+512], %r832;
	st.shared.u32 	[%r843+1024], %r833;
	st.shared.u32 	[%r843+1536], %r834;
	bar.sync 	0;
	mul.lo.s32 	%r123, %r85, %r2;
	add.s32 	%r844, %r87, 3;
	shr.s32 	%r845, %r844, 31;
	shr.u32 	%r846, %r845, 30;
	add.s32 	%r847, %r844, %r846;
	shl.b32 	%r848, %r847, 7;
	and.b32  	%r849, %r848, -512;
	setp.ge.s32 	%p103, %r597, %r849;
	@%p103 bra 	$L__BB5_165;
	shl.b32 	%r850, %r77, 14;
	cvt.s64.s32 	%rd131, %r850;
	cvt.s64.s32 	%rd132, %r123;
	cvt.s64.s32 	%rd133, %r84;
	and.b32  	%r851, %r597, 15872;
	and.b32  	%r852, %r597, 496;
	shr.u32 	%r853, %r3, 5;
	shr.u32 	%r854, %r3, 1;
	xor.b32  	%r855, %r853, %r854;
	and.b32  	%r856, %r855, 12;
	or.b32  	%r857, %r856, %r852;
	or.b32  	%r858, %r857, %r851;
	add.s32 	%r860, %r786, %r858;
	ld.shared.u32 	%r861, [%r860];
	add.s32 	%r862, %r597, 4;
	and.b32  	%r863, %r862, 15872;
	and.b32  	%r864, %r862, 500;
	shr.u32 	%r865, %r862, 9;
	shr.u32 	%r866, %r862, 5;
	xor.b32  	%r867, %r865, %r866;
	and.b32  	%r868, %r867, 12;
	xor.b32  	%r869, %r868, %r864;
	or.b32  	%r870, %r869, %r863;
	add.s32 	%r871, %r786, %r870;
	ld.shared.u32 	%r872, [%r871];
	add.s32 	%r873, %r597, 8;
	and.b32  	%r874, %r873, 15872;
	and.b32  	%r875, %r873, 504;
	shr.u32 	%r876, %r873, 9;
	shr.u32 	%r877, %r873, 5;
	xor.b32  	%r878, %r876, %r877;
	and.b32  	%r879, %r878, 12;
	xor.b32  	%r880, %r879, %r875;
	or.b32  	%r881, %r880, %r874;
	add.s32 	%r882, %r786, %r881;
	ld.shared.u32 	%r883, [%r882];
	add.s32 	%r884, %r597, 12;
	and.b32  	%r885, %r884, 15872;
	and.b32  	%r886, %r884, 508;
	shr.u32 	%r887, %r884, 9;
	shr.u32 	%r888, %r884, 5;
	xor.b32  	%r889, %r887, %r888;
	and.b32  	%r890, %r889, 12;
	xor.b32  	%r891, %r890, %r886;
	or.b32  	%r892, %r891, %r885;
	add.s32 	%r893, %r786, %r892;
	ld.shared.u32 	%r894, [%r893];
	cvt.u64.u32 	%rd134, %r597;
	or.b64  	%rd135, %rd131, %rd134;
	add.s64 	%rd136, %rd135, %rd132;
	add.s64 	%rd137, %rd136, %rd133;
	add.s64 	%rd138, %rd1, %rd137;
	st.global.v4.u32 	[%rd138], {%r861, %r872, %r883, %r894};
	bra.uni 	$L__BB5_165;
$L__BB5_85:
	setp.ge.s32 	%p34, %r81, %r222;
	shl.b32 	%r125, %r77, 7;
	add.s32 	%r964, %r125, %r75;
	sub.s32 	%r604, %r76, %r964;
	min.s32 	%r127, %r604, 128;
	setp.le.s32 	%p35, %r127, %r83;
	shl.b32 	%r606, %r79, 7;
	or.b32  	%r128, %r606, %r83;
	cvt.u64.u32 	%rd48, %r128;
	mov.u32 	%r607, _ZZ66mx_block_rearrange_2d_K_groups_rowmajor_128x4_vec_pipelined_kernelILi128ELi16EEvPKhiiiiPKiPhiiE4smem;
	cvt.u64.u32 	%rd49, %r607;
	cvta.shared.u64 	%rd50, %rd49;
	add.s64 	%rd14, %rd50, %rd48;
	add.s32 	%r129, %r607, %r128;
	or.pred  	%p36, %p34, %p35;
	@%p36 bra 	$L__BB5_121;
	cvt.s64.s32 	%rd51, %r964;
	cvt.u64.u32 	%rd52, %r83;
	add.s64 	%rd53, %rd51, %rd52;
	add.s64 	%rd15, %rd12, %rd53;
	and.b64  	%rd54, %rd15, 15;
	setp.ne.s64 	%p37, %rd54, 0;
	add.s32 	%r610, %r83, 16;
	setp.gt.u32 	%p38, %r610, %r127;
	or.pred  	%p39, %p38, %p37;
	@%p39 bra 	$L__BB5_88;
	// begin inline asm
	cp.async.cg.shared.global [%rd14], [%rd15], 16;

	// end inline asm
	bra.uni 	$L__BB5_122;
$L__BB5_88:
	sub.s32 	%r130, %r127, %r83;
	setp.lt.s32 	%p40, %r130, 1;
	mov.b32 	%r947, 0;
	@%p40 bra 	$L__BB5_90;
	// begin inline asm
	ld.global.nc.u8 %r612, [%rd15];
	// end inline asm
	and.b32  	%r947, %r612, 255;
$L__BB5_90:
	setp.lt.s32 	%p41, %r130, 2;
	@%p41 bra 	$L__BB5_92;
	add.s64 	%rd56, %rd15, 1;
	// begin inline asm
	ld.global.nc.u8 %r613, [%rd56];
	// end inline asm
	shl.b32 	%r614, %r613, 8;
	and.b32  	%r615, %r614, 65280;
	or.b32  	%r947, %r947, %r615;
$L__BB5_92:
	setp.lt.s32 	%p42, %r130, 3;
	@%p42 bra 	$L__BB5_94;
	add.s64 	%rd57, %rd15, 2;
	// begin inline asm
	ld.global.nc.u8 %r616, [%rd57];
	// end inline asm
	shl.b32 	%r617, %r616, 16;
	and.b32  	%r618, %r617, 16711680;
	or.b32  	%r947, %r947, %r618;
$L__BB5_94:
	setp.lt.s32 	%p43, %r130, 4;
	@%p43 bra 	$L__BB5_96;
	add.s64 	%rd58, %rd15, 3;
	// begin inline asm
	ld.global.nc.u8 %r619, [%rd58];
	// end inline asm
	shl.b32 	%r620, %r619, 24;
	or.b32  	%r947, %r947, %r620;
$L__BB5_96:
	setp.lt.s32 	%p44, %r130, 5;
	mov.b32 	%r951, 0;
	@%p44 bra 	$L__BB5_98;
	add.s64 	%rd59, %rd15, 4;
	// begin inline asm
	ld.global.nc.u8 %r622, [%rd59];
	// end inline asm
	and.b32  	%r951, %r622, 255;
$L__BB5_98:
	setp.lt.s32 	%p45, %r130, 6;
	@%p45 bra 	$L__BB5_100;
	add.s64 	%rd60, %rd15, 5;
	// begin inline asm
	ld.global.nc.u8 %r623, [%rd60];
	// end inline asm
	shl.b32 	%r624, %r623, 8;
	and.b32  	%r625, %r624, 65280;
	or.b32  	%r951, %r951, %r625;
$L__BB5_100:
	setp.lt.s32 	%p46, %r130, 7;
	@%p46 bra 	$L__BB5_102;
	add.s64 	%rd61, %rd15, 6;
	// begin inline asm
	ld.global.nc.u8 %r626, [%rd61];
	// end inline asm
	shl.b32 	%r627, %r626, 16;
	and.b32  	%r628, %r627, 16711680;
	or.b32  	%r951, %r951, %r628;
$L__BB5_102:
	setp.lt.s32 	%p47, %r130, 8;
	@%p47 bra 	$L__BB5_104;
	add.s64 	%rd62, %rd15, 7;
	// begin inline asm
	ld.global.nc.u8 %r629, [%rd62];
	// end inline asm
	shl.b32 	%r630, %r629, 24;
	or.b32  	%r951, %r951, %r630;
$L__BB5_104:
	setp.lt.s32 	%p48, %r130, 9;
	mov.b32 	%r955, 0;
	@%p48 bra 	$L__BB5_106;
	add.s64 	%rd63, %rd15, 8;
	// begin inline asm
	ld.global.nc.u8 %r632, [%rd63];
	// end inline asm
	and.b32  	%r955, %r632, 255;
$L__BB5_106:
	setp.lt.s32 	%p49, %r130, 10;
	@%p49 bra 	$L__BB5_108;
	add.s64 	%rd64, %rd15, 9;
	// begin inline asm
	ld.global.nc.u8 %r633, [%rd64];
	// end inline asm
	shl.b32 	%r634, %r633, 8;
	and.b32  	%r635, %r634, 65280;
	or.b32  	%r955, %r955, %r635;
$L__BB5_108:
	setp.lt.s32 	%p50, %r130, 11;
	@%p50 bra 	$L__BB5_110;
	add.s64 	%rd65, %rd15, 10;
	// begin inline asm
	ld.global.nc.u8 %r636, [%rd65];
	// end inline asm
	shl.b32 	%r637, %r636, 16;
	and.b32  	%r638, %r637, 16711680;
	or.b32  	%r955, %r955, %r638;
$L__BB5_110:
	setp.lt.s32 	%p51, %r130, 12;
	@%p51 bra 	$L__BB5_112;
	add.s64 	%rd66, %rd15, 11;
	// begin inline asm
	ld.global.nc.u8 %r639, [%rd66];
	// end inline asm
	shl.b32 	%r640, %r639, 24;
	or.b32  	%r955, %r955, %r640;
$L__BB5_112:
	setp.lt.s32 	%p52, %r130, 13;
	mov.b32 	%r959, 0;
	@%p52 bra 	$L__BB5_114;
	add.s64 	%rd67, %rd15, 12;
	// begin inline asm
	ld.global.nc.u8 %r642, [%rd67];
	// end inline asm
	and.b32  	%r959, %r642, 255;
$L__BB5_114:
	setp.lt.s32 	%p53, %r130, 14;
	@%p53 bra 	$L__BB5_116;
	add.s64 	%rd68, %rd15, 13;
	// begin inline asm
	ld.global.nc.u8 %r643, [%rd68];
	// end inline asm
	shl.b32 	%r644, %r643, 8;
	and.b32  	%r645, %r644, 65280;
	or.b32  	%r959, %r959, %r645;
$L__BB5_116:
	setp.lt.s32 	%p54, %r130, 15;
	@%p54 bra 	$L__BB5_118;
	add.s64 	%rd69, %rd15, 14;
	// begin inline asm
	ld.global.nc.u8 %r646, [%rd69];
	// end inline asm
	shl.b32 	%r647, %r646, 16;
	and.b32  	%r648, %r647, 16711680;
	or.b32  	%r959, %r959, %r648;
$L__BB5_118:
	setp.lt.s32 	%p55, %r130, 16;
	@%p55 bra 	$L__BB5_120;
	add.s64 	%rd70, %rd15, 15;
	// begin inline asm
	ld.global.nc.u8 %r649, [%rd70];
	// end inline asm
	shl.b32 	%r650, %r649, 24;
	or.b32  	%r959, %r959, %r650;
$L__BB5_120:
	st.shared.v4.u32 	[%r129], {%r947, %r951, %r955, %r959};
	bra.uni 	$L__BB5_122;
$L__BB5_121:
	mov.b32 	%r608, 0;
	st.shared.v4.u32 	[%r129], {%r608, %r608, %r608, %r608};
$L__BB5_122:
	// begin inline asm
	cp.async.commit_group;

	// end inline asm
	shl.b32 	%r652, %r3, 2;
	shr.u32 	%r653, %r82, 5;
	xor.b32  	%r654, %r653, %r652;
	and.b32  	%r655, %r654, 12;
	xor.b32  	%r656, %r655, %r82;
	cvt.s64.s32 	%rd73, %r84;
	mul.lo.s32 	%r657, %r85, %r2;
	cvt.s64.s32 	%rd74, %r657;
	shl.b32 	%r163, %r3, 4;
	cvt.u64.u32 	%rd75, %r163;
	add.s64 	%rd76, %rd74, %rd75;
	add.s64 	%rd16, %rd76, %rd73;
	shl.b32 	%r658, %r80, 11;
	or.b32  	%r164, %r658, %r656;
	and.b32  	%r659, %r163, 15872;
	and.b32  	%r660, %r163, 496;
	shr.u32 	%r661, %r3, 5;
	shr.u32 	%r662, %r3, 1;
	xor.b32  	%r663, %r661, %r662;
	and.b32  	%r664, %r663, 12;
	or.b32  	%r665, %r664, %r660;
	or.b32  	%r165, %r665, %r659;
	or.b32  	%r666, %r163, 4;
	and.b32  	%r667, %r666, 15872;
	and.b32  	%r668, %r666, 500;
	xor.b32  	%r669, %r664, %r668;
	or.b32  	%r166, %r669, %r667;
	or.b32  	%r670, %r163, 8;
	and.b32  	%r671, %r670, 15872;
	and.b32  	%r672, %r670, 504;
	xor.b32  	%r673, %r664, %r672;
	or.b32  	%r167, %r673, %r671;
	or.b32  	%r674, %r163, 12;
	and.b32  	%r675, %r674, 15872;
	and.b32  	%r676, %r674, 508;
	xor.b32  	%r677, %r664, %r676;
	or.b32  	%r168, %r677, %r675;
	shl.b32 	%r966, %r77, 14;
	sub.s32 	%r678, %r76, %r75;
	sub.s32 	%r679, %r678, %r125;
	add.s32 	%r965, %r679, -128;
	neg.s32 	%r963, %r78;
	mov.b32 	%r962, 1;
	cvt.u64.u32 	%rd78, %r83;
$L__BB5_123:
	setp.ge.s32 	%p56, %r81, %r222;
	add.s32 	%r680, %r962, -1;
	and.b32  	%r177, %r680, 1;
	xor.b32  	%r178, %r177, 1;
	add.s32 	%r964, %r964, 128;
	min.s32 	%r180, %r965, 128;
	setp.le.s32 	%p57, %r180, %r83;
	or.pred  	%p58, %p56, %p57;
	@%p58 bra 	$L__BB5_159;
	cvt.s64.s32 	%rd77, %r964;
	add.s64 	%rd79, %rd77, %rd78;
	add.s64 	%rd17, %rd12, %rd79;
	and.b64  	%rd80, %rd17, 15;
	setp.ne.s64 	%p59, %rd80, 0;
	add.s32 	%r686, %r83, 16;
	setp.gt.s32 	%p60, %r686, %r180;
	or.pred  	%p61, %p60, %p59;
	@%p61 bra 	$L__BB5_126;
	mul.wide.u32 	%rd99, %r178, 16384;
	add.s64 	%rd97, %rd14, %rd99;
	// begin inline asm
	cp.async.cg.shared.global [%rd97], [%rd17], 16;

	// end inline asm
	bra.uni 	$L__BB5_160;
$L__BB5_126:
	sub.s32 	%r181, %r180, %r83;
	setp.lt.s32 	%p62, %r181, 1;
	mov.b32 	%r968, 0;
	@%p62 bra 	$L__BB5_128;
	// begin inline asm
	ld.global.nc.u8 %r688, [%rd17];
	// end inline asm
	and.b32  	%r968, %r688, 255;
$L__BB5_128:
	setp.lt.s32 	%p63, %r181, 2;
	@%p63 bra 	$L__BB5_130;
	add.s64 	%rd82, %rd17, 1;
	// begin inline asm
	ld.global.nc.u8 %r689, [%rd82];
	// end inline asm
	shl.b32 	%r690, %r689, 8;
	and.b32  	%r691, %r690, 65280;
	or.b32  	%r968, %r968, %r691;
$L__BB5_130:
	setp.lt.s32 	%p64, %r181, 3;
	@%p64 bra 	$L__BB5_132;
	add.s64 	%rd83, %rd17, 2;
	// begin inline asm
	ld.global.nc.u8 %r692, [%rd83];
	// end inline asm
	shl.b32 	%r693, %r692, 16;
	and.b32  	%r694, %r693, 16711680;
	or.b32  	%r968, %r968, %r694;
$L__BB5_132:
	setp.lt.s32 	%p65, %r181, 4;
	@%p65 bra 	$L__BB5_134;
	add.s64 	%rd84, %rd17, 3;
	// begin inline asm
	ld.global.nc.u8 %r695, [%rd84];
	// end inline asm
	shl.b32 	%r696, %r695, 24;
	or.b32  	%r968, %r968, %r696;
$L__BB5_134:
	setp.lt.s32 	%p66, %r181, 5;
	mov.b32 	%r972, 0;
	@%p66 bra 	$L__BB5_136;
	add.s64 	%rd85, %rd17, 4;
	// begin inline asm
	ld.global.nc.u8 %r698, [%rd85];
	// end inline asm
	and.b32  	%r972, %r698, 255;
$L__BB5_136:
	setp.lt.s32 	%p67, %r181, 6;
	@%p67 bra 	$L__BB5_138;
	add.s64 	%rd86, %rd17, 5;
	// begin inline asm
	ld.global.nc.u8 %r699, [%rd86];
	// end inline asm
	shl.b32 	%r700, %r699, 8;
	and.b32  	%r701, %r700, 65280;
	or.b32  	%r972, %r972, %r701;
$L__BB5_138:
	setp.lt.s32 	%p68, %r181, 7;
	@%p68 bra 	$L__BB5_140;
	add.s64 	%rd87, %rd17, 6;
	// begin inline asm
	ld.global.nc.u8 %r702, [%rd87];
	// end inline asm
	shl.b32 	%r703, %r702, 16;
	and.b32  	%r704, %r703, 16711680;
	or.b32  	%r972, %r972, %r704;
$L__BB5_140:
	setp.lt.s32 	%p69, %r181, 8;
	@%p69 bra 	$L__BB5_142;
	add.s64 	%rd88, %rd17, 7;
	// begin inline asm
	ld.global.nc.u8 %r705, [%rd88];
	// end inline asm
	shl.b32 	%r706, %r705, 24;
	or.b32  	%r972, %r972, %r706;
$L__BB5_142:
	setp.lt.s32 	%p70, %r181, 9;
	mov.b32 	%r976, 0;
	@%p70 bra 	$L__BB5_144;
	add.s64 	%rd89, %rd17, 8;
	// begin inline asm
	ld.global.nc.u8 %r708, [%rd89];
	// end inline asm
	and.b32  	%r976, %r708, 255;
$L__BB5_144:
	setp.lt.s32 	%p71, %r181, 10;
	@%p71 bra 	$L__BB5_146;
	add.s64 	%rd90, %rd17, 9;
	// begin inline asm
	ld.global.nc.u8 %r709, [%rd90];
	// end inline asm
	shl.b32 	%r710, %r709, 8;
	and.b32  	%r711, %r710, 65280;
	or.b32  	%r976, %r976, %r711;
$L__BB5_146:
	setp.lt.s32 	%p72, %r181, 11;
	@%p72 bra 	$L__BB5_148;
	add.s64 	%rd91, %rd17, 10;
	// begin inline asm
	ld.global.nc.u8 %r712, [%rd91];
	// end inline asm
	shl.b32 	%r713, %r712, 16;
	and.b32  	%r714, %r713, 16711680;
	or.b32  	%r976, %r976, %r714;
$L__BB5_148:
	setp.lt.s32 	%p73, %r181, 12;
	@%p73 bra 	$L__BB5_150;
	add.s64 	%rd92, %rd17, 11;
	// begin inline asm
	ld.global.nc.u8 %r715, [%rd92];
	// end inline asm
	shl.b32 	%r716, %r715, 24;
	or.b32  	%r976, %r976, %r716;
$L__BB5_150:
	setp.lt.s32 	%p74, %r181, 13;
	mov.b32 	%r980, 0;
	@%p74 bra 	$L__BB5_152;
	add.s64 	%rd93, %rd17, 12;
	// begin inline asm
	ld.global.nc.u8 %r718, [%rd93];
	// end inline asm
	and.b32  	%r980, %r718, 255;
$L__BB5_152:
	setp.lt.s32 	%p75, %r181, 14;
	@%p75 bra 	$L__BB5_154;
	add.s64 	%rd94, %rd17, 13;
	// begin inline asm
	ld.global.nc.u8 %r719, [%rd94];
	// end inline asm
	shl.b32 	%r720, %r719, 8;
	and.b32  	%r721, %r720, 65280;
	or.b32  	%r980, %r980, %r721;
$L__BB5_154:
	setp.lt.s32 	%p76, %r181, 15;
	@%p76 bra 	$L__BB5_156;
	add.s64 	%rd95, %rd17, 14;
	// begin inline asm
	ld.global.nc.u8 %r722, [%rd95];
	// end inline asm
	shl.b32 	%r723, %r722, 16;
	and.b32  	%r724, %r723, 16711680;
	or.b32  	%r980, %r980, %r724;
$L__BB5_156:
	setp.lt.s32 	%p77, %r181, 16;
	@%p77 bra 	$L__BB5_158;
	add.s64 	%rd96, %rd17, 15;
	// begin inline asm
	ld.global.nc.u8 %r725, [%rd96];
	// end inline asm
	shl.b32 	%r726, %r725, 24;
	or.b32  	%r980, %r980, %r726;
$L__BB5_158:
	shl.b32 	%r727, %r178, 14;
	add.s32 	%r728, %r129, %r727;
	st.shared.v4.u32 	[%r728], {%r968, %r972, %r976, %r980};
	bra.uni 	$L__BB5_160;
$L__BB5_159:
	shl.b32 	%r682, %r178, 14;
	add.s32 	%r683, %r129, %r682;
	mov.b32 	%r684, 0;
	st.shared.v4.u32 	[%r683], {%r684, %r684, %r684, %r684};
$L__BB5_160:
	// begin inline asm
	cp.async.commit_group;

	// end inline asm
	// begin inline asm
	cp.async.wait_group 1;

	// end inline asm
	bar.sync 	0;
	shl.b32 	%r729, %r177, 14;
	mov.u32 	%r730, _ZZ66mx_block_rearrange_2d_K_groups_rowmajor_128x4_vec_pipelined_kernelILi128ELi16EEvPKhiiiiPKiPhiiE4smem;
	add.s32 	%r214, %r730, %r729;
	add.s32 	%r731, %r214, %r128;
	ld.shared.v4.u32 	{%r732, %r733, %r734, %r735}, [%r731];
	bar.sync 	0;
	add.s32 	%r736, %r965, 128;
	min.s32 	%r737, %r736, 128;
	add.s32 	%r738, %r214, %r164;
	st.shared.u32 	[%r738], %r732;
	st.shared.u32 	[%r738+512], %r733;
	st.shared.u32 	[%r738+1024], %r734;
	st.shared.u32 	[%r738+1536], %r735;
	bar.sync 	0;
	add.s32 	%r739, %r737, 3;
	shr.s32 	%r740, %r739, 31;
	shr.u32 	%r741, %r740, 30;
	add.s32 	%r742, %r739, %r741;
	shl.b32 	%r743, %r742, 7;
	and.b32  	%r744, %r743, -512;
	setp.ge.s32 	%p78, %r163, %r744;
	@%p78 bra 	$L__BB5_162;
	cvt.s64.s32 	%rd100, %r966;
	add.s32 	%r745, %r214, %r165;
	ld.shared.u32 	%r746, [%r745];
	add.s32 	%r747, %r214, %r166;
	ld.shared.u32 	%r748, [%r747];
	add.s32 	%r749, %r214, %r167;
	ld.shared.u32 	%r750, [%r749];
	add.s32 	%r751, %r214, %r168;
	ld.shared.u32 	%r752, [%r751];
	add.s64 	%rd101, %rd16, %rd100;
	add.s64 	%rd102, %rd1, %rd101;
	st.global.v4.u32 	[%rd102], {%r746, %r748, %r750, %r752};
$L__BB5_162:
	add.s32 	%r966, %r966, 16384;
	add.s32 	%r965, %r965, -128;
	add.s32 	%r963, %r963, 1;
	add.s32 	%r962, %r962, 1;
	setp.ne.s32 	%p79, %r963, -1;
	@%p79 bra 	$L__BB5_123;
	add.s32 	%r753, %r78, -1;
	// begin inline asm
	cp.async.wait_group 0;

	// end inline asm
	bar.sync 	0;
	add.s32 	%r219, %r753, %r77;
	shl.b32 	%r754, %r219, 7;
	add.s32 	%r755, %r754, %r75;
	sub.s32 	%r756, %r76, %r755;
	shl.b32 	%r757, %r753, 14;
	and.b32  	%r758, %r757, 16384;
	mov.u32 	%r759, _ZZ66mx_block_rearrange_2d_K_groups_rowmajor_128x4_vec_pipelined_kernelILi128ELi16EEvPKhiiiiPKiPhiiE4smem;
	add.s32 	%r220, %r759, %r758;
	add.s32 	%r760, %r220, %r128;
	ld.shared.v4.u32 	{%r761, %r762, %r763, %r764}, [%r760];
	bar.sync 	0;
	min.s32 	%r765, %r756, 128;
	add.s32 	%r766, %r220, %r164;
	st.shared.u32 	[%r766], %r761;
	st.shared.u32 	[%r766+512], %r762;
	st.shared.u32 	[%r766+1024], %r763;
	st.shared.u32 	[%r766+1536], %r764;
	bar.sync 	0;
	add.s32 	%r767, %r765, 3;
	shr.s32 	%r768, %r767, 31;
	shr.u32 	%r769, %r768, 30;
	add.s32 	%r770, %r767, %r769;
	shl.b32 	%r771, %r770, 7;
	and.b32  	%r772, %r771, -512;
	setp.ge.s32 	%p80, %r163, %r772;
	@%p80 bra 	$L__BB5_165;
	shl.b32 	%r773, %r219, 14;
	cvt.s64.s32 	%rd103, %r773;
	add.s32 	%r774, %r220, %r165;
	ld.shared.u32 	%r775, [%r774];
	add.s32 	%r776, %r220, %r166;
	ld.shared.u32 	%r777, [%r776];
	add.s32 	%r778, %r220, %r167;
	ld.shared.u32 	%r779, [%r778];
	add.s32 	%r780, %r220, %r168;
	ld.shared.u32 	%r781, [%r780];
	add.s64 	%rd104, %rd16, %rd103;
	add.s64 	%rd105, %rd1, %rd104;
	st.global.v4.u32 	[%rd105], {%r775, %r777, %r779, %r781};
$L__BB5_165:
	ret;

}


// ===== COMPILED SASS (sm_100) =====

	.target	sm_100

	.elftype	@"ET_EXEC"


//--------------------- .note.nv.tkinfo           --------------------------
	.section	.note.nv.tkinfo,"",@"SHT_NOTE"
	.sectionflags	@"SHF_NOTE_NV_TKINFO"
	.tkinfo
        /*0018*/ 	.word	0x00000002
        /*0030*/ 	.string	""
        /*0030*/ 	.string	"ptxas"
        /*0030*/ 	.string	"Cuda compilation tools, release 13.0, V13.0.88"
        /*0030*/ 	.string	"Build cuda_13.0.r13.0/compiler.36424714_0"
        /*0030*/ 	.string	"-arch sm_100 -m 64 "



//--------------------- .note.nv.cuinfo           --------------------------
	.section	.note.nv.cuinfo,"",@"SHT_NOTE"
	.sectionflags	@"SHF_NOTE_NV_CUINFO"
        /*0018*/ 	.short	0x0002
        /*001a*/ 	.short	0x0064
        /*001c*/ 	.short	0x0082
	.zero		2


//--------------------- .nv.info                  --------------------------
	.section	.nv.info,"",@"SHT_CUDA_INFO"
	.align	4


	//----- nvinfo : EIATTR_REGCOUNT
	.align		4
        /*0000*/ 	.byte	0x04, 0x2f
        /*0002*/ 	.short	(.L_1 - .L_0)
	.align		4
.L_0:
        /*0004*/ 	.word	index@(_Z66mx_block_rearrange_2d_K_groups_rowmajor_128x4_vec_pipelined_kernelILi64ELi4EEvPKhiiiiPKiPhii)
        /*0008*/ 	.word	0x00000020


	//----- nvinfo : EIATTR_FRAME_SIZE
	.align		4
.L_1:
        /*000c*/ 	.byte	0x04, 0x11
        /*000e*/ 	.short	(.L_3 - .L_2)
	.align		4
.L_2:
        /*0010*/ 	.word	index@(_Z66mx_block_rearrange_2d_K_groups_rowmajor_128x4_vec_pipelined_kernelILi64ELi4EEvPKhiiiiPKiPhii)
        /*0014*/ 	.word	0x00000000


	//----- nvinfo : EIATTR_REGCOUNT
	.align		4
.L_3:
        /*0018*/ 	.byte	0x04, 0x2f
        /*001a*/ 	.short	(.L_5 - .L_4)
	.align		4
.L_4:
        /*001c*/ 	.word	index@(_Z66mx_block_rearrange_2d_K_groups_rowmajor_128x4_vec_pipelined_kernelILi64ELi8EEvPKhiiiiPKiPhii)
        /*0020*/ 	.word	0x00000020


	//----- nvinfo : EIATTR_FRAME_SIZE
	.align		4
.L_5:
        /*0024*/ 	.byte	0x04, 0x11
        /*0026*/ 	.short	(.L_7 - .L_6)
	.align		4
.L_6:
        /*0028*/ 	.word	index@(_Z66mx_block_rearrange_2d_K_groups_rowmajor_128x4_vec_pipelined_kernelILi64ELi8EEvPKhiiiiPKiPhii)
        /*002c*/ 	.word	0x00000000


	//----- nvinfo : EIATTR_REGCOUNT
	.align		4
.L_7:
        /*0030*/ 	.byte	0x04, 0x2f
        /*0032*/ 	.short	(.L_9 - .L_8)
	.align		4
.L_8:
        /*0034*/ 	.word	index@(_Z66mx_block_rearrange_2d_K_groups_rowmajor_128x4_vec_pipelined_kernelILi64ELi16EEvPKhiiiiPKiPhii)
        /*0038*/ 	.word	0x00000020


	//----- nvinfo : EIATTR_FRAME_SIZE
	.align		4
.L_9:
        /*003c*/ 	.byte	0x04, 0x11
        /*003e*/ 	.short	(.L_11 - .L_10)
	.align		4
.L_10:
        /*0040*/ 	.word	index@(_Z66mx_block_rearrange_2d_K_groups_rowmajor_128x4_vec_pipelined_kernelILi64ELi16EEvPKhiiiiPKiPhii)
        /*0044*/ 	.word	0x00000000


	//----- nvinfo : EIATTR_REGCOUNT
	.align		4
.L_11:
        /*0048*/ 	.byte	0x04, 0x2f
        /*004a*/ 	.short	(.L_13 - .L_12)
	.align		4
.L_12:
        /*004c*/ 	.word	index@(_Z66mx_block_rearrange_2d_K_groups_rowmajor_128x4_vec_pipelined_kernelILi128ELi4EEvPKhiiiiPKiPhii)
        /*0050*/ 	.word	0x00000020


	//----- nvinfo : EIATTR_FRAME_SIZE
	.align		4
.L_13:
        /*0054*/ 	.byte	0x04, 0x11
        /*0056*/ 	.short	(.L_15 - .L_14)
	.align		4
.L_14:
        /*0058*/ 	.word	index@(_Z66mx_block_rearrange_2d_K_groups_rowmajor_128x4_vec_pipelined_kernelILi128ELi4EEvPKhiiiiPKiPhii)
        /*005c*/ 	.word	0x00000000


	//----- nvinfo : EIATTR_REGCOUNT
	.align		4
.L_15:
        /*0060*/ 	.byte	0x04, 0x2f
        /*0062*/ 	.short	(.L_17 - .L_16)
	.align		4
.L_16:
        /*0064*/ 	.word	index@(_Z66mx_block_rearrange_2d_K_groups_rowmajor_128x4_vec_pipelined_kernelILi128ELi8EEvPKhiiiiPKiPhii)
        /*0068*/ 	.word	0x00000020


	//----- nvinfo : EIATTR_FRAME_SIZE
	.align		4
.L_17:
        /*006c*/ 	.byte	0x04, 0x11
        /*006e*/ 	.short	(.L_19 - .L_18)
	.align		4
.L_18:
        /*0070*/ 	.word	index@(_Z66mx_block_rearrange_2d_K_groups_rowmajor_128x4_vec_pipelined_kernelILi128ELi8EEvPKhiiiiPKiPhii)
        /*0074*/ 	.word	0x00000000


	//----- nvinfo : EIATTR_REGCOUNT
	.align		4
.L_19:
        /*0078*/ 	.byte	0x04, 0x2f
        /*007a*/ 	.short	(.L_21 - .L_20)
	.align		4
.L_20:
        /*007c*/ 	.word	index@(_Z66mx_block_rearrange_2d_K_groups_rowmajor_128x4_vec_pipelined_kernelILi128ELi16EEvPKhiiiiPKiPhii)
        /*0080*/ 	.word	0x00000020


	//----- nvinfo : EIATTR_FRAME_SIZE
	.align		4
.L_21:
        /*0084*/ 	.byte	0x04, 0x11
        /*0086*/ 	.short	(.L_23 - .L_22)
	.align		4
.L_22:
        /*0088*/ 	.word	index@(_Z66mx_block_rearrange_2d_K_groups_rowmajor_128x4_vec_pipelined_kernelILi128ELi16EEvPKhiiiiPKiPhii)
        /*008c*/ 	.word	0x00000000


	//----- nvinfo : EIATTR_MIN_STACK_SIZE
	.align		4
.L_23:
        /*0090*/ 	.byte	0x04, 0x12
        /*0092*/ 	.short	(.L_25 - .L_24)
	.align		4
.L_24:
        /*0094*/ 	.word	index@(_Z66mx_block_rearrange_2d_K_groups_rowmajor_128x4_vec_pipelined_kernelILi128ELi16EEvPKhiiiiPKiPhii)
        /*0098*/ 	.word	0x00000000


	//----- nvinfo : EIATTR_MIN_STACK_SIZE
	.align		4
.L_25:
        /*009c*/ 	.byte	0x04, 0x12
        /*009e*/ 	.short	(.L_27 - .L_26)
	.align		4
.L_26:
        /*00a0*/ 	.word	index@(_Z66mx_block_rearrange_2d_K_groups_rowmajor_128x4_vec_pipelined_kernelILi128ELi8EEvPKhiiiiPKiPhii)
        /*00a4*/ 	.word	0x00000000


	//----- nvinfo : EIATTR_MIN_STACK_SIZE
	.align		4
.L_27:
        /*00a8*/ 	.byte	0x04, 0x12
        /*00aa*/ 	.short	(.L_29 - .L_28)
	.align		4
.L_28:
        /*00ac*/ 	.word	index@(_Z66mx_block_rearrange_2d_K_groups_rowmajor_128x4_vec_pipelined_kernelILi128ELi4EEvPKhiiiiPKiPhii)
        /*00b0*/ 	.word	0x00000000


	//----- nvinfo : EIATTR_MIN_STACK_SIZE
	.align		4
.L_29:
        /*00b4*/ 	.byte	0x04, 0x12
        /*00b6*/ 	.short	(.L_31 - .L_30)
	.align		4
.L_30:
        /*00b8*/ 	.word	index@(_Z66mx_block_rearrange_2d_K_groups_rowmajor_128x4_vec_pipelined_kernelILi64ELi16EEvPKhiiiiPKiPhii)
        /*00bc*/ 	.word	0x00000000


	//----- nvinfo : EIATTR_MIN_STACK_SIZE
	.align		4
.L_31:
        /*00c0*/ 	.byte	0x04, 0x12
        /*00c2*/ 	.short	(.L_33 - .L_32)
	.align		4
.L_32:
        /*00c4*/ 	.word	index@(_Z66mx_block_rearrange_2d_K_groups_rowmajor_128x4_vec_pipelined_kernelILi64ELi8EEvPKhiiiiPKiPhii)
        /*00c8*/ 	.word	0x00000000


	//----- nvinfo : EIATTR_MIN_STACK_SIZE
	.align		4
.L_33:
        /*00cc*/ 	.byte	0x04, 0x12
        /*00ce*/ 	.short	(.L_35 - .L_34)
	.align		4
.L_34:
        /*00d0*/ 	.word	index@(_Z66mx_block_rearrange_2d_K_groups_rowmajor_128x4_vec_pipelined_kernelILi64ELi4EEvPKhiiiiPKiPhii)
        /*00d4*/ 	.word	0x00000000
.L_35:


//--------------------- .nv.compat                --------------------------
	.section	.nv.compat,"",@"SHT_CUDA_COMPAT_INFO"
	.align	4
        /*0000*/ 	.byte	0x02, 0x09, 0x00, 0x00, 0x02, 0x02, 0x01, 0x00, 0x02, 0x05, 0x05, 0x00, 0x03, 0x07, 0x01, 0x01
        /*0010*/ 	.byte	0x02, 0x03, 0x00, 0x00, 0x02, 0x06, 0x01, 0x00, 0x04, 0x0b, 0x08, 0x00, 0x09, 0x00, 0x00, 0x00
        /*0020*/ 	.byte	0x00, 0x00, 0x00, 0x00


//--------------------- .nv.info._Z66mx_block_rearrange_2d_K_groups_rowmajor_128x4_vec_pipelined_kernelILi128ELi16EEvPKhiiiiPKiPhii --------------------------
	.section	.nv.info._Z66mx_block_rearrange_2d_K_groups_rowmajor_128x4_vec_pipelined_kernelILi128ELi16EEvPKhiiiiPKiPhii,"",@"SHT_CUDA_INFO"
	.sectionflags	@""
	.align	4


	//----- nvinfo : EIATTR_CUDA_API_VERSION
	.align		4
        /*0000*/ 	.byte	0x04, 0x37
        /*0002*/ 	.short	(.L_37 - .L_36)
.L_36:
        /*0004*/ 	.word	0x00000082


	//----- nvinfo : EIATTR_KPARAM_INFO
	.align		4
.L_37:
        /*0008*/ 	.byte	0x04, 0x17
        /*000a*/ 	.short	(.L_39 - .L_38)
.L_38:
        /*000c*/ 	.word	0x00000000
        /*0010*/ 	.short	0x0008
        /*0012*/ 	.short	0x002c
        /*0014*/ 	.byte	0x00, 0xf0, 0x11, 0x00


	//----- nvinfo : EIATTR_KPARAM_INFO
	.align		4
.L_39:
        /*0018*/ 	.byte	0x04, 0x17
        /*001a*/ 	.short	(.L_41 - .L_40)
.L_40:
        /*001c*/ 	.word	0x00000000
        /*0020*/ 	.short	0x0007
        /*0022*/ 	.short	0x0028
        /*0024*/ 	.byte	0x00, 0xf0, 0x11, 0x00


	//----- nvinfo : EIATTR_KPARAM_INFO
	.align		4
.L_41:
        /*0028*/ 	.byte	0x04, 0x17
        /*002a*/ 	.short	(.L_43 - .L_42)
.L_42:
        /*002c*/ 	.word	0x00000000
        /*0030*/ 	.short	0x0006
        /*0032*/ 	.short	0x0020
        /*0034*/ 	.byte	0x00, 0xf5, 0x21, 0x00


	//----- nvinfo : EIATTR_KPARAM_INFO
	.align		4
.L_43:
        /*0038*/ 	.byte	0x04, 0x17
        /*003a*/ 	.short	(.L_45 - .L_44)
.L_44:
        /*003c*/ 	.word	0x00000000
        /*0040*/ 	.short	0x0005
        /*0042*/ 	.short	0x0018
        /*0044*/ 	.byte	0x00, 0xf5, 0x21, 0x00


	//----- nvinfo : EIATTR_KPARAM_INFO
	.align		4
.L_45:
        /*0048*/ 	.byte	0x04, 0x17
        /*004a*/ 	.short	(.L_47 - .L_46)
.L_46:
        /*004c*/ 	.word	0x00000000
        /*0050*/ 	.short	0x0004
        /*0052*/ 	.short	0x0014
        /*0054*/ 	.byte	0x00, 0xf0, 0x11, 0x00


	//----- nvinfo : EIATTR_KPARAM_INFO
	.align		4
.L_47:
        /*0058*/ 	.byte	0x04, 0x17
        /*005a*/ 	.short	(.L_49 - .L_48)
.L_48:
        /*005c*/ 	.word	0x00000000
        /*0060*/ 	.short	0x0003
        /*0062*/ 	.short	0x0010
        /*0064*/ 	.byte	0x00, 0xf0, 0x11, 0x00


	//----- nvinfo : EIATTR_KPARAM_INFO
	.align		4
.L_49:
        /*0068*/ 	.byte	0x04, 0x17
        /*006a*/ 	.short	(.L_51 - .L_50)
.L_50:
        /*006c*/ 	.word	0x00000000
        /*0070*/ 	.short	0x0002
        /*0072*/ 	.short	0x000c
        /*0074*/ 	.byte	0x00, 0xf0, 0x11, 0x00


	//----- nvinfo : EIATTR_KPARAM_INFO
	.align		4
.L_51:
        /*0078*/ 	.byte	0x04, 0x17
        /*007a*/ 	.short	(.L_53 - .L_52)
.L_52:
        /*007c*/ 	.word	0x00000000
        /*0080*/ 	.short	0x0001
        /*0082*/ 	.short	0x0008
        /*0084*/ 	.byte	0x00, 0xf0, 0x11, 0x00


	//----- nvinfo : EIATTR_KPARAM_INFO
	.align		4
.L_53:
        /*0088*/ 	.byte	0x04, 0x17
        /*008a*/ 	.short	(.L_55 - .L_54)
.L_54:
        /*008c*/ 	.word	0x00000000
        /*0090*/ 	.short	0x0000
        /*0092*/ 	.short	0x0000
        /*0094*/ 	.byte	0x00, 0xf5, 0x21, 0x00


	//----- nvinfo : EIATTR_SPARSE_MMA_MASK
	.align		4
.L_55:
        /*0098*/ 	.byte	0x03, 0x50
        /*009a*/ 	.short	0x0000


	//----- nvinfo : EIATTR_MAXREG_COUNT
	.align		4
        /*009c*/ 	.byte	0x03, 0x1b
        /*009e*/ 	.short	0x00ff


	//----- nvinfo : EIATTR_NUM_BARRIERS
	.align		4
        /*00a0*/ 	.byte	0x02, 0x4c
        /*00a2*/ 	.byte	0x01
	.zero		1


	//----- nvinfo : EIATTR_MERCURY_ISA_VERSION
	.align		4
        /*00a4*/ 	.byte	0x03, 0x5f
        /*00a6*/ 	.short	0x0101


	//----- nvinfo : EIATTR_VRC_CTA_INIT_COUNT
	.align		4
        /*00a8*/ 	.byte	0x02, 0x4a
	.zero		1
	.zero		1


	//----- nvinfo : EIATTR_EXIT_INSTR_OFFSETS
	.align		4
        /*00ac*/ 	.byte	0x04, 0x1c
        /*00ae*/ 	.short	(.L_57 - .L_56)


	//   ....[0]....
.L_56:
        /*00b0*/ 	.word	0x00001e00


	//   ....[1]....
        /*00b4*/ 	.word	0x000026b0


	//   ....[2]....
        /*00b8*/ 	.word	0x00002920


	//   ....[3]....
        /*00bc*/ 	.word	0x00003af0


	//   ....[4]....
        /*00c0*/ 	.word	0x00003bc0


	//----- nvinfo : EIATTR_CRS_STACK_SIZE
	.align		4
.L_57:
        /*00c4*/ 	.byte	0x04, 0x1e
        /*00c6*/ 	.short	(.L_59 - .L_58)
.L_58:
        /*00c8*/ 	.word	0x00000000


	//----- nvinfo : EIATTR_CBANK_PARAM_SIZE
	.align		4
.L_59:
        /*00cc*/ 	.byte	0x03, 0x19
        /*00ce*/ 	.short	0x0030


	//----- nvinfo : EIATTR_PARAM_CBANK
	.align		4
        /*00d0*/ 	.byte	0x04, 0x0a
        /*00d2*/ 	.short	(.L_61 - .L_60)
	.align		4
.L_60:
        /*00d4*/ 	.word	index@(.nv.constant0._Z66mx_block_rearrange_2d_K_groups_rowmajor_128x4_vec_pipelined_kernelILi128ELi16EEvPKhiiiiPKiPhii)
        /*00d8*/ 	.short	0x0380
        /*00da*/ 	.short	0x0030


	//----- nvinfo : EIATTR_SW_WAR
	.align		4
.L_61:
        /*00dc*/ 	.byte	0x04, 0x36
        /*00de*/ 	.short	(.L_63 - .L_62)
.L_62:
        /*00e0*/ 	.word	0x00000008
.L_63:


//--------------------- .nv.info._Z66mx_block_rearrange_2d_K_groups_rowmajor_128x4_vec_pipelined_kernelILi128ELi8EEvPKhiiiiPKiPhii --------------------------
	.section	.nv.info._Z66mx_block_rearrange_2d_K_groups_rowmajor_128x4_vec_pipelined_kernelILi128ELi8EEvPKhiiiiPKiPhii,"",@"SHT_CUDA_INFO"
	.sectionflags	@""
	.align	4


	//----- nvinfo : EIATTR_CUDA_API_VERSION
	.align		4
        /*0000*/ 	.byte	0x04, 0x37
        /*0002*/ 	.short	(.L_65 - .L_64)
.L_64:
        /*0004*/ 	.word	0x00000082


	//----- nvinfo : EIATTR_KPARAM_INFO
	.align		4
.L_65:
        /*0008*/ 	.byte	0x04, 0x17
        /*000a*/ 	.short	(.L_67 - .L_66)
.L_66:
        /*000c*/ 	.word	0x00000000
        /*0010*/ 	.short	0x0008
        /*0012*/ 	.short	0x002c
        /*0014*/ 	.byte	0x00, 0xf0, 0x11, 0x00


	//----- nvinfo : EIATTR_KPARAM_INFO
	.align		4
.L_67:
        /*0018*/ 	.byte	0x04, 0x17
        /*001a*/ 	.short	(.L_69 - .L_68)
.L_68:
        /*001c*/ 	.word	0x00000000
        /*0020*/ 	.short	0x0007
        /*0022*/ 	.short	0x0028
        /*0024*/ 	.byte	0x00, 0xf0, 0x11, 0x00


	//----- nvinfo : EIATTR_KPARAM_INFO
	.align		4
.L_69:
        /*0028*/ 	.byte	0x04, 0x17
        /*002a*/ 	.short	(.L_71 - .L_70)
.L_70:
        /*002c*/ 	.word	0x00000000
        /*0030*/ 	.short	0x0006
        /*0032*/ 	.short	0x0020
        /*0034*/ 	.byte	0x00, 0xf5, 0x21, 0x00


	//----- nvinfo : EIATTR_KPARAM_INFO
	.align		4
.L_71:
        /*0038*/ 	.byte	0x04, 0x17
        /*003a*/ 	.short	(.L_73 - .L_72)
.L_72:
        /*003c*/ 	.word	0x00000000
        /*0040*/ 	.short	0x0005
        /*0042*/ 	.short	0x0018
        /*0044*/ 	.byte	0x00, 0xf5, 0x21, 0x00


	//----- nvinfo : EIATTR_KPARAM_INFO
	.align		4
.L_73:
        /*0048*/ 	.byte	0x04, 0x17
        /*004a*/ 	.short	(.L_75 - .L_74)
.L_74:
        /*004c*/ 	.word	0x00000000
        /*0050*/ 	.short	0x0004
        /*0052*/ 	.short	0x0014
        /*0054*/ 	.byte	0x00, 0xf0, 0x11, 0x00


	//----- nvinfo : EIATTR_KPARAM_INFO
	.align		4
.L_75:
        /*0058*/ 	.byte	0x04, 0x17
        /*005a*/ 	.short	(.L_77 - .L_76)
.L_76:
        /*005c*/ 	.word	0x00000000
        /*0060*/ 	.short	0x0003
        /*0062*/ 	.short	0x0010
        /*0064*/ 	.byte	0x00, 0xf0, 0x11, 0x00


	//----- nvinfo : EIATTR_KPARAM_INFO
	.align		4
.L_77:
        /*0068*/ 	.byte	0x04, 0x17
        /*006a*/ 	.short	(.L_79 - .L_78)
.L_78:
        /*006c*/ 	.word	0x00000000
        /*0070*/ 	.short	0x0002
        /*0072*/ 	.short	0x000c
        /*0074*/ 	.byte	0x00, 0xf0, 0x11, 0x00


	//----- nvinfo : EIATTR_KPARAM_INFO
	.align		4
.L_79:
        /*0078*/ 	.byte	0x04, 0x17
        /*007a*/ 	.short	(.L_81 - .L_80)
.L_80:
        /*007c*/ 	.word	0x00000000
        /*0080*/ 	.short	0x0001
        /*0082*/ 	.short	0x0008
        /*0084*/ 	.byte	0x00, 0xf0, 0x11, 0x00


	//----- nvinfo : EIATTR_KPARAM_INFO
	.align		4
.L_81:
        /*0088*/ 	.byte	0x04, 0x17
        /*008a*/ 	.short	(.L_83 - .L_82)
.L_82:
        /*008c*/ 	.word	0x00000000
        /*0090*/ 	.short	0x0000
        /*0092*/ 	.short	0x0000
        /*0094*/ 	.byte	0x00, 0xf5, 0x21, 0x00


	//----- nvinfo : EIATTR_SPARSE_MMA_MASK
	.align		4
.L_83:
        /*0098*/ 	.byte	0x03, 0x50
        /*009a*/ 	.short	0x0000


	//----- nvinfo : EIATTR_MAXREG_COUNT
	.align		4
        /*009c*/ 	.byte	0x03, 0x1b
        /*009e*/ 	.short	0x00ff


	//----- nvinfo : EIATTR_NUM_BARRIERS
	.align		4
        /*00a0*/ 	.byte	0x02, 0x4c
        /*00a2*/ 	.byte	0x01
	.zero		1


	//----- nvinfo : EIATTR_MERCURY_ISA_VERSION
	.align		4
        /*00a4*/ 	.byte	0x03, 0x5f
        /*00a6*/ 	.short	0x0101


	//----- nvinfo : EIATTR_VRC_CTA_INIT_COUNT
	.align		4
        /*00a8*/ 	.byte	0x02, 0x4a
	.zero		1
	.zero		1


	//----- nvinfo : EIATTR_EXIT_INSTR_OFFSETS
	.align		4
        /*00ac*/ 	.byte	0x04, 0x1c
        /*00ae*/ 	.short	(.L_85 - .L_84)


	//   ....[0]....
.L_84:
        /*00b0*/ 	.word	0x00001e00


	//   ....[1]....
        /*00b4*/ 	.word	0x000026b0


	//   ....[2]....
        /*00b8*/ 	.word	0x00002920


	//   ....[3]....
        /*00bc*/ 	.word	0x00003af0


	//   ....[4]....
        /*00c0*/ 	.word	0x00003bc0


	//----- nvinfo : EIATTR_CRS_STACK_SIZE
	.align		4
.L_85:
        /*00c4*/ 	.byte	0x04, 0x1e
        /*00c6*/ 	.short	(.L_87 - .L_86)
.L_86:
        /*00c8*/ 	.word	0x00000000


	//----- nvinfo : EIATTR_CBANK_PARAM_SIZE
	.align		4
.L_87:
        /*00cc*/ 	.byte	0x03, 0x19
        /*00ce*/ 	.short	0x0030


	//----- nvinfo : EIATTR_PARAM_CBANK
	.align		4
        /*00d0*/ 	.byte	0x04, 0x0a
        /*00d2*/ 	.short	(.L_89 - .L_88)
	.align		4
.L_88:
        /*00d4*/ 	.word	index@(.nv.constant0._Z66mx_block_rearrange_2d_K_groups_rowmajor_128x4_vec_pipelined_kernelILi128ELi8EEvPKhiiiiPKiPhii)
        /*00d8*/ 	.short	0x0380
        /*00da*/ 	.short	0x0030


	//----- nvinfo : EIATTR_SW_WAR
	.align		4
.L_89:
        /*00dc*/ 	.byte	0x04, 0x36
        /*00de*/ 	.short	(.L_91 - .L_90)
.L_90:
        /*00e0*/ 	.word	0x00000008
.L_91:


//--------------------- .nv.info._Z66mx_block_rearrange_2d_K_groups_rowmajor_128x4_vec_pipelined_kernelILi128ELi4EEvPKhiiiiPKiPhii --------------------------
	.section	.nv.info._Z66mx_block_rearrange_2d_K_groups_rowmajor_128x4_vec_pipelined_kernelILi128ELi4EEvPKhiiiiPKiPhii,"",@"SHT_CUDA_INFO"
	.sectionflags	@""
	.align	4


	//----- nvinfo : EIATTR_CUDA_API_VERSION
	.align		4
        /*0000*/ 	.byte	0x04, 0x37
        /*0002*/ 	.short	(.L_93 - .L_92)
.L_92:
        /*0004*/ 	.word	0x00000082


	//----- nvinfo : EIATTR_KPARAM_INFO
	.align		4
.L_93:
        /*0008*/ 	.byte	0x04, 0x17
        /*000a*/ 	.short	(.L_95 - .L_94)
.L_94:
        /*000c*/ 	.word	0x00000000
        /*0010*/ 	.short	0x0008
        /*0012*/ 	.short	0x002c
        /*0014*/ 	.byte	0x00, 0xf0, 0x11, 0x00


	//----- nvinfo : EIATTR_KPARAM_INFO
	.align		4
.L_95:
        /*0018*/ 	.byte	0x04, 0x17
        /*001a*/ 	.short	(.L_97 - .L_96)
.L_96:
        /*001c*/ 	.word	0x00000000
        /*0020*/ 	.short	0x0007
        /*0022*/ 	.short	0x0028
        /*0024*/ 	.byte	0x00, 0xf0, 0x11, 0x00


	//----- nvinfo : EIATTR_KPARAM_INFO
	.align		4
.L_97:
        /*0028*/ 	.byte	0x04, 0x17
        /*002a*/ 	.short	(.L_99 - .L_98)
.L_98:
        /*002c*/ 	.word	0x00000000
        /*0030*/ 	.short	0x0006
        /*0032*/ 	.short	0x0020
        /*0034*/ 	.byte	0x00, 0xf5, 0x21, 0x00


	//----- nvinfo : EIATTR_KPARAM_INFO
	.align		4
.L_99:
        /*0038*/ 	.byte	0x04, 0x17
        /*003a*/ 	.short	(.L_101 - .L_100)
.L_100:
        /*003c*/ 	.word	0x00000000
        /*0040*/ 	.short	0x0005
        /*0042*/ 	.short	0x0018
        /*0044*/ 	.byte	0x00, 0xf5, 0x21, 0x00


	//----- nvinfo : EIATTR_KPARAM_INFO
	.align		4
.L_101:
        /*0048*/ 	.byte	0x04, 0x17
        /*004a*/ 	.short	(.L_103 - .L_102)
.L_102:
        /*004c*/ 	.word	0x00000000
        /*0050*/ 	.short	0x0004
        /*0052*/ 	.short	0x0014
        /*0054*/ 	.byte	0x00, 0xf0, 0x11, 0x00


	//----- nvinfo : EIATTR_KPARAM_INFO
	.align		4
.L_103:
        /*0058*/ 	.byte	0x04, 0x17
        /*005a*/ 	.short	(.L_105 - .L_104)
.L_104:
        /*005c*/ 	.word	0x00000000
        /*0060*/ 	.short	0x0003
        /*0062*/ 	.short	0x0010
        /*0064*/ 	.byte	0x00, 0xf0, 0x11, 0x00


	//----- nvinfo : EIATTR_KPARAM_INFO
	.align		4
.L_105:
        /*0068*/ 	.byte	0x04, 0x17
        /*006a*/ 	.short	(.L_107 - .L_106)
.L_106:
        /*006c*/ 	.word	0x00000000
        /*0070*/ 	.short	0x0002
        /*0072*/ 	.short	0x000c
        /*0074*/ 	.byte	0x00, 0xf0, 0x11, 0x00


	//----- nvinfo : EIATTR_KPARAM_INFO
	.align		4
.L_107:
        /*0078*/ 	.byte	0x04, 0x17
        /*007a*/ 	.short	(.L_109 - .L_108)
.L_108:
        /*007c*/ 	.word	0x00000000
        /*0080*/ 	.short	0x0001
        /*0082*/ 	.short	0x0008
        /*0084*/ 	.byte	0x00, 0xf0, 0x11, 0x00


	//----- nvinfo : EIATTR_KPARAM_INFO
	.align		4
.L_109:
        /*0088*/ 	.byte	0x04, 0x17
        /*008a*/ 	.short	(.L_111 - .L_110)
.L_110:
        /*008c*/ 	.word	0x00000000
        /*0090*/ 	.short	0x0000
        /*0092*/ 	.short	0x0000
        /*0094*/ 	.byte	0x00, 0xf5, 0x21, 0x00


	//----- nvinfo : EIATTR_SPARSE_MMA_MASK
	.align		4
.L_111:
        /*0098*/ 	.byte	0x03, 0x50
        /*009a*/ 	.short	0x0000


	//----- nvinfo : EIATTR_MAXREG_COUNT
	.align		4
        /*009c*/ 	.byte	0x03, 0x1b
        /*009e*/ 	.short	0x00ff


	//----- nvinfo : EIATTR_NUM_BARRIERS
	.align		4
        /*00a0*/ 	.byte	0x02, 0x4c
        /*00a2*/ 	.byte	0x01
	.zero		1


	//----- nvinfo : EIATTR_MERCURY_ISA_VERSION
	.align		4
        /*00a4*/ 	.byte	0x03, 0x5f
        /*00a6*/ 	.short	0x0101


	//----- nvinfo : EIATTR_VRC_CTA_INIT_COUNT
	.align		4
        /*00a8*/ 	.byte	0x02, 0x4a
	.zero		1
	.zero		1


	//----- nvinfo : EIATTR_EXIT_INSTR_OFFSETS
	.align		4
        /*00ac*/ 	.byte	0x04, 0x1c
        /*00ae*/ 	.short	(.L_113 - .L_112)


	//   ....[0]....
.L_112:
        /*00b0*/ 	.word	0x00001e00


	//   ....[1]....
        /*00b4*/ 	.word	0x000026b0


	//   ....[2]....
        /*00b8*/ 	.word	0x00002920


	//   ....[3]....
        /*00bc*/ 	.word	0x00003af0


	//   ....[4]....
        /*00c0*/ 	.word	0x00003bc0


	//----- nvinfo : EIATTR_CRS_STACK_SIZE
	.align		4
.L_113:
        /*00c4*/ 	.byte	0x04, 0x1e
        /*00c6*/ 	.short	(.L_115 - .L_114)
.L_114:
        /*00c8*/ 	.word	0x00000000


	//----- nvinfo : EIATTR_CBANK_PARAM_SIZE
	.align		4
.L_115:
        /*00cc*/ 	.byte	0x03, 0x19
        /*00ce*/ 	.short	0x0030


	//----- nvinfo : EIATTR_PARAM_CBANK
	.align		4
        /*00d0*/ 	.byte	0x04, 0x0a
        /*00d2*/ 	.short	(.L_117 - .L_116)
	.align		4
.L_116:
        /*00d4*/ 	.word	index@(.nv.constant0._Z66mx_block_rearrange_2d_K_groups_rowmajor_128x4_vec_pipelined_kernelILi128ELi4EEvPKhiiiiPKiPhii)
        /*00d8*/ 	.short	0x0380
        /*00da*/ 	.short	0x0030


	//----- nvinfo : EIATTR_SW_WAR
	.align		4
.L_117:
        /*00dc*/ 	.byte	0x04, 0x36
        /*00de*/ 	.short	(.L_119 - .L_118)
.L_118:
        /*00e0*/ 	.word	0x00000008
.L_119:


//--------------------- .nv.info._Z66mx_block_rearrange_2d_K_groups_rowmajor_128x4_vec_pipelined_kernelILi64ELi16EEvPKhiiiiPKiPhii --------------------------
	.section	.nv.info._Z66mx_block_rearrange_2d_K_groups_rowmajor_128x4_vec_pipelined_kernelILi64ELi16EEvPKhiiiiPKiPhii,"",@"SHT_CUDA_INFO"
	.sectionflags	@""
	.align	4


	//----- nvinfo : EIATTR_CUDA_API_VERSION
	.align		4
        /*0000*/ 	.byte	0x04, 0x37
        /*0002*/ 	.short	(.L_121 - .L_120)
.L_120:
        /*0004*/ 	.word	0x00000082


	//----- nvinfo : EIATTR_KPARAM_INFO
	.align		4
.L_121:
        /*0008*/ 	.byte	0x04, 0x17
        /*000a*/ 	.short	(.L_123 - .L_122)
.L_122:
        /*000c*/ 	.word	0x00000000
        /*0010*/ 	.short	0x0008
        /*0012*/ 	.short	0x002c
        /*0014*/ 	.byte	0x00, 0xf0, 0x11, 0x00


	//----- nvinfo : EIATTR_KPARAM_INFO
	.align		4
.L_123:
        /*0018*/ 	.byte	0x04, 0x17
        /*001a*/ 	.short	(.L_125 - .L_124)
.L_124:
        /*001c*/ 	.word	0x00000000
        /*0020*/ 	.short	0x0007
        /*0022*/ 	.short	0x0028
        /*0024*/ 	.byte	0x00, 0xf0, 0x11, 0x00


	//----- nvinfo : EIATTR_KPARAM_INFO
	.align		4
.L_125:
        /*0028*/ 	.byte	0x04, 0x17
        /*002a*/ 	.short	(.L_127 - .L_126)
.L_126:
        /*002c*/ 	.word	0x00000000
        /*0030*/ 	.short	0x0006
        /*0032*/ 	.short	0x0020
        /*0034*/ 	.byte	0x00, 0xf5, 0x21, 0x00


	//----- nvinfo : EIATTR_KPARAM_INFO
	.align		4
.L_127:
        /*0038*/ 	.byte	0x04, 0x17
        /*003a*/ 	.short	(.L_129 - .L_128)
.L_128:
        /*003c*/ 	.word	0x00000000
        /*0040*/ 	.short	0x0005
        /*0042*/ 	.short	0x0018
        /*0044*/ 	.byte	0x00, 0xf5, 0x21, 0x00


	//----- nvinfo : EIATTR_KPARAM_INFO
	.align		4
.L_129:
        /*0048*/ 	.byte	0x04, 0x17
        /*004a*/ 	.short	(.L_131 - .L_130)
.L_130:
        /*004c*/ 	.word	0x00000000
        /*0050*/ 	.short	0x0004
        /*0052*/ 	.short	0x0014
        /*0054*/ 	.byte	0x00, 0xf0, 0x11, 0x00


	//----- nvinfo : EIATTR_KPARAM_INFO
	.align		4
.L_131:
        /*0058*/ 	.byte	0x04, 0x17
        /*005a*/ 	.short	(.L_133 - .L_132)
.L_132:
        /*005c*/ 	.word	0x00000000
        /*0060*/ 	.short	0x0003
        /*0062*/ 	.short	0x0010
        /*0064*/ 	.byte	0x00, 0xf0, 0x11, 0x00


	//----- nvinfo : EIATTR_KPARAM_INFO
	.align		4
.L_133:
        /*0068*/ 	.byte	0x04, 0x17
        /*006a*/ 	.short	(.L_135 - .L_134)
.L_134:
        /*006c*/ 	.word	0x00000000
        /*0070*/ 	.short	0x0002
        /*0072*/ 	.short	0x000c
        /*0074*/ 	.byte	0x00, 0xf0, 0x11, 0x00


	//----- nvinfo : EIATTR_KPARAM_INFO
	.align		4
.L_135:
        /*0078*/ 	.byte	0x04, 0x17
        /*007a*/ 	.short	(.L_137 - .L_136)
.L_136:
        /*007c*/ 	.word	0x00000000
        /*0080*/ 	.short	0x0001
        /*0082*/ 	.short	0x0008
        /*0084*/ 	.byte	0x00, 0xf0, 0x11, 0x00


	//----- nvinfo : EIATTR_KPARAM_INFO
	.align		4
.L_137:
        /*0088*/ 	.byte	0x04, 0x17
        /*008a*/ 	.short	(.L_139 - .L_138)
.L_138:
        /*008c*/ 	.word	0x00000000
        /*0090*/ 	.short	0x0000
        /*0092*/ 	.short	0x0000
        /*0094*/ 	.byte	0x00, 0xf5, 0x21, 0x00


	//----- nvinfo : EIATTR_SPARSE_MMA_MASK
	.align		4
.L_139:
        /*0098*/ 	.byte	0x03, 0x50
        /*009a*/ 	.short	0x0000


	//----- nvinfo : EIATTR_MAXREG_COUNT
	.align		4
        /*009c*/ 	.byte	0x03, 0x1b
        /*009e*/ 	.short	0x00ff


	//----- nvinfo : EIATTR_NUM_BARRIERS
	.align		4
        /*00a0*/ 	.byte	0x02, 0x4c
        /*00a2*/ 	.byte	0x01
	.zero		1


	//----- nvinfo : EIATTR_MERCURY_ISA_VERSION
	.align		4
        /*00a4*/ 	.byte	0x03, 0x5f
        /*00a6*/ 	.short	0x0101


	//----- nvinfo : EIATTR_VRC_CTA_INIT_COUNT
	.align		4
        /*00a8*/ 	.byte	0x02, 0x4a
	.zero		1
	.zero		1


	//----- nvinfo : EIATTR_EXIT_INSTR_OFFSETS
	.align		4
        /*00ac*/ 	.byte	0x04, 0x1c
        /*00ae*/ 	.short	(.L_141 - .L_140)


	//   ....[0]....
.L_140:
        /*00b0*/ 	.word	0x00001e00


	//   ....[1]....
        /*00b4*/ 	.word	0x00002690


	//   ....[2]....
        /*00b8*/ 	.word	0x000028f0


	//   ....[3]....
        /*00bc*/ 	.word	0x00003ab0


	//   ....[4]....
        /*00c0*/ 	.word	0x00003b80


	//----- nvinfo : EIATTR_CRS_STACK_SIZE
	.align		4
.L_141:
        /*00c4*/ 	.byte	0x04, 0x1e
        /*00c6*/ 	.short	(.L_143 - .L_142)
.L_142:
        /*00c8*/ 	.word	0x00000000


	//----- nvinfo : EIATTR_CBANK_PARAM_SIZE
	.align		4
.L_143:
        /*00cc*/ 	.byte	0x03, 0x19
        /*00ce*/ 	.short	0x0030


	//----- nvinfo : EIATTR_PARAM_CBANK
	.align		4
        /*00d0*/ 	.byte	0x04, 0x0a
        /*00d2*/ 	.short	(.L_145 - .L_144)
	.align		4
.L_144:
        /*00d4*/ 	.word	index@(.nv.constant0._Z66mx_block_rearrange_2d_K_groups_rowmajor_128x4_vec_pipelined_kernelILi64ELi16EEvPKhiiiiPKiPhii)
        /*00d8*/ 	.short	0x0380
        /*00da*/ 	.short	0x0030


	//----- nvinfo : EIATTR_SW_WAR
	.align		4
.L_145:
        /*00dc*/ 	.byte	0x04, 0x36
        /*00de*/ 	.short	(.L_147 - .L_146)
.L_146:
        /*00e0*/ 	.word	0x00000008
.L_147:


//--------------------- .nv.info._Z66mx_block_rearrange_2d_K_groups_rowmajor_128x4_vec_pipelined_kernelILi64ELi8EEvPKhiiiiPKiPhii --------------------------
	.section	.nv.info._Z66mx_block_rearrange_2d_K_groups_rowmajor_128x4_vec_pipelined_kernelILi64ELi8EEvPKhiiiiPKiPhii,"",@"SHT_CUDA_INFO"
	.sectionflags	@""
	.align	4


	//----- nvinfo : EIATTR_CUDA_API_VERSION
	.align		4
        /*0000*/ 	.byte	0x04, 0x37
        /*0002*/ 	.short	(.L_149 - .L_148)
.L_148:
        /*0004*/ 	.word	0x00000082


	//----- nvinfo : EIATTR_KPARAM_INFO
	.align		4
.L_149:
        /*0008*/ 	.byte	0x04, 0x17
        /*000a*/ 	.short	(.L_151 - .L_150)
.L_150:
        /*000c*/ 	.word	0x00000000
        /*0010*/ 	.short	0x0008
        /*0012*/ 	.short	0x002c
        /*0014*/ 	.byte	0x00, 0xf0, 0x11, 0x00


	//----- nvinfo : EIATTR_KPARAM_INFO
	.align		4
.L_151:
        /*0018*/ 	.byte	0x04, 0x17
        /*001a*/ 	.short	(.L_153 - .L_152)
.L_152:
        /*001c*/ 	.word	0x00000000
        /*0020*/ 	.short	0x0007
        /*0022*/ 	.short	0x0028
        /*0024*/ 	.byte	0x00, 0xf0, 0x11, 0x00


	//----- nvinfo : EIATTR_KPARAM_INFO
	.align		4
.L_153:
        /*0028*/ 	.byte	0x04, 0x17
        /*002a*/ 	.short	(.L_155 - .L_154)
.L_154:
        /*002c*/ 	.word	0x00000000
        /*0030*/ 	.short	0x0006
        /*0032*/ 	.short	0x0020
        /*0034*/ 	.byte	0x00, 0xf5, 0x21, 0x00


	//----- nvinfo : EIATTR_KPARAM_INFO
	.align		4
.L_155:
        /*0038*/ 	.byte	0x04, 0x17
        /*003a*/ 	.short	(.L_157 - .L_156)
.L_156:
        /*003c*/ 	.word	0x00000000
        /*0040*/ 	.short	0x0005
        /*0042*/ 	.short	0x0018
        /*0044*/ 	.byte	0x00, 0xf5, 0x21, 0x00


	//----- nvinfo : EIATTR_KPARAM_INFO
	.align		4
.L_157:
        /*0048*/ 	.byte	0x04, 0x17
        /*004a*/ 	.short	(.L_159 - .L_158)
.L_158:
        /*004c*/ 	.word	0x00000000
        /*0050*/ 	.short	0x0004
        /*0052*/ 	.short	0x0014
        /*0054*/ 	.byte	0x00, 0xf0, 0x11, 0x00


	//----- nvinfo : EIATTR_KPARAM_INFO
	.align		4
.L_159:
        /*0058*/ 	.byte	0x04, 0x17
        /*005a*/ 	.short	(.L_161 - .L_160)
.L_160:
        /*005c*/ 	.word	0x00000000
        /*0060*/ 	.short	0x0003
        /*0062*/ 	.short	0x0010
        /*0064*/ 	.byte	0x00, 0xf0, 0x11, 0x00


	//----- nvinfo : EIATTR_KPARAM_INFO
	.align		4
.L_161:
        /*0068*/ 	.byte	0x04, 0x17
        /*006a*/ 	.short	(.L_163 - .L_162)
.L_162:
        /*006c*/ 	.word	0x00000000
        /*0070*/ 	.short	0x0002
        /*0072*/ 	.short	0x000c
        /*0074*/ 	.byte	0x00, 0xf0, 0x11, 0x00


	//----- nvinfo : EIATTR_KPARAM_INFO
	.align		4
.L_163:
        /*0078*/ 	.byte	0x04, 0x17
        /*007a*/ 	.short	(.L_165 - .L_164)
.L_164:
        /*007c*/ 	.word	0x00000000
        /*0080*/ 	.short	0x0001
        /*0082*/ 	.short	0x0008
        /*0084*/ 	.byte	0x00, 0xf0, 0x11, 0x00


	//----- nvinfo : EIATTR_KPARAM_INFO
	.align		4
.L_165:
        /*0088*/ 	.byte	0x04, 0x17
        /*008a*/ 	.short	(.L_167 - .L_166)
.L_166:
        /*008c*/ 	.word	0x00000000
        /*0090*/ 	.short	0x0000
        /*0092*/ 	.short	0x0000
        /*0094*/ 	.byte	0x00, 0xf5, 0x21, 0x00


	//----- nvinfo : EIATTR_SPARSE_MMA_MASK
	.align		4
.L_167:
        /*0098*/ 	.byte	0x03, 0x50
        /*009a*/ 	.short	0x0000


	//----- nvinfo : EIATTR_MAXREG_COUNT
	.align		4
        /*009c*/ 	.byte	0x03, 0x1b
        /*009e*/ 	.short	0x00ff


	//----- nvinfo : EIATTR_NUM_BARRIERS
	.align		4
        /*00a0*/ 	.byte	0x02, 0x4c
        /*00a2*/ 	.byte	0x01
	.zero		1


	//----- nvinfo : EIATTR_MERCURY_ISA_VERSION
	.align		4
        /*00a4*/ 	.byte	0x03, 0x5f
        /*00a6*/ 	.short	0x0101


	//----- nvinfo : EIATTR_VRC_CTA_INIT_COUNT
	.align		4
        /*00a8*/ 	.byte	0x02, 0x4a
	.zero		1
	.zero		1


	//----- nvinfo : EIATTR_EXIT_INSTR_OFFSETS
	.align		4
        /*00ac*/ 	.byte	0x04, 0x1c
        /*00ae*/ 	.short	(.L_169 - .L_168)


	//   ....[0]....
.L_168:
        /*00b0*/ 	.word	0x00001e00


	//   ....[1]....
        /*00b4*/ 	.word	0x00002690


	//   ....[2]....
        /*00b8*/ 	.word	0x000028f0


	//   ....[3]....
        /*00bc*/ 	.word	0x00003ab0


	//   ....[4]....
        /*00c0*/ 	.word	0x00003b80


	//----- nvinfo : EIATTR_CRS_STACK_SIZE
	.align		4
.L_169:
        /*00c4*/ 	.byte	0x04, 0x1e
        /*00c6*/ 	.short	(.L_171 - .L_170)
.L_170:
        /*00c8*/ 	.word	0x00000000


	//----- nvinfo : EIATTR_CBANK_PARAM_SIZE
	.align		4
.L_171:
        /*00cc*/ 	.byte	0x03, 0x19
        /*00ce*/ 	.short	0x0030


	//----- nvinfo : EIATTR_PARAM_CBANK
	.align		4
        /*00d0*/ 	.byte	0x04, 0x0a
        /*00d2*/ 	.short	(.L_173 - .L_172)
	.align		4
.L_172:
        /*00d4*/ 	.word	index@(.nv.constant0._Z66mx_block_rearrange_2d_K_groups_rowmajor_128x4_vec_pipelined_kernelILi64ELi8EEvPKhiiiiPKiPhii)
        /*00d8*/ 	.short	0x0380
        /*00da*/ 	.short	0x0030


	//----- nvinfo : EIATTR_SW_WAR
	.align		4
.L_173:
        /*00dc*/ 	.byte	0x04, 0x36
        /*00de*/ 	.short	(.L_175 - .L_174)
.L_174:
        /*00e0*/ 	.word	0x00000008
.L_175:


//--------------------- .nv.info._Z66mx_block_rearrange_2d_K_groups_rowmajor_128x4_vec_pipelined_kernelILi64ELi4EEvPKhiiiiPKiPhii --------------------------
	.section	.nv.info._Z66mx_block_rearrange_2d_K_groups_rowmajor_128x4_vec_pipelined_kernelILi64ELi4EEvPKhiiiiPKiPhii,"",@"SHT_CUDA_INFO"
	.sectionflags	@""
	.align	4


	//----- nvinfo : EIATTR_CUDA_API_VERSION
	.align		4
        /*0000*/ 	.byte	0x04, 0x37
        /*0002*/ 	.short	(.L_177 - .L_176)
.L_176:
        /*0004*/ 	.word	0x00000082


	//----- nvinfo : EIATTR_KPARAM_INFO
	.align		4
.L_177:
        /*0008*/ 	.byte	0x04, 0x17
        /*000a*/ 	.short	(.L_179 - .L_178)
.L_178:
        /*000c*/ 	.word	0x00000000
        /*0010*/ 	.short	0x0008
        /*0012*/ 	.short	0x002c
        /*0014*/ 	.byte	0x00, 0xf0, 0x11, 0x00


	//----- nvinfo : EIATTR_KPARAM_INFO
	.align		4
.L_179:
        /*0018*/ 	.byte	0x04, 0x17
        /*001a*/ 	.short	(.L_181 - .L_180)
.L_180:
        /*001c*/ 	.word	0x00000000
        /*0020*/ 	.short	0x0007
        /*0022*/ 	.short	0x0028
        /*0024*/ 	.byte	0x00, 0xf0, 0x11, 0x00


	//----- nvinfo : EIATTR_KPARAM_INFO
	.align		4
.L_181:
        /*0028*/ 	.byte	0x04, 0x17
        /*002a*/ 	.short	(.L_183 - .L_182)
.L_182:
        /*002c*/ 	.word	0x00000000
        /*0030*/ 	.short	0x0006
        /*0032*/ 	.short	0x0020
        /*0034*/ 	.byte	0x00, 0xf5, 0x21, 0x00


	//----- nvinfo : EIATTR_KPARAM_INFO
	.align		4
.L_183:
        /*0038*/ 	.byte	0x04, 0x17
        /*003a*/ 	.short	(.L_185 - .L_184)
.L_184:
        /*003c*/ 	.word	0x00000000
        /*0040*/ 	.short	0x0005
        /*0042*/ 	.short	0x0018
        /*0044*/ 	.byte	0x00, 0xf5, 0x21, 0x00


	//----- nvinfo : EIATTR_KPARAM_INFO
	.align		4
.L_185:
        /*0048*/ 	.byte	0x04, 0x17
        /*004a*/ 	.short	(.L_187 - .L_186)
.L_186:
        /*004c*/ 	.word	0x00000000
        /*0050*/ 	.short	0x0004
        /*0052*/ 	.short	0x0014
        /*0054*/ 	.byte	0x00, 0xf0, 0x11, 0x00


	//----- nvinfo : EIATTR_KPARAM_INFO
	.align		4
.L_187:
        /*0058*/ 	.byte	0x04, 0x17
        /*005a*/ 	.short	(.L_189 - .L_188)
.L_188:
        /*005c*/ 	.word	0x00000000
        /*0060*/ 	.short	0x0003
        /*0062*/ 	.short	0x0010
        /*0064*/ 	.byte	0x00, 0xf0, 0x11, 0x00


	//----- nvinfo : EIATTR_KPARAM_INFO
	.align		4
.L_189:
        /*0068*/ 	.byte	0x04, 0x17
        /*006a*/ 	.short	(.L_191 - .L_190)
.L_190:
        /*006c*/ 	.word	0x00000000
        /*0070*/ 	.short	0x0002
        /*0072*/ 	.short	0x000c
        /*0074*/ 	.byte	0x00, 0xf0, 0x11, 0x00


	//----- nvinfo : EIATTR_KPARAM_INFO
	.align		4
.L_191:
        /*0078*/ 	.byte	0x04, 0x17
        /*007a*/ 	.short	(.L_193 - .L_192)
.L_192:
        /*007c*/ 	.word	0x00000000
        /*0080*/ 	.short	0x0001
        /*0082*/ 	.short	0x0008
        /*0084*/ 	.byte	0x00, 0xf0, 0x11, 0x00


	//----- nvinfo : EIATTR_KPARAM_INFO
	.align		4
.L_193:
        /*0088*/ 	.byte	0x04, 0x17
        /*008a*/ 	.short	(.L_195 - .L_194)
.L_194:
        /*008c*/ 	.word	0x00000000
        /*0090*/ 	.short	0x0000
        /*0092*/ 	.short	0x0000
        /*0094*/ 	.byte	0x00, 0xf5, 0x21, 0x00


	//----- nvinfo : EIATTR_SPARSE_MMA_MASK
	.align		4
.L_195:
        /*0098*/ 	.byte	0x03, 0x50
        /*009a*/ 	.short	0x0000


	//----- nvinfo : EIATTR_MAXREG_COUNT
	.align		4
        /*009c*/ 	.byte	0x03, 0x1b
        /*009e*/ 	.short	0x00ff


	//----- nvinfo : EIATTR_NUM_BARRIERS
	.align		4
        /*00a0*/ 	.byte	0x02, 0x4c
        /*00a2*/ 	.byte	0x01
	.zero		1


	//----- nvinfo : EIATTR_MERCURY_ISA_VERSION
	.align		4
        /*00a4*/ 	.byte	0x03, 0x5f
        /*00a6*/ 	.short	0x0101


	//----- nvinfo : EIATTR_VRC_CTA_INIT_COUNT
	.align		4
        /*00a8*/ 	.byte	0x02, 0x4a
	.zero		1
	.zero		1


	//----- nvinfo : EIATTR_EXIT_INSTR_OFFSETS
	.align		4
        /*00ac*/ 	.byte	0x04, 0x1c
        /*00ae*/ 	.short	(.L_197 - .L_196)


	//   ....[0]....
.L_196:
        /*00b0*/ 	.word	0x00001e00


	//   ....[1]....
        /*00b4*/ 	.word	0x00002690


	//   ....[2]....
        /*00b8*/ 	.word	0x000028f0


	//   ....[3]....
        /*00bc*/ 	.word	0x00003ab0


	//   ....[4]....
        /*00c0*/ 	.word	0x00003b80


	//----- nvinfo : EIATTR_CRS_STACK_SIZE
	.align		4
.L_197:
        /*00c4*/ 	.byte	0x04, 0x1e
        /*00c6*/ 	.short	(.L_199 - .L_198)
.L_198:
        /*00c8*/ 	.word	0x00000000


	//----- nvinfo : EIATTR_CBANK_PARAM_SIZE
	.align		4
.L_199:
        /*00cc*/ 	.byte	0x03, 0x19
        /*00ce*/ 	.short	0x0030


	//----- nvinfo : EIATTR_PARAM_CBANK
	.align		4
        /*00d0*/ 	.byte	0x04, 0x0a
        /*00d2*/ 	.short	(.L_201 - .L_200)
	.align		4
.L_200:
        /*00d4*/ 	.word	index@(.nv.constant0._Z66mx_block_rearrange_2d_K_groups_rowmajor_128x4_vec_pipelined_kernelILi64ELi4EEvPKhiiiiPKiPhii)
        /*00d8*/ 	.short	0x0380
        /*00da*/ 	.short	0x0030


	//----- nvinfo : EIATTR_SW_WAR
	.align		4
.L_201:
        /*00dc*/ 	.byte	0x04, 0x36
        /*00de*/ 	.short	(.L_203 - .L_202)
.L_202:
        /*00e0*/ 	.word	0x00000008
.L_203:


//--------------------- .nv.callgraph             --------------------------
	.section	.nv.callgraph,"",@"SHT_CUDA_CALLGRAPH"
	.align	4
	.sectionentsize	8
	.align		4
        /*0000*/ 	.word	0x00000000
	.align		4
        /*0004*/ 	.word	0xffffffff
	.align		4
        /*0008*/ 	.word	0x00000000
	.align		4
        /*000c*/ 	.word	0xfffffffe
	.align		4
        /*0010*/ 	.word	0x00000000
	.align		4
        /*0014*/ 	.word	0xfffffffd
	.align		4
        /*0018*/ 	.word	0x00000000
	.align		4
        /*001c*/ 	.word	0xfffffffc


//--------------------- .text._Z66mx_block_rearrange_2d_K_groups_rowmajor_128x4_vec_pipelined_kernelILi128ELi16EEvPKhiiiiPKiPhii --------------------------
	.section	.text._Z66mx_block_rearrange_2d_K_groups_rowmajor_128x4_vec_pipelined_kernelILi128ELi16EEvPKhiiiiPKiPhii,"ax",@progbits
	.align	128
        .global         _Z66mx_block_rearrange_2d_K_groups_rowmajor_128x4_vec_pipelined_kernelILi128ELi16EEvPKhiiiiPKiPhii
        .type           _Z66mx_block_rearrange_2d_K_groups_rowmajor_128x4_vec_pipelined_kernelILi128ELi16EEvPKhiiiiPKiPhii,@function
        .size           _Z66mx_block_rearrange_2d_K_groups_rowmajor_128x4_vec_pipelined_kernelILi128ELi16EEvPKhiiiiPKiPhii,(.L_x_234 - _Z66mx_block_rearrange_2d_K_groups_rowmajor_128x4_vec_pipelined_kernelILi128ELi16EEvPKhiiiiPKiPhii)
        .other          _Z66mx_block_rearrange_2d_K_groups_rowmajor_128x4_vec_pipelined_kernelILi128ELi16EEvPKhiiiiPKiPhii,@"STO_CUDA_ENTRY STV_DEFAULT"
_Z66mx_block_rearrange_2d_K_groups_rowmajor_128x4_vec_pipelined_kernelILi128ELi16EEvPKhiiiiPKiPhii:
.text._Z66mx_block_rearrange_2d_K_groups_rowmajor_128x4_vec_pipelined_kernelILi128ELi16EEvPKhiiiiPKiPhii:
[----:B------:R-:W-:Y:S01]  /*0000*/  LDC R1, c[0x0][0x37c] ;  /* 0x0000df00ff017b82 */ /* 0x000fe20000000800 */
[----:B------:R-:W1:Y:S07]  /*0010*/  S2R R14, SR_TID.X ;  /* 0x00000000000e7919 */ /* 0x000e6e0000002100 */
[----:B------:R-:W2:Y:S01]  /*0020*/  S2UR UR7, SR_CTAID.X ;  /* 0x00000000000779c3 */ /* 0x000ea20000002500 */
[----:B------:R-:W3:Y:S01]  /*0030*/  LDCU.64 UR8, c[0x0][0x358] ;  /* 0x00006b00ff0877ac */ /* 0x000ee20008000a00 */
[----:B------:R-:W-:Y:S06]  /*0040*/  BSSY.RECONVERGENT B0, `(.L_x_0) ;  /* 0x00000fe000007945 */ /* 0x000fec0003800200 */
[----:B------:R-:W4:Y:S01]  /*0050*/  S2UR UR10, SR_CTAID.Y ;  /* 0x00000000000a79c3 */ /* 0x000f220000002600 */
[----:B-1----:R-:W-:-:S13]  /*0060*/  ISETP.NE.AND P0, PT, R14, RZ, PT ;  /* 0x000000ff0e00720c */ /* 0x002fda0003f05270 */
[----:B--234-:R-:W-:Y:S05]  /*0070*/  @P0 BRA `(.L_x_1) ;  /* 0x0000000c00e80947 */ /* 0x01cfea0003800000 */
[----:B------:R-:W1:Y:S01]  /*0080*/  LDC R0, c[0x0][0x3ac] ;  /* 0x0000eb00ff007b82 */ /* 0x000e620000000800 */
[----:B------:R-:W-:Y:S02]  /*0090*/  IMAD.MOV.U32 R6, RZ, RZ, RZ ;  /* 0x000000ffff067224 */ /* 0x000fe400078e00ff */
[----:B------:R-:W-:Y:S01]  /*00a0*/  IMAD.MOV.U32 R5, RZ, RZ, RZ ;  /* 0x000000ffff057224 */ /* 0x000fe200078e00ff */
[----:B-1----:R-:W-:-:S13]  /*00b0*/  ISETP.GE.AND P0, PT, R0, 0x1, PT ;  /* 0x000000010000780c */ /* 0x002fda0003f06270 */
[----:B------:R-:W-:Y:S05]  /*00c0*/  @!P0 BRA `(.L_x_2) ;  /* 0x0000000000488947 */ /* 0x000fea0003800000 */
[----:B------:R-:W1:Y:S02]  /*00d0*/  LDC.64 R2, c[0x0][0x398] ;  /* 0x0000e600ff027b82 */ /* 0x000e640000000a00 */
[----:B-1----:R1:W2:Y:S01]  /*00e0*/  LDG.E.CONSTANT R2, desc[UR8][R2.64] ;  /* 0x0000000802027981 */ /* 0x0022a2000c1e9900 */
[----:B------:R-:W-:Y:S01]  /*00f0*/  MOV R6, 0x400 ;  /* 0x0000040000067802 */ /* 0x000fe20000000f00 */
[----:B------:R-:W3:Y:S04]  /*0100*/  S2R R8, SR_CgaCtaId ;  /* 0x0000000000087919 */ /* 0x000ee80000008800 */
[----:B------:R-:W-:-:S05]  /*0110*/  VIADD R7, R6, 0x8000 ;  /* 0x0000800006077836 */ /* 0x000fca0000000000 */
[C---:B---3--:R-:W-:Y:S02]  /*0120*/  LEA R7, R8.reuse, R7, 0x18 ;  /* 0x0000000708077211 */ /* 0x048fe400078ec0ff */
[----:B-1----:R-:W-:-:S03]  /*0130*/  LEA R3, R8, R6, 0x18 ;  /* 0x0000000608037211 */ /* 0x002fc600078ec0ff */
[----:B------:R-:W-:Y:S02]  /*0140*/  IMAD R7, R0, 0x4, R7 ;  /* 0x0000000400077824 */ /* 0x000fe400078e0207 */
[----:B--2---:R-:W-:-:S05]  /*0150*/  VIADD R4, R2, 0x7f ;  /* 0x0000007f02047836 */ /* 0x004fca0000000000 */
[----:B------:R-:W-:-:S04]  /*0160*/  SHF.R.S32.HI R5, RZ, 0x1f, R4 ;  /* 0x0000001fff057819 */ /* 0x000fc80000011404 */
[----:B------:R-:W-:-:S04]  /*0170*/  LEA.HI R5, R5, R4, RZ, 0x7 ;  /* 0x0000000405057211 */ /* 0x000fc800078f38ff */
[----:B------:R-:W-:-:S05]  /*0180*/  SHF.R.S32.HI R4, RZ, 0x7, R5 ;  /* 0x00000007ff047819 */ /* 0x000fca0000011405 */
[----:B------:R-:W-:Y:S01]  /*0190*/  VIADD R5, R4, 0xf ;  /* 0x0000000f04057836 */ /* 0x000fe20000000000 */
[----:B------:R1:W-:Y:S04]  /*01a0*/  STS [R3+0x8000], R4 ;  /* 0x0080000403007388 */ /* 0x0003e80000000800 */
[----:B------:R-:W-:-:S04]  /*01b0*/  LEA.HI R5, R5, R5, RZ, 0x4 ;  /* 0x0000000505057211 */ /* 0x000fc800078f20ff */
[----:B------:R-:W-:Y:S01]  /*01c0*/  SHF.R.S32.HI R6, RZ, 0x4, R5 ;  /* 0x00000004ff067819 */ /* 0x000fe20000011405 */
[----:B------:R-:W-:-:S04]  /*01d0*/  IMAD.MOV.U32 R5, RZ, RZ, 0x1 ;  /* 0x00000001ff057424 */ /* 0x000fc800078e00ff */
[----:B------:R1:W-:Y:S03]  /*01e0*/  STS [R7], R6 ;  /* 0x0000000607007388 */ /* 0x0003e60000000800 */
.L_x_2:
[----:B------:R-:W-:-:S13]  /*01f0*/  ISETP.GE.AND P0, PT, R5, R0, PT ;  /* 0x000000000500720c */ /* 0x000fda0003f06270 */
[----:B------:R-:W-:Y:S05]  /*0200*/  @P0 BRA `(.L_x_1) ;  /* 0x0000000c00840947 */ /* 0x000fea0003800000 */
[----:B------:R-:W-:Y:S02]  /*0210*/  IMAD.IADD R2, R5, 0x1, -R0 ;  /* 0x0000000105027824 */ /* 0x000fe400078e0a00 */
[----:B-1----:R-:W-:-:S03]  /*0220*/  IMAD.IADD R4, R0, 0x1, -R5 ;  /* 0x0000000100047824 */ /* 0x002fc600078e0a05 */
[----:B------:R-:W-:Y:S02]  /*0230*/  ISETP.GT.U32.AND P0, PT, R2, -0x8, PT ;  /* 0xfffffff80200780c */ /* 0x000fe40003f04070 */
[----:B------:R-:W-:-:S04]  /*0240*/  LOP3.LUT R19, R4, 0x7, RZ, 0xc0, !PT ;  /* 0x0000000704137812 */ /* 0x000fc800078ec0ff */
[----:B------:R-:W-:-:S07]  /*0250*/  ISETP.NE.AND P1, PT, R19, RZ, PT ;  /* 0x000000ff1300720c */ /* 0x000fce0003f25270 */
[----:B------:R-:W-:Y:S06]  /*0260*/  @P0 BRA `(.L_x_3) ;  /* 0x0000000400900947 */ /* 0x000fec0003800000 */
[----:B------:R-:W1:Y:S01]  /*0270*/  S2R R9, SR_CgaCtaId ;  /* 0x0000000000097919 */ /* 0x000e620000008800 */
[----:B------:R-:W2:Y:S01]  /*0280*/  LDC.64 R2, c[0x0][0x398] ;  /* 0x0000e600ff027b82 */ /* 0x000ea20000000a00 */
[----:B------:R-:W-:-:S05]  /*0290*/  MOV R7, 0x400 ;  /* 0x0000040000077802 */ /* 0x000fca0000000f00 */
[----:B------:R-:W-:Y:S01]  /*02a0*/  VIADD R8, R7, 0x8000 ;  /* 0x0000800007087836 */ /* 0x000fe20000000000 */
[----:B------:R-:W-:-:S05]  /*02b0*/  LOP3.LUT R7, R4, 0xfffffff8, RZ, 0xc0, !PT ;  /* 0xfffffff804077812 */ /* 0x000fca00078ec0ff */
[----:B------:R-:W-:Y:S02]  /*02c0*/  IMAD.MOV R7, RZ, RZ, -R7 ;  /* 0x000000ffff077224 */ /* 0x000fe400078e0a07 */
[----:B--2---:R-:W-:-:S03]  /*02d0*/  IMAD.WIDE.U32 R2, R5, 0x4, R2 ;  /* 0x0000000405027825 */ /* 0x004fc600078e0002 */
[----:B------:R-:W-:Y:S02]  /*02e0*/  IADD3 R2, P0, PT, R2, 0xc, RZ ;  /* 0x0000000c02027810 */ /* 0x000fe40007f1e0ff */
[----:B-1----:R-:W-:-:S03]  /*02f0*/  LEA R8, R9, R8, 0x18 ;  /* 0x0000000809087211 */ /* 0x002fc600078ec0ff */
[----:B------:R-:W-:Y:S02]  /*0300*/  IMAD.X R3, RZ, RZ, R3, P0 ;  /* 0x000000ffff037224 */ /* 0x000fe400000e0603 */
[----:B------:R-:W-:-:S07]  /*0310*/  IMAD R9, R5, 0x4, R8 ;  /* 0x0000000405097824 */ /* 0x000fce00078e0208 */
.L_x_4:
[----:B--2---:R-:W2:Y:S04]  /*0320*/  LDG.E.CONSTANT R8, desc[UR8][R2.64+-0x10] ;  /* 0xfffff00802087981 */ /* 0x004ea8000c1e9900 */
[----:B------:R-:W2:Y:S04]  /*0330*/  LDG.E.CONSTANT R11, desc[UR8][R2.64+-0xc] ;  /* 0xfffff408020b7981 */ /* 0x000ea8000c1e9900 */
[----:B------:R-:W3:Y:S04]  /*0340*/  LDG.E.CONSTANT R17, desc[UR8][R2.64+-0x8] ;  /* 0xfffff80802117981 */ /* 0x000ee8000c1e9900 */
[----:B------:R-:W4:Y:S04]  /*0350*/  LDG.E.CONSTANT R18, desc[UR8][R2.64+-0x4] ;  /* 0xfffffc0802127981 */ /* 0x000f28000c1e9900 */
[----:B------:R-:W5:Y:S04]  /*0360*/  LDG.E.CONSTANT R12, desc[UR8][R2.64] ;  /* 0x00000008020c7981 */ /* 0x000f68000c1e9900 */
[----:B------:R-:W5:Y:S04]  /*0370*/  LDG.E.CONSTANT R16, desc[UR8][R2.64+0x4] ;  /* 0x0000040802107981 */ /* 0x000f68000c1e9900 */
[----:B------:R-:W5:Y:S04]  /*0380*/  LDG.E.CONSTANT R13, desc[UR8][R2.64+0x8] ;  /* 0x00000808020d7981 */ /* 0x000f68000c1e9900 */
[----:B------:R-:W5:Y:S04]  /*0390*/  LDG.E.CONSTANT R10, desc[UR8][R2.64+0xc] ;  /* 0x00000c08020a7981 */ /* 0x000f68000c1e9900 */
[----:B------:R1:W5:Y:S01]  /*03a0*/  LDG.E.CONSTANT R15, desc[UR8][R2.64+0x10] ;  /* 0x00001008020f7981 */ /* 0x000362000c1e9900 */
[----:B------:R-:W-:-:S02]  /*03b0*/  VIADD R7, R7, 0x8 ;  /* 0x0000000807077836 */ /* 0x000fc40000000000 */
[----:B------:R-:W-:-:S03]  /*03c0*/  VIADD R5, R5, 0x8 ;  /* 0x0000000805057836 */ /* 0x000fc60000000000 */
[----:B------:R-:W-:Y:S02]  /*03d0*/  ISETP.NE.AND P0, PT, R7, RZ, PT ;  /* 0x000000ff0700720c */ /* 0x000fe40003f05270 */
[----:B-1----:R-:W-:-:S05]  /*03e0*/  IADD3 R2, P2, PT, R2, 0x20, RZ ;  /* 0x0000002002027810 */ /* 0x002fca0007f5e0ff */
[----:B------:R-:W-:Y:S01]  /*03f0*/  IMAD.X R3, RZ, RZ, R3, P2 ;  /* 0x000000ffff037224 */ /* 0x000fe200010e0603 */
[----:B--2---:R-:W-:-:S04]  /*0400*/  IADD3 R8, PT, PT, R11, 0x7f, -R8 ;  /* 0x0000007f0b087810 */ /* 0x004fc80007ffe808 */
[----:B------:R-:W-:Y:S02]  /*0410*/  SHF.R.S32.HI R21, RZ, 0x1f, R8 ;  /* 0x0000001fff157819 */ /* 0x000fe40000011408 */
[----:B---3--:R-:W-:Y:S02]  /*0420*/  IADD3 R11, PT, PT, R17, 0x7f, -R11 ;  /* 0x0000007f110b7810 */ /* 0x008fe40007ffe80b */
[----:B------:R-:W-:Y:S02]  /*0430*/  LEA.HI R21, R21, R8, RZ, 0x7 ;  /* 0x0000000815157211 */ /* 0x000fe400078f38ff */
[----:B------:R-:W-:Y:S02]  /*0440*/  SHF.R.S32.HI R22, RZ, 0x1f, R11 ;  /* 0x0000001fff167819 */ /* 0x000fe4000001140b */
[----:B------:R-:W-:Y:S02]  /*0450*/  SHF.R.S32.HI R20, RZ, 0x7, R21 ;  /* 0x00000007ff147819 */ /* 0x000fe40000011415 */
[----:B------:R-:W-:-:S02]  /*0460*/  LEA.HI R22, R22, R11, RZ, 0x7 ;  /* 0x0000000b16167211 */ /* 0x000fc400078f38ff */
[----:B----4-:R-:W-:Y:S01]  /*0470*/  IADD3 R17, PT, PT, R18, 0x7f, -R17 ;  /* 0x0000007f12117810 */ /* 0x010fe20007ffe811 */
[----:B------:R-:W-:Y:S01]  /*0480*/  VIADD R8, R20, 0xf ;  /* 0x0000000f14087836 */ /* 0x000fe20000000000 */
[----:B-----5:R-:W-:Y:S01]  /*0490*/  IADD3 R23, PT, PT, R12, 0x7f, -R18 ;  /* 0x0000007f0c177810 */ /* 0x020fe20007ffe812 */
[----:B------:R-:W-:Y:S03]  /*04a0*/  STS [R9], R20 ;  /* 0x0000001409007388 */ /* 0x000fe60000000800 */
[----:B------:R-:W-:Y:S02]  /*04b0*/  LEA.HI R11, R8, R8, RZ, 0x4 ;  /* 0x00000008080b7211 */ /* 0x000fe400078f20ff */
[----:B------:R-:W-:Y:S02]  /*04c0*/  SHF.R.S32.HI R8, RZ, 0x7, R22 ;  /* 0x00000007ff087819 */ /* 0x000fe40000011416 */
[----:B------:R-:W-:Y:S01]  /*04d0*/  LEA.HI.SX32 R6, R11, R6, 0x1c ;  /* 0x000000060b067211 */ /* 0x000fe200078fe2ff */
[----:B------:R-:W-:Y:S01]  /*04e0*/  IMAD R11, R0, 0x4, R9 ;  /* 0x00000004000b7824 */ /* 0x000fe200078e0209 */
[----:B------:R-:W-:Y:S01]  /*04f0*/  SHF.R.S32.HI R22, RZ, 0x1f, R17 ;  /* 0x0000001fff167819 */ /* 0x000fe20000011411 */
[----:B------:R-:W-:Y:S01]  /*0500*/  VIADD R21, R8, 0xf ;  /* 0x0000000f08157836 */ /* 0x000fe20000000000 */
[----:B------:R-:W-:-:S02]  /*0510*/  IADD3 R15, PT, PT, R15, 0x7f, -R10 ;  /* 0x0000007f0f0f7810 */ /* 0x000fc40007ffe80a */
[----:B------:R-:W-:Y:S01]  /*0520*/  LEA.HI R22, R22, R17, RZ, 0x7 ;  /* 0x0000001116167211 */ /* 0x000fe200078f38ff */
[----:B------:R1:W-:Y:S01]  /*0530*/  STS [R11], R6 ;  /* 0x000000060b007388 */ /* 0x0003e20000000800 */
[----:B------:R-:W-:Y:S02]  /*0540*/  LEA.HI R21, R21, R21, RZ, 0x4 ;  /* 0x0000001515157211 */ /* 0x000fe400078f20ff */
[----:B------:R-:W-:Y:S01]  /*0550*/  IADD3 R17, PT, PT, R13, 0x7f, -R16 ;  /* 0x0000007f0d117810 */ /* 0x000fe20007ffe810 */
[----:B------:R-:W-:Y:S01]  /*0560*/  STS [R9+0x4], R8 ;  /* 0x0000040809007388 */ /* 0x000fe20000000800 */
[----:B------:R-:W-:Y:S02]  /*0570*/  LEA.HI.SX32 R18, R21, R6, 0x1c ;  /* 0x0000000615127211 */ /* 0x000fe400078fe2ff */
[----:B------:R-:W-:Y:S02]  /*0580*/  IADD3 R21, PT, PT, R16, 0x7f, -R12 ;  /* 0x0000007f10157810 */ /* 0x000fe40007ffe80c */
[----:B------:R-:W-:Y:S01]  /*0590*/  SHF.R.S32.HI R12, RZ, 0x1f, R23 ;  /* 0x0000001fff0c7819 */ /* 0x000fe20000011417 */
[----:B------:R-:W-:Y:S01]  /*05a0*/  STS [R11+0x4], R18 ;  /* 0x000004120b007388 */ /* 0x000fe20000000800 */
[----:B------:R-:W-:-:S02]  /*05b0*/  IADD3 R13, PT, PT, R10, 0x7f, -R13 ;  /* 0x0000007f0a0d7810 */ /* 0x000fc40007ffe80d */
[----:B------:R-:W-:Y:S02]  /*05c0*/  SHF.R.S32.HI R16, RZ, 0x1f, R21 ;  /* 0x0000001fff107819 */ /* 0x000fe40000011415 */
[----:B------:R-:W-:Y:S02]  /*05d0*/  LEA.HI R12, R12, R23, RZ, 0x7 ;  /* 0x000000170c0c7211 */ /* 0x000fe400078f38ff */
[----:B-1----:R-:W-:Y:S02]  /*05e0*/  SHF.R.S32.HI R6, RZ, 0x1f, R13 ;  /* 0x0000001fff067819 */ /* 0x002fe4000001140d */
[----:B------:R-:W-:Y:S02]  /*05f0*/  SHF.R.S32.HI R10, RZ, 0x7, R22 ;  /* 0x00000007ff0a7819 */ /* 0x000fe40000011416 */
[----:B------:R-:W-:Y:S02]  /*0600*/  SHF.R.S32.HI R20, RZ, 0x1f, R17 ;  /* 0x0000001fff147819 */ /* 0x000fe40000011411 */
[----:B------:R-:W-:Y:S01]  /*0610*/  LEA.HI R16, R16, R21, RZ, 0x7 ;  /* 0x0000001510107211 */ /* 0x000fe200078f38ff */
[----:B------:R-:W-:Y:S01]  /*0620*/  STS [R9+0x8], R10 ;  /* 0x0000080a09007388 */ /* 0x000fe20000000800 */
[----:B------:R-:W-:-:S02]  /*0630*/  SHF.R.S32.HI R22, RZ, 0x1f, R15 ;  /* 0x0000001fff167819 */ /* 0x000fc4000001140f */
[----:B------:R-:W-:Y:S01]  /*0640*/  LEA.HI R24, R6, R13, RZ, 0x7 ;  /* 0x0000000d06187211 */ /* 0x000fe200078f38ff */
[----:B------:R-:W-:Y:S01]  /*0650*/  VIADD R13, R10, 0xf ;  /* 0x0000000f0a0d7836 */ /* 0x000fe20000000000 */
[----:B------:R-:W-:Y:S02]  /*0660*/  SHF.R.S32.HI R12, RZ, 0x7, R12 ;  /* 0x00000007ff0c7819 */ /* 0x000fe4000001140c */
[----:B------:R-:W-:Y:S02]  /*0670*/  LEA.HI R20, R20, R17, RZ, 0x7 ;  /* 0x0000001114147211 */ /* 0x000fe400078f38ff */
[----:B------:R-:W-:Y:S01]  /*0680*/  LEA.HI R6, R22, R15, RZ, 0x7 ;  /* 0x0000000f16067211 */ /* 0x000fe200078f38ff */
[----:B------:R-:W-:Y:S01]  /*0690*/  VIADD R15, R12, 0xf ;  /* 0x0000000f0c0f7836 */ /* 0x000fe20000000000 */
[----:B------:R-:W-:Y:S02]  /*06a0*/  SHF.R.S32.HI R16, RZ, 0x7, R16 ;  /* 0x00000007ff107819 */ /* 0x000fe40000011410 */
[----:B------:R-:W-:-:S02]  /*06b0*/  LEA.HI R13, R13, R13, RZ, 0x4 ;  /* 0x0000000d0d0d7211 */ /* 0x000fc400078f20ff */
[----:B------:R-:W-:Y:S01]  /*06c0*/  SHF.R.S32.HI R20, RZ, 0x7, R20 ;  /* 0x00000007ff147819 */ /* 0x000fe20000011414 */
[----:B------:R-:W-:Y:S01]  /*06d0*/  VIADD R17, R16, 0xf ;  /* 0x0000000f10117836 */ /* 0x000fe20000000000 */
[----:B------:R-:W-:Y:S02]  /*06e0*/  LEA.HI R15, R15, R15, RZ, 0x4 ;  /* 0x0000000f0f0f7211 */ /* 0x000fe400078f20ff */
[----:B------:R-:W-:Y:S01]  /*06f0*/  LEA.HI.SX32 R22, R13, R18, 0x1c ;  /* 0x000000120d167211 */ /* 0x000fe200078fe2ff */
[----:B------:R-:W-:Y:S01]  /*0700*/  VIADD R13, R20, 0xf ;  /* 0x0000000f140d7836 */ /* 0x000fe20000000000 */
[----:B------:R-:W-:Y:S02]  /*0710*/  SHF.R.S32.HI R24, RZ, 0x7, R24 ;  /* 0x00000007ff187819 */ /* 0x000fe40000011418 */
[----:B------:R-:W-:Y:S01]  /*0720*/  LEA.HI R17, R17, R17, RZ, 0x4 ;  /* 0x0000001111117211 */ /* 0x000fe200078f20ff */
[----:B------:R-:W-:Y:S01]  /*0730*/  STS [R11+0x8], R22 ;  /* 0x000008160b007388 */ /* 0x000fe20000000800 */
[----:B------:R-:W-:Y:S01]  /*0740*/  LEA.HI.SX32 R28, R15, R22, 0x1c ;  /* 0x000000160f1c7211 */ /* 0x000fe200078fe2ff */
[----:B------:R-:W-:Y:S01]  /*0750*/  VIADD R15, R24, 0xf ;  /* 0x0000000f180f7836 */ /* 0x000fe20000000000 */
[----:B------:R-:W-:Y:S01]  /*0760*/  SHF.R.S32.HI R26, RZ, 0x7, R6 ;  /* 0x00000007ff1a7819 */ /* 0x000fe20000011406 */
[----:B------:R-:W-:Y:S01]  /*0770*/  STS [R9+0xc], R12 ;  /* 0x00000c0c09007388 */ /* 0x000fe20000000800 */
[----:B------:R-:W-:-:S02]  /*0780*/  LEA.HI R6, R13, R13, RZ, 0x4 ;  /* 0x0000000d0d067211 */ /* 0x000fc400078f20ff */
[----:B------:R-:W-:Y:S01]  /*0790*/  LEA.HI.SX32 R17, R17, R28, 0x1c ;  /* 0x0000001c11117211 */ /* 0x000fe200078fe2ff */
[----:B------:R-:W-:Y:S01]  /*07a0*/  VIADD R21, R26, 0xf ;  /* 0x0000000f1a157836 */ /* 0x000fe20000000000 */
[----:B------:R-:W-:Y:S01]  /*07b0*/  LEA.HI R15, R15, R15, RZ, 0x4 ;  /* 0x0000000f0f0f7211 */ /* 0x000fe200078f20ff */
[----:B------:R-:W-:Y:S01]  /*07c0*/  STS [R11+0xc], R28 ;  /* 0x00000c1c0b007388 */ /* 0x000fe20000000800 */
[----:B------:R-:W-:Y:S02]  /*07d0*/  LEA.HI.SX32 R13, R6, R17, 0x1c ;  /* 0x00000011060d7211 */ /* 0x000fe400078fe2ff */
[----:B------:R-:W-:Y:S01]  /*07e0*/  LEA.HI R6, R21, R21, RZ, 0x4 ;  /* 0x0000001515067211 */ /* 0x000fe200078f20ff */
[----:B------:R-:W-:Y:S01]  /*07f0*/  STS [R9+0x10], R16 ;  /* 0x0000101009007388 */ /* 0x000fe20000000800 */
[----:B------:R-:W-:-:S03]  /*0800*/  LEA.HI.SX32 R15, R15, R13, 0x1c ;  /* 0x0000000d0f0f7211 */ /* 0x000fc600078fe2ff */
[----:B------:R-:W-:Y:S01]  /*0810*/  STS [R11+0x10], R17 ;  /* 0x000010110b007388 */ /* 0x000fe20000000800 */
[----:B------:R-:W-:-:S03]  /*0820*/  LEA.HI.SX32 R6, R6, R15, 0x1c ;  /* 0x0000000f06067211 */ /* 0x000fc600078fe2ff */
[----:B------:R-:W-:Y:S04]  /*0830*/  STS [R9+0x14], R20 ;  /* 0x0000141409007388 */ /* 0x000fe80000000800 */
[----:B------:R-:W-:Y:S04]  /*0840*/  STS [R11+0x14], R13 ;  /* 0x0000140d0b007388 */ /* 0x000fe80000000800 */
[----:B------:R-:W-:Y:S04]  /*0850*/  STS [R9+0x18], R24 ;  /* 0x0000181809007388 */ /* 0x000fe80000000800 */
[----:B------:R-:W-:Y:S04]  /*0860*/  STS [R11+0x18], R15 ;  /* 0x0000180f0b007388 */ /* 0x000fe80000000800 */
[----:B------:R1:W-:Y:S04]  /*0870*/  STS [R9+0x1c], R26 ;  /* 0x00001c1a09007388 */ /* 0x0003e80000000800 */
[----:B------:R2:W-:Y:S01]  /*0880*/  STS [R11+0x1c], R6 ;  /* 0x00001c060b007388 */ /* 0x0005e20000000800 */
[----:B-1----:R-:W-:Y:S01]  /*0890*/  VIADD R9, R9, 0x20 ;  /* 0x0000002009097836 */ /* 0x002fe20000000000 */
[----:B------:R-:W-:Y:S06]  /*08a0*/  @P0 BRA `(.L_x_4) ;  /* 0xfffffff8009c0947 */ /* 0x000fec000383ffff */
.L_x_3:
[----:B------:R-:W-:Y:S05]  /*08b0*/  @!P1 BRA `(.L_x_1) ;  /* 0x0000000400d89947 */ /* 0x000fea0003800000 */
[----:B------:R-:W-:Y:S02]  /*08c0*/  ISETP.GE.U32.AND P0, PT, R19, 0x4, PT ;  /* 0x000000041300780c */ /* 0x000fe40003f06070 */
[----:B------:R-:W-:-:S04]  /*08d0*/  LOP3.LUT R17, R4, 0x3, RZ, 0xc0, !PT ;  /* 0x0000000304117812 */ /* 0x000fc800078ec0ff */
[----:B------:R-:W-:-:S07]  /*08e0*/  ISETP.NE.AND P1, PT, R17, RZ, PT ;  /* 0x000000ff1100720c */ /* 0x000fce0003f25270 */
[----:B------:R-:W-:Y:S06]  /*08f0*/  @!P0 BRA `(.L_x_5) ;  /* 0x0000000000e48947 */ /* 0x000fec0003800000 */
[----:B------:R-:W1:Y:S01]  /*0900*/  LDC.64 R12, c[0x0][0x398] ;  /* 0x0000e600ff0c7b82 */ /* 0x000e620000000a00 */
[C---:B--2---:R-:W-:Y:S02]  /*0910*/  VIADD R11, R5.reuse, 0x1 ;  /* 0x00000001050b7836 */ /* 0x044fe40000000000 */
[C---:B------:R-:W-:Y:S02]  /*0920*/  VIADD R15, R5.reuse, 0x2 ;  /* 0x00000002050f7836 */ /* 0x040fe40000000000 */
[----:B-1----:R-:W-:-:S04]  /*0930*/  IMAD.WIDE.U32 R8, R5, 0x4, R12 ;  /* 0x0000000405087825 */ /* 0x002fc800078e000c */
[--C-:B------:R-:W-:Y:S01]  /*0940*/  IMAD.WIDE R2, R5, 0x4, R12.reuse ;  /* 0x0000000405027825 */ /* 0x100fe200078e020c */
[----:B------:R-:W2:Y:S03]  /*0950*/  LDG.E.CONSTANT R7, desc[UR8][R8.64] ;  /* 0x0000000808077981 */ /* 0x000ea6000c1e9900 */
[--C-:B------:R-:W-:Y:S01]  /*0960*/  IMAD.WIDE.U32 R10, R11, 0x4, R12.reuse ;  /* 0x000000040b0a7825 */ /* 0x100fe200078e000c */
[----:B------:R-:W2:Y:S03]  /*0970*/  LDG.E.CONSTANT R16, desc[UR8][R2.64+-0x4] ;  /* 0xfffffc0802107981 */ /* 0x000ea6000c1e9900 */
[----:B------:R-:W-:Y:S01]  /*0980*/  IMAD.WIDE.U32 R12, R15, 0x4, R12 ;  /* 0x000000040f0c7825 */ /* 0x000fe200078e000c */
[----:B------:R-:W3:Y:S04]  /*0990*/  LDG.E.CONSTANT R18, desc[UR8][R2.64+0x4] ;  /* 0x0000040802127981 */ /* 0x000ee8000c1e9900 */
[----:B------:R-:W4:Y:S04]  /*09a0*/  LDG.E.CONSTANT R10, desc[UR8][R10.64] ;  /* 0x000000080a0a7981 */ /* 0x000f28000c1e9900 */
[----:B------:R-:W3:Y:S04]  /*09b0*/  LDG.E.CONSTANT R13, desc[UR8][R12.64] ;  /* 0x000000080c0d7981 */ /* 0x000ee8000c1e9900 */
[----:B------:R1:W5:Y:S04]  /*09c0*/  LDG.E.CONSTANT R20, desc[UR8][R8.64+0xc] ;  /* 0x00000c0808147981 */ /* 0x000368000c1e9900 */
[----:B------:R1:W5:Y:S01]  /*09d0*/  LDG.E.CONSTANT R19, desc[UR8][R2.64+0x8] ;  /* 0x0000080802137981 */ /* 0x000362000c1e9900 */
[----:B------:R-:W5:Y:S01]  /*09e0*/  S2R R22, SR_CgaCtaId ;  /* 0x0000000000167919 */ /* 0x000f620000008800 */
[----:B------:R-:W-:-:S05]  /*09f0*/  MOV R21, 0x400 ;  /* 0x0000040000157802 */ /* 0x000fca0000000f00 */
[----:B------:R-:W-:Y:S01]  /*0a00*/  VIADD R21, R21, 0x8000 ;  /* 0x0000800015157836 */ /* 0x000fe20000000000 */
[----:B--2---:R-:W-:-:S04]  /*0a10*/  IADD3 R16, PT, PT, R7, 0x7f, -R16 ;  /* 0x0000007f07107810 */ /* 0x004fc80007ffe810 */
[----:B------:R-:W-:Y:S02]  /*0a20*/  SHF.R.S32.HI R15, RZ, 0x1f, R16 ;  /* 0x0000001fff0f7819 */ /* 0x000fe40000011410 */
[----:B----4-:R-:W-:Y:S02]  /*0a30*/  IADD3 R7, PT, PT, R10, 0x7f, -R7 ;  /* 0x0000007f0a077810 */ /* 0x010fe40007ffe807 */
[----:B------:R-:W-:Y:S02]  /*0a40*/  LEA.HI R15, R15, R16, RZ, 0x7 ;  /* 0x000000100f0f7211 */ /* 0x000fe400078f38ff */
[----:B---3--:R-:W-:Y:S02]  /*0a50*/  IADD3 R13, PT, PT, R13, 0x7f, -R18 ;  /* 0x0000007f0d0d7810 */ /* 0x008fe40007ffe812 */
[----:B-1----:R-:W-:Y:S02]  /*0a60*/  SHF.R.S32.HI R8, RZ, 0x1f, R7 ;  /* 0x0000001fff087819 */ /* 0x002fe40000011407 */
[----:B------:R-:W-:-:S02]  /*0a70*/  SHF.R.S32.HI R2, RZ, 0x7, R15 ;  /* 0x00000007ff027819 */ /* 0x000fc4000001140f */
[----:B------:R-:W-:Y:S02]  /*0a80*/  SHF.R.S32.HI R12, RZ, 0x1f, R13 ;  /* 0x0000001fff0c7819 */ /* 0x000fe4000001140d */
[----:B-----5:R-:W-:Y:S02]  /*0a90*/  IADD3 R19, PT, PT, R20, 0x7f, -R19 ;  /* 0x0000007f14137810 */ /* 0x020fe40007ffe813 */
[----:B------:R-:W-:Y:S01]  /*0aa0*/  LEA.HI R8, R8, R7, RZ, 0x7 ;  /* 0x0000000708087211 */ /* 0x000fe200078f38ff */
[----:B------:R-:W-:Y:S01]  /*0ab0*/  VIADD R3, R2, 0xf ;  /* 0x0000000f02037836 */ /* 0x000fe20000000000 */
[----:B------:R-:W-:Y:S02]  /*0ac0*/  SHF.R.S32.HI R16, RZ, 0x1f, R19 ;  /* 0x0000001fff107819 */ /* 0x000fe40000011413 */
[----:B------:R-:W-:Y:S02]  /*0ad0*/  LEA.HI R12, R12, R13, RZ, 0x7 ;  /* 0x0000000d0c0c7211 */ /* 0x000fe400078f38ff */
[----:B------:R-:W-:-:S02]  /*0ae0*/  SHF.R.S32.HI R8, RZ, 0x7, R8 ;  /* 0x00000007ff087819 */ /* 0x000fc40000011408 */
[----:B------:R-:W-:Y:S02]  /*0af0*/  LEA.HI R16, R16, R19, RZ, 0x7 ;  /* 0x0000001310107211 */ /* 0x000fe400078f38ff */
[----:B------:R-:W-:Y:S01]  /*0b00*/  SHF.R.S32.HI R12, RZ, 0x7, R12 ;  /* 0x00000007ff0c7819 */ /* 0x000fe2000001140c */
[----:B------:R-:W-:Y:S01]  /*0b10*/  VIADD R7, R8, 0xf ;  /* 0x0000000f08077836 */ /* 0x000fe20000000000 */
[----:B------:R-:W-:Y:S02]  /*0b20*/  LEA.HI R3, R3, R3, RZ, 0x4 ;  /* 0x0000000303037211 */ /* 0x000fe400078f20ff */
[----:B------:R-:W-:Y:S01]  /*0b30*/  LEA R10, R22, R21, 0x18 ;  /* 0x00000015160a7211 */ /* 0x000fe200078ec0ff */
[----:B------:R-:W-:Y:S01]  /*0b40*/  VIADD R9, R12, 0xf ;  /* 0x0000000f0c097836 */ /* 0x000fe20000000000 */
[----:B------:R-:W-:Y:S02]  /*0b50*/  SHF.R.S32.HI R11, RZ, 0x7, R16 ;  /* 0x00000007ff0b7819 */ /* 0x000fe40000011410 */
[----:B------:R-:W-:-:S02]  /*0b60*/  LEA.HI.SX32 R3, R3, R6, 0x1c ;  /* 0x0000000603037211 */ /* 0x000fc400078fe2ff */
[----:B------:R-:W-:Y:S01]  /*0b70*/  LEA.HI R6, R7, R7, RZ, 0x4 ;  /* 0x0000000707067211 */ /* 0x000fe200078f20ff */
[----:B------:R-:W-:Y:S01]  /*0b80*/  IMAD R15, R5, 0x4, R10 ;  /* 0x00000004050f7824 */ /* 0x000fe200078e020a */
[----:B------:R-:W-:Y:S01]  /*0b90*/  LEA.HI R9, R9, R9, RZ, 0x4 ;  /* 0x0000000909097211 */ /* 0x000fe200078f20ff */
[----:B------:R-:W-:Y:S01]  /*0ba0*/  VIADD R13, R11, 0xf ;  /* 0x0000000f0b0d7836 */ /* 0x000fe20000000000 */
[----:B------:R-:W-:Y:S01]  /*0bb0*/  LEA.HI.SX32 R10, R6, R3, 0x1c ;  /* 0x00000003060a7211 */ /* 0x000fe200078fe2ff */
[----:B------:R-:W-:Y:S01]  /*0bc0*/  IMAD R7, R0, 0x4, R15 ;  /* 0x0000000400077824 */ /* 0x000fe200078e020f */
[----:B------:R1:W-:Y:S02]  /*0bd0*/  STS [R15], R2 ;  /* 0x000000020f007388 */ /* 0x0003e40000000800 */
[----:B------:R-:W-:Y:S02]  /*0be0*/  LEA.HI R13, R13, R13, RZ, 0x4 ;  /* 0x0000000d0d0d7211 */ /* 0x000fe400078f20ff */
[----:B------:R-:W-:Y:S01]  /*0bf0*/  LEA.HI.SX32 R16, R9, R10, 0x1c ;  /* 0x0000000a09107211 */ /* 0x000fe200078fe2ff */
[----:B------:R1:W-:Y:S03]  /*0c00*/  STS [R7], R3 ;  /* 0x0000000307007388 */ /* 0x0003e60000000800 */
[----:B------:R-:W-:Y:S01]  /*0c10*/  LEA.HI.SX32 R6, R13, R16, 0x1c ;  /* 0x000000100d067211 */ /* 0x000fe200078fe2ff */
[----:B------:R1:W-:Y:S04]  /*0c20*/  STS [R15+0x4], R8 ;  /* 0x000004080f007388 */ /* 0x0003e80000000800 */
[----:B------:R1:W-:Y:S04]  /*0c30*/  STS [R7+0x4], R10 ;  /* 0x0000040a07007388 */ /* 0x0003e80000000800 */
[----:B------:R1:W-:Y:S04]  /*0c40*/  STS [R15+0x8], R12 ;  /* 0x0000080c0f007388 */ /* 0x0003e80000000800 */
[----:B------:R1:W-:Y:S04]  /*0c50*/  STS [R7+0x8], R16 ;  /* 0x0000081007007388 */ /* 0x0003e80000000800 */
[----:B------:R1:W-:Y:S04]  /*0c60*/  STS [R15+0xc], R11 ;  /* 0x00000c0b0f007388 */ /* 0x0003e80000000800 */
[----:B------:R1:W-:Y:S01]  /*0c70*/  STS [R7+0xc], R6 ;  /* 0x00000c0607007388 */ /* 0x0003e20000000800 */
[----:B------:R-:W-:-:S07]  /*0c80*/  VIADD R5, R5, 0x4 ;  /* 0x0000000405057836 */ /* 0x000fce0000000000 */
.L_x_5:
[----:B------:R-:W-:Y:S05]  /*0c90*/  @!P1 BRA `(.L_x_1) ;  /* 0x0000000000e09947 */ /* 0x000fea0003800000 */
[----:B------:R-:W-:Y:S02]  /*0ca0*/  ISETP.NE.AND P0, PT, R17, 0x1, PT ;  /* 0x000000011100780c */ /* 0x000fe40003f05270 */
[----:B------:R-:W-:-:S04]  /*0cb0*/  LOP3.LUT R4, R4, 0x1, RZ, 0xc0, !PT ;  /* 0x0000000104047812 */ /* 0x000fc800078ec0ff */
[----:B------:R-:W-:-:S07]  /*0cc0*/  ISETP.NE.U32.AND P1, PT, R4, 0x1, PT ;  /* 0x000000010400780c */ /* 0x000fce0003f25070 */
[----:B------:R-:W-:Y:S06]  /*0cd0*/  @!P0 BRA `(.L_x_6) ;  /* 0x00000000007c8947 */ /* 0x000fec0003800000 */
[----:B-1----:R-:W1:Y:S02]  /*0ce0*/  LDC.64 R2, c[0x0][0x398] ;  /* 0x0000e600ff027b82 */ /* 0x002e640000000a00 */
[----:B-1----:R-:W-:-:S04]  /*0cf0*/  IMAD.WIDE R8, R5, 0x4, R2 ;  /* 0x0000000405087825 */ /* 0x002fc800078e0202 */
[----:B------:R-:W-:Y:S02]  /*0d00*/  IMAD.WIDE.U32 R2, R5, 0x4, R2 ;  /* 0x0000000405027825 */ /* 0x000fe400078e0002 */
[----:B------:R-:W3:Y:S04]  /*0d10*/  LDG.E.CONSTANT R8, desc[UR8][R8.64+-0x4] ;  /* 0xfffffc0808087981 */ /* 0x000ee8000c1e9900 */
[----:B------:R-:W3:Y:S04]  /*0d20*/  LDG.E.CONSTANT R7, desc[UR8][R2.64] ;  /* 0x0000000802077981 */ /* 0x000ee8000c1e9900 */
[----:B------:R-:W4:Y:S01]  /*0d30*/  LDG.E.CONSTANT R4, desc[UR8][R2.64+0x4] ;  /* 0x0000040802047981 */ /* 0x000f22000c1e9900 */
[----:B------:R-:W1:Y:S01]  /*0d40*/  S2R R13, SR_CgaCtaId ;  /* 0x00000000000d7919 */ /* 0x000e620000008800 */
[----:B---3--:R-:W-:-:S02]  /*0d50*/  IADD3 R10, PT, PT, R7, 0x7f, -R8 ;  /* 0x0000007f070a7810 */ /* 0x008fc40007ffe808 */
[----:B----4-:R-:W-:Y:S02]  /*0d60*/  IADD3 R4, PT, PT, R4, 0x7f, -R7 ;  /* 0x0000007f04047810 */ /* 0x010fe40007ffe807 */
[----:B--2---:R-:W-:Y:S02]  /*0d70*/  SHF.R.S32.HI R11, RZ, 0x1f, R10 ;  /* 0x0000001fff0b7819 */ /* 0x004fe4000001140a */
[----:B------:R-:W-:Y:S02]  /*0d80*/  SHF.R.S32.HI R7, RZ, 0x1f, R4 ;  /* 0x0000001fff077819 */ /* 0x000fe40000011404 */
[----:B------:R-:W-:Y:S02]  /*0d90*/  LEA.HI R11, R11, R10, RZ, 0x7 ;  /* 0x0000000a0b0b7211 */ /* 0x000fe400078f38ff */
[----:B------:R-:W-:Y:S02]  /*0da0*/  MOV R10, 0x400 ;  /* 0x00000400000a7802 */ /* 0x000fe40000000f00 */
[----:B------:R-:W-:-:S02]  /*0db0*/  LEA.HI R7, R7, R4, RZ, 0x7 ;  /* 0x0000000407077211 */ /* 0x000fc400078f38ff */
[----:B------:R-:W-:Y:S01]  /*0dc0*/  SHF.R.S32.HI R11, RZ, 0x7, R11 ;  /* 0x00000007ff0b7819 */ /* 0x000fe2000001140b */
[----:B------:R-:W-:Y:S01]  /*0dd0*/  VIADD R10, R10, 0x8000 ;  /* 0x000080000a0a7836 */ /* 0x000fe20000000000 */
[----:B------:R-:W-:-:S03]  /*0de0*/  SHF.R.S32.HI R7, RZ, 0x7, R7 ;  /* 0x00000007ff077819 */ /* 0x000fc60000011407 */
[----:B------:R-:W-:Y:S01]  /*0df0*/  VIADD R3, R11, 0xf ;  /* 0x0000000f0b037836 */ /* 0x000fe20000000000 */
[----:B-1----:R-:W-:Y:S01]  /*0e00*/  LEA R10, R13, R10, 0x18 ;  /* 0x0000000a0d0a7211 */ /* 0x002fe200078ec0ff */
[----:B------:R-:W-:-:S03]  /*0e10*/  VIADD R2, R7, 0xf ;  /* 0x0000000f07027836 */ /* 0x000fc60000000000 */
[----:B------:R-:W-:Y:S01]  /*0e20*/  LEA.HI R3, R3, R3, RZ, 0x4 ;  /* 0x0000000303037211 */ /* 0x000fe200078f20ff */
[C---:B------:R-:W-:Y:S01]  /*0e30*/  IMAD R10, R5.reuse, 0x4, R10 ;  /* 0x00000004050a7824 */ /* 0x040fe200078e020a */
[----:B------:R-:W-:Y:S01]  /*0e40*/  LEA.HI R2, R2, R2, RZ, 0x4 ;  /* 0x0000000202027211 */ /* 0x000fe200078f20ff */
[----:B------:R-:W-:Y:S01]  /*0e50*/  VIADD R5, R5, 0x2 ;  /* 0x0000000205057836 */ /* 0x000fe20000000000 */
[----:B------:R-:W-:Y:S01]  /*0e60*/  LEA.HI.SX32 R3, R3, R6, 0x1c ;  /* 0x0000000603037211 */ /* 0x000fe200078fe2ff */
[----:B------:R-:W-:Y:S01]  /*0e70*/  IMAD R4, R0, 0x4, R10 ;  /* 0x0000000400047824 */ /* 0x000fe200078e020a */
[----:B------:R3:W-:Y:S02]  /*0e80*/  STS [R10], R11 ;  /* 0x0000000b0a007388 */ /* 0x0007e40000000800 */
[----:B------:R-:W-:Y:S02]  /*0e90*/  LEA.HI.SX32 R6, R2, R3, 0x1c ;  /* 0x0000000302067211 */ /* 0x000fe400078fe2ff */
[----:B------:R3:W-:Y:S04]  /*0ea0*/  STS [R4], R3 ;  /* 0x0000000304007388 */ /* 0x0007e80000000800 */
[----:B------:R3:W-:Y:S04]  /*0eb0*/  STS [R10+0x4], R7 ;  /* 0x000004070a007388 */ /* 0x0007e80000000800 */
[----:B------:R3:W-:Y:S02]  /*0ec0*/  STS [R4+0x4], R6 ;  /* 0x0000040604007388 */ /* 0x0007e40000000800 */
.L_x_6:
[----:B------:R-:W-:Y:S05]  /*0ed0*/  @P1 BRA `(.L_x_1) ;  /* 0x0000000000501947 */ /* 0x000fea0003800000 */
[----:B-1----:R-:W3:Y:S02]  /*0ee0*/  LDC.64 R8, c[0x0][0x398] ;  /* 0x0000e600ff087b82 */ /* 0x002ee40000000a00 */
[----:B---3--:R-:W-:-:S04]  /*0ef0*/  IMAD.WIDE R2, R5, 0x4, R8 ;  /* 0x0000000405027825 */ /* 0x008fc800078e0208 */
[----:B------:R-:W-:Y:S02]  /*0f00*/  IMAD.WIDE.U32 R8, R5, 0x4, R8 ;  /* 0x0000000405087825 */ /* 0x000fe400078e0008 */
[----:B------:R-:W3:Y:S04]  /*0f10*/  LDG.E.CONSTANT R2, desc[UR8][R2.64+-0x4] ;  /* 0xfffffc0802027981 */ /* 0x000ee8000c1e9900 */
[----:B------:R-:W3:Y:S01]  /*0f20*/  LDG.E.CONSTANT R9, desc[UR8][R8.64] ;  /* 0x0000000808097981 */ /* 0x000ee2000c1e9900 */
[----:B------:R-:W-:Y:S01]  /*0f30*/  MOV R10, 0x400 ;  /* 0x00000400000a7802 */ /* 0x000fe20000000f00 */
[----:B--2---:R-:W1:Y:S04]  /*0f40*/  S2R R11, SR_CgaCtaId ;  /* 0x00000000000b7919 */ /* 0x004e680000008800 */
[----:B------:R-:W-:-:S05]  /*0f50*/  VIADD R10, R10, 0x8000 ;  /* 0x000080000a0a7836 */ /* 0x000fca0000000000 */
[----:B-1----:R-:W-:-:S05]  /*0f60*/  LEA R10, R11, R10, 0x18 ;  /* 0x0000000a0b0a7211 */ /* 0x002fca00078ec0ff */
[----:B------:R-:W-:-:S04]  /*0f70*/  IMAD R5, R5, 0x4, R10 ;  /* 0x0000000405057824 */ /* 0x000fc800078e020a */
[----:B------:R-:W-:Y:S01]  /*0f80*/  IMAD R0, R0, 0x4, R5 ;  /* 0x0000000400007824 */ /* 0x000fe200078e0205 */
[----:B---3--:R-:W-:-:S04]  /*0f90*/  IADD3 R4, PT, PT, R9, 0x7f, -R2 ;  /* 0x0000007f09047810 */ /* 0x008fc80007ffe802 */
[----:B------:R-:W-:-:S04]  /*0fa0*/  SHF.R.S32.HI R7, RZ, 0x1f, R4 ;  /* 0x0000001fff077819 */ /* 0x000fc80000011404 */
[----:B------:R-:W-:-:S04]  /*0fb0*/  LEA.HI R7, R7, R4, RZ, 0x7 ;  /* 0x0000000407077211 */ /* 0x000fc800078f38ff */
[----:B------:R-:W-:-:S05]  /*0fc0*/  SHF.R.S32.HI R7, RZ, 0x7, R7 ;  /* 0x00000007ff077819 */ /* 0x000fca0000011407 */
[----:B------:R-:W-:Y:S01]  /*0fd0*/  VIADD R4, R7, 0xf ;  /* 0x0000000f07047836 */ /* 0x000fe20000000000 */
[----:B------:R4:W-:Y:S04]  /*0fe0*/  STS [R5], R7 ;  /* 0x0000000705007388 */ /* 0x0009e80000000800 */
[----:B------:R-:W-:-:S04]  /*0ff0*/  LEA.HI R3, R4, R4, RZ, 0x4 ;  /* 0x0000000404037211 */ /* 0x000fc800078f20ff */
[----:B------:R-:W-:-:S05]  /*1000*/  LEA.HI.SX32 R3, R3, R6, 0x1c ;  /* 0x0000000603037211 */ /* 0x000fca00078fe2ff */
[----:B------:R4:W-:Y:S02]  /*1010*/  STS [R0], R3 ;  /* 0x0000000300007388 */ /* 0x0009e40000000800 */
.L_x_1:
[----:B------:R-:W-:Y:S05]  /*1020*/  BSYNC.RECONVERGENT B0 ;  /* 0x0000000000007941 */ /* 0x000fea0003800200 */
.L_x_0:
[----:B------:R-:W5:Y:S01]  /*1030*/  LDCU UR4, c[0x0][0x3ac] ;  /* 0x00007580ff0477ac */ /* 0x000f620008000800 */
[----:B------:R-:W-:Y:S01]  /*1040*/  BSSY.RECONVERGENT B1, `(.L_x_7) ;  /* 0x00000d3000017945 */ /* 0x000fe20003800200 */
[----:B-----5:R-:W-:Y:S01]  /*1050*/  UISETP.GE.AND UP0, UPT, UR4, 0x1, UPT ;  /* 0x000000010400788c */ /* 0x020fe2000bf06270 */
[----:B------:R-:W-:Y:S08]  /*1060*/  BAR.SYNC.DEFER_BLOCKING 0x0 ;  /* 0x0000000000007b1d */ /* 0x000ff00000010000 */
[----:B------:R-:W-:Y:S05]  /*1070*/  BRA.U !UP0, `(.L_x_8) ;  /* 0x00000001085c7547 */ /* 0x000fea000b800000 */
[----:B------:R-:W5:Y:S01]  /*1080*/  S2UR UR6, SR_CgaCtaId ;  /* 0x00000000000679c3 */ /* 0x000f620000008800 */
[----:B------:R-:W-:Y:S01]  /*1090*/  UMOV UR5, 0x400 ;  /* 0x0000040000057882 */ /* 0x000fe20000000000 */
[----:B-1-34-:R-:W-:Y:S01]  /*10a0*/  IMAD.MOV.U32 R3, RZ, RZ, RZ ;  /* 0x000000ffff037224 */ /* 0x01afe200078e00ff */
[----:B------:R-:W-:Y:S01]  /*10b0*/  UIADD3 UR5, UPT, UPT, UR5, 0x8000, URZ ;  /* 0x0000800005057890 */ /* 0x000fe2000fffe0ff */
[----:B------:R-:W-:-:S03]  /*10c0*/  IMAD.MOV.U32 R0, RZ, RZ, RZ ;  /* 0x000000ffff007224 */ /* 0x000fc600078e00ff */
[----:B-----5:R-:W-:-:S04]  /*10d0*/  ULEA UR6, UR6, UR5, 0x18 ;  /* 0x0000000506067291 */ /* 0x020fc8000f8ec0ff */
[----:B------:R-:W-:-:S09]  /*10e0*/  ULEA UR4, UR4, UR6, 0x2 ;  /* 0x0000000604047291 */ /* 0x000fd2000f8e10ff */
[----:B------:R-:W1:Y:S02]  /*10f0*/  LDS R2, [UR4] ;  /* 0x00000004ff027984 */ /* 0x000e640008000800 */
[----:B-1----:R-:W-:-:S13]  /*1100*/  ISETP.LE.AND P0, PT, R2, UR7, PT ;  /* 0x0000000702007c0c */ /* 0x002fda000bf03270 */
[----:B------:R-:W-:Y:S05]  /*1110*/  @!P0 BRA `(.L_x_9) ;  /* 0x0000000000508947 */ /* 0x000fea0003800000 */
[----:B------:R-:W1:Y:S01]  /*1120*/  LDCU UR4, c[0x0][0x3ac] ;  /* 0x00007580ff0477ac */ /* 0x000e620008000800 */
[----:B------:R-:W-:Y:S01]  /*1130*/  NOP ;  /* 0x0000000000007918 */ /* 0x000fe20000000000 */
.L_x_10:
[----:B------:R-:W-:-:S05]  /*1140*/  VIADD R3, R3, 0x1 ;  /* 0x0000000103037836 */ /* 0x000fca0000000000 */
[----:B-1----:R-:W-:-:S13]  /*1150*/  ISETP.NE.AND P0, PT, R3, UR4, PT ;  /* 0x0000000403007c0c */ /* 0x002fda000bf05270 */
[----:B------:R-:W-:Y:S05]  /*1160*/  @!P0 BRA `(.L_x_8) ;  /* 0x0000000000208947 */ /* 0x000fea0003800000 */
[----:B------:R-:W-:Y:S02]  /*1170*/  VIADD R0, R3, UR4 ;  /* 0x0000000403007c36 */ /* 0x000fe40008000000 */
[----:B------:R-:W-:-:S03]  /*1180*/  IMAD.MOV.U32 R4, RZ, RZ, R2 ;  /* 0x000000ffff047224 */ /* 0x000fc600078e0002 */
[----:B------:R-:W-:-:S05]  /*1190*/  LEA R0, R0, UR6, 0x2 ;  /* 0x0000000600007c11 */ /* 0x000fca000f8e10ff */
[----:B------:R-:W1:Y:S02]  /*11a0*/  LDS R2, [R0] ;  /* 0x0000000000027984 */ /* 0x000e640000000800 */
[----:B-1----:R-:W-:-:S13]  /*11b0*/  ISETP.LE.AND P0, PT, R2, UR7, PT ;  /* 0x0000000702007c0c */ /* 0x002fda000bf03270 */
[----:B------:R-:W-:Y:S05]  /*11c0*/  @P0 BRA `(.L_x_10) ;  /* 0xfffffffc00dc0947 */ /* 0x000fea000383ffff */
[----:B------:R-:W-:Y:S01]  /*11d0*/  IMAD.MOV.U32 R0, RZ, RZ, R4 ;  /* 0x000000ffff007224 */ /* 0x000fe200078e0004 */
[----:B------:R-:W-:Y:S06]  /*11e0*/  BRA `(.L_x_9) ;  /* 0x00000000001c7947 */ /* 0x000fec0003800000 */
.L_x_8:
[----:B------:R-:W-:Y:S01]  /*11f0*/  ISETP.NE.AND P0, PT, R14, RZ, PT ;  /* 0x000000ff0e00720c */ /* 0x000fe20003f05270 */
[----:B-1----:R-:W-:Y:S02]  /*1200*/  IMAD.MOV.U32 R2, RZ, RZ, RZ ;  /* 0x000000ffff027224 */ /* 0x002fe400078e00ff */
[----:B----4-:R-:W-:Y:S02]  /*1210*/  IMAD.MOV.U32 R0, RZ, RZ, RZ ;  /* 0x000000ffff007224 */ /* 0x010fe400078e00ff */
[----:B--23--:R-:W-:Y:S02]  /*1220*/  IMAD.MOV.U32 R6, RZ, RZ, RZ ;  /* 0x000000ffff067224 */ /* 0x00cfe400078e00ff */
[----:B------:R-:W-:-:S06]  /*1230*/  IMAD.MOV.U32 R9, RZ, RZ, RZ ;  /* 0x000000ffff097224 */ /* 0x000fcc00078e00ff */
[----:B------:R-:W-:Y:S05]  /*1240*/  @!P0 BRA `(.L_x_11) ;  /* 0x00000000003c8947 */ /* 0x000fea0003800000 */
[----:B------:R-:W-:Y:S05]  /*1250*/  BRA `(.L_x_12) ;  /* 0x0000000800c47947 */ /* 0x000fea0003800000 */
.L_x_9:
[----:B------:R-:W-:Y:S02]  /*1260*/  ISETP.NE.AND P0, PT, R14, RZ, PT ;  /* 0x000000ff0e00720c */ /* 0x000fe40003f05270 */
[----:B------:R-:W-:-:S05]  /*1270*/  IADD3 R0, PT, PT, -R0, UR7, RZ ;  /* 0x0000000700007c10 */ /* 0x000fca000fffe1ff */
[----:B------:R-:W-:-:S06]  /*1280*/  IMAD.SHL.U32 R9, R0, 0x10, RZ ;  /* 0x0000001000097824 */ /* 0x000fcc00078e00ff */
[----:B------:R-:W-:Y:S05]  /*1290*/  @P0 BRA `(.L_x_12) ;  /* 0x0000000800b40947 */ /* 0x000fea0003800000 */
[----:B------:R-:W-:Y:S01]  /*12a0*/  ISETP.NE.AND P0, PT, R3, RZ, PT ;  /* 0x000000ff0300720c */ /* 0x000fe20003f05270 */
[----:B--2---:R-:W-:-:S12]  /*12b0*/  IMAD.MOV.U32 R6, RZ, RZ, RZ ;  /* 0x000000ffff067224 */ /* 0x004fd800078e00ff */
[----:B------:R-:W1:Y:S02]  /*12c0*/  @P0 LDC.64 R4, c[0x0][0x398] ;  /* 0x0000e600ff040b82 */ /* 0x000e640000000a00 */
[----:B-1----:R-:W-:-:S05]  /*12d0*/  @P0 IMAD.WIDE.U32 R4, R3, 0x4, R4 ;  /* 0x0000000403040825 */ /* 0x002fca00078e0004 */
[----:B------:R1:W5:Y:S01]  /*12e0*/  @P0 LDG.E.CONSTANT R6, desc[UR8][R4.64+-0x4] ;  /* 0xfffffc0804060981 */ /* 0x000362000c1e9900 */
[----:B------:R-:W-:Y:S01]  /*12f0*/  LEA R7, R3, UR6, 0x2 ;  /* 0x0000000603077c11 */ /* 0x000fe2000f8e10ff */
[----:B------:R-:W-:Y:S02]  /*1300*/  IMAD.MOV.U32 R2, RZ, RZ, RZ ;  /* 0x000000ffff027224 */ /* 0x000fe400078e00ff */
[----:B------:R-:W-:Y:S02]  /*1310*/  @P0 IMAD.MOV.U32 R2, RZ, RZ, R3 ;  /* 0x000000ffff020224 */ /* 0x000fe400078e0003 */
[----:B------:R-:W2:Y:S02]  /*1320*/  LDS R0, [R7] ;  /* 0x0000000007007984 */ /* 0x000ea40000000800 */
[----:B-12---:R-:W-:-:S07]  /*1330*/  IMAD.IADD R0, R0, 0x1, -R9 ;  /* 0x0000000100007824 */ /* 0x006fce00078e0a09 */
.L_x_11:
[----:B------:R-:W1:Y:S02]  /*1340*/  LDC.64 R4, c[0x0][0x398] ;  /* 0x0000e600ff047b82 */ /* 0x000e640000000a00 */
[----:B-1----:R-:W-:-:S05]  /*1350*/  IMAD.WIDE.U32 R4, R2, 0x4, R4 ;  /* 0x0000000402047825 */ /* 0x002fca00078e0004 */
[----:B------:R-:W2:Y:S01]  /*1360*/  LDG.E.CONSTANT R8, desc[UR8][R4.64] ;  /* 0x0000000804087981 */ /* 0x000ea2000c1e9900 */
[----:B------:R-:W1:Y:S01]  /*1370*/  S2UR UR5, SR_CgaCtaId ;  /* 0x00000000000579c3 */ /* 0x000e620000008800 */
[----:B------:R-:W-:Y:S01]  /*1380*/  ISETP.NE.AND P0, PT, R2, RZ, PT ;  /* 0x000000ff0200720c */ /* 0x000fe20003f05270 */
[----:B------:R-:W-:Y:S01]  /*1390*/  UMOV UR4, 0x400 ;  /* 0x0000040000047882 */ /* 0x000fe20000000000 */
[----:B------:R-:W-:Y:S01]  /*13a0*/  BSSY.RECONVERGENT B0, `(.L_x_13) ;  /* 0x0000094000007945 */ /* 0x000fe20003800200 */
[----:B------:R-:W-:Y:S01]  /*13b0*/  IMAD.MOV.U32 R3, RZ, RZ, RZ ;  /* 0x000000ffff037224 */ /* 0x000fe200078e00ff */
[----:B-1----:R-:W-:-:S09]  /*13c0*/  ULEA UR4, UR5, UR4, 0x18 ;  /* 0x0000000405047291 */ /* 0x002fd2000f8ec0ff */
[----:B-----5:R1:W-:Y:S04]  /*13d0*/  STS [UR4+0x8104], R6 ;  /* 0x00810406ff007988 */ /* 0x0203e80008000804 */
[----:B--2---:R1:W-:Y:S01]  /*13e0*/  STS.64 [UR4+0x8108], R8 ;  /* 0x00810808ff007988 */ /* 0x0043e20008000a04 */
[----:B------:R-:W-:Y:S05]  /*13f0*/  @!P0 BRA `(.L_x_14) ;  /* 0x0000000800388947 */ /* 0x000fea0003800000 */
[C---:B------:R-:W-:Y:S01]  /*1400*/  ISETP.GE.U32.AND P0, PT, R2.reuse, 0x8, PT ;  /* 0x000000080200780c */ /* 0x040fe20003f06070 */
[----:B------:R-:W-:Y:S01]  /*1410*/  BSSY.RECONVERGENT B2, `(.L_x_15) ;  /* 0x0000043000027945 */ /* 0x000fe20003800200 */
[----:B------:R-:W-:Y:S01]  /*1420*/  LOP3.LUT R21, R2, 0x7, RZ, 0xc0, !PT ;  /* 0x0000000702157812 */ /* 0x000fe200078ec0ff */
[----:B-1----:R-:W-:Y:S02]  /*1430*/  IMAD.MOV.U32 R6, RZ, RZ, RZ ;  /* 0x000000ffff067224 */ /* 0x002fe400078e00ff */
[----:B------:R-:W-:Y:S01]  /*1440*/  IMAD.MOV.U32 R3, RZ, RZ, RZ ;  /* 0x000000ffff037224 */ /* 0x000fe200078e00ff */
[----:B------:R-:W-:-:S07]  /*1450*/  ISETP.NE.AND P1, PT, R21, RZ, PT ;  /* 0x000000ff1500720c */ /* 0x000fce0003f25270 */
[----:B------:R-:W-:Y:S06]  /*1460*/  @!P0 BRA `(.L_x_16) ;  /* 0x0000000000f48947 */ /* 0x000fec0003800000 */
[----:B------:R-:W1:Y:S01]  /*1470*/  LDCU.64 UR4, c[0x0][0x398] ;  /* 0x00007300ff0477ac */ /* 0x000e620008000a00 */
[C---:B------:R-:W-:Y:S01]  /*1480*/  LOP3.LUT R7, R2.reuse, 0xfffffff8, RZ, 0xc0, !PT ;  /* 0xfffffff802077812 */ /* 0x040fe200078ec0ff */
[----:B------:R-:W-:Y:S01]  /*1490*/  IMAD.MOV.U32 R20, RZ, RZ, RZ ;  /* 0x000000ffff147224 */ /* 0x000fe200078e00ff */
[----:B------:R-:W-:Y:S01]  /*14a0*/  LOP3.LUT R6, R2, 0x7ffffff8, RZ, 0xc0, !PT ;  /* 0x7ffffff802067812 */ /* 0x000fe200078ec0ff */
[----:B------:R-:W-:Y:S02]  /*14b0*/  IMAD.MOV.U32 R3, RZ, RZ, RZ ;  /* 0x000000ffff037224 */ /* 0x000fe400078e00ff */
[----:B------:R-:W-:Y:S01]  /*14c0*/  IMAD.MOV R7, RZ, RZ, -R7 ;  /* 0x000000ffff077224 */ /* 0x000fe200078e0a07 */
[----:B-1----:R-:W-:-:S04]  /*14d0*/  UIADD3 UR4, UP0, UPT, UR4, 0xc, URZ ;  /* 0x0000000c04047890 */ /* 0x002fc8000ff1e0ff */
[----:B------:R-:W-:Y:S02]  /*14e0*/  UIADD3.X UR5, UPT, UPT, URZ, UR5, URZ, UP0, !UPT ;  /* 0x00000005ff057290 */ /* 0x000fe400087fe4ff */
[----:B------:R-:W-:-:S04]  /*14f0*/  IMAD.U32 R4, RZ, RZ, UR4 ;  /* 0x00000004ff047e24 */ /* 0x000fc8000f8e00ff */
[----:B------:R-:W-:-:S07]  /*1500*/  IMAD.U32 R5, RZ, RZ, UR5 ;  /* 0x00000005ff057e24 */ /* 0x000fce000f8e00ff */
.L_x_17:
[----:B------:R-:W-:Y:S01]  /*1510*/  ISETP.NE.AND P0, PT, R20, RZ, PT ;  /* 0x000000ff1400720c */ /* 0x000fe20003f05270 */
[----:B------:R-:W2:Y:S04]  /*1520*/  LDG.E.CONSTANT R16, desc[UR8][R4.64+-0xc] ;  /* 0xfffff40804107981 */ /* 0x000ea8000c1e9900 */
[----:B------:R-:W2:Y:S04]  /*1530*/  LDG.E.CONSTANT R15, desc[UR8][R4.64+-0x8] ;  /* 0xfffff808040f7981 */ /* 0x000ea8000c1e9900 */
[----:B------:R-:W3:Y:S04]  /*1540*/  LDG.E.CONSTANT R19, desc[UR8][R4.64+-0x4] ;  /* 0xfffffc0804137981 */ /* 0x000ee8000c1e9900 */
[----:B------:R-:W4:Y:S04]  /*1550*/  @P0 LDG.E.CONSTANT R17, desc[UR8][R4.64+-0x10] ;  /* 0xfffff00804110981 */ /* 0x000f28000c1e9900 */
[----:B------:R-:W5:Y:S04]  /*1560*/  LDG.E.CONSTANT R12, desc[UR8][R4.64] ;  /* 0x00000008040c7981 */ /* 0x000f68000c1e9900 */
[----:B------:R-:W5:Y:S04]  /*1570*/  LDG.E.CONSTANT R11, desc[UR8][R4.64+0x4] ;  /* 0x00000408040b7981 */ /* 0x000f68000c1e9900 */
[----:B------:R-:W5:Y:S04]  /*1580*/  LDG.E.CONSTANT R8, desc[UR8][R4.64+0x8] ;  /* 0x0000080804087981 */ /* 0x000f68000c1e9900 */
[----:B------:R-:W5:Y:S04]  /*1590*/  LDG.E.CONSTANT R10, desc[UR8][R4.64+0xc] ;  /* 0x00000c08040a7981 */ /* 0x000f68000c1e9900 */
[----:B------:R1:W5:Y:S01]  /*15a0*/  LDG.E.CONSTANT R9, desc[UR8][R4.64+0x10] ;  /* 0x0000100804097981 */ /* 0x000362000c1e9900 */
[----:B------:R-:W-:-:S02]  /*15b0*/  IMAD.MOV.U32 R13, RZ, RZ, 0x3 ;  /* 0x00000003ff0d7424 */ /* 0x000fc400078e00ff */
[----:B------:R-:W-:Y:S02]  /*15c0*/  VIADD R7, R7, 0x8 ;  /* 0x0000000807077836 */ /* 0x000fe40000000000 */
[----:B------:R-:W-:Y:S01]  /*15d0*/  VIADD R20, R20, 0x8 ;  /* 0x0000000814147836 */ /* 0x000fe20000000000 */
[----:B-1----:R-:W-:-:S05]  /*15e0*/  IADD3 R4, P2, PT, R4, 0x20, RZ ;  /* 0x0000002004047810 */ /* 0x002fca0007f5e0ff */
[----:B------:R-:W-:Y:S01]  /*15f0*/  IMAD.X R5, RZ, RZ, R5, P2 ;  /* 0x000000ffff057224 */ /* 0x000fe200010e0605 */
[----:B----4-:R-:W-:Y:S02]  /*1600*/  @P0 IADD3 R13, PT, PT, -R17, 0x3, RZ ;  /* 0x00000003110d0810 */ /* 0x010fe40007ffe1ff */
[----:B--2---:R-:W-:-:S03]  /*1610*/  IADD3 R17, PT, PT, R15, 0x3, -R16 ;  /* 0x000000030f117810 */ /* 0x004fc60007ffe810 */
[----:B------:R-:W-:Y:S01]  /*1620*/  IMAD.IADD R13, R16, 0x1, R13 ;  /* 0x00000001100d7824 */ /* 0x000fe200078e020d */
[----:B------:R-:W-:Y:S02]  /*1630*/  SHF.R.S32.HI R18, RZ, 0x1f, R17 ;  /* 0x0000001fff127819 */ /* 0x000fe40000011411 */
[----:B---3--:R-:W-:Y:S02]  /*1640*/  IADD3 R15, PT, PT, R19, 0x3, -R15 ;  /* 0x00000003130f7810 */ /* 0x008fe40007ffe80f */
[----:B------:R-:W-:Y:S02]  /*1650*/  SHF.R.S32.HI R16, RZ, 0x1f, R13 ;  /* 0x0000001fff107819 */ /* 0x000fe4000001140d */
[----:B------:R-:W-:Y:S02]  /*1660*/  LEA.HI R18, R18, R17, RZ, 0x2 ;  /* 0x0000001112127211 */ /* 0x000fe400078f10ff */
[----:B------:R-:W-:Y:S02]  /*1670*/  LEA.HI R16, R16, R13, RZ, 0x2 ;  /* 0x0000000d10107211 */ /* 0x000fe400078f10ff */
[----:B------:R-:W-:-:S02]  /*1680*/  SHF.R.S32.HI R13, RZ, 0x2, R18 ;  /* 0x00000002ff0d7819 */ /* 0x000fc40000011412 */
[----:B------:R-:W-:Y:S02]  /*1690*/  SHF.R.S32.HI R18, RZ, 0x1f, R15 ;  /* 0x0000001fff127819 */ /* 0x000fe4000001140f */
[----:B-----5:R-:W-:Y:S02]  /*16a0*/  IADD3 R19, PT, PT, R12, 0x3, -R19 ;  /* 0x000000030c137810 */ /* 0x020fe40007ffe813 */
[----:B------:R-:W-:Y:S02]  /*16b0*/  IADD3 R12, PT, PT, R11, 0x3, -R12 ;  /* 0x000000030b0c7810 */ /* 0x000fe40007ffe80c */
[----:B------:R-:W-:Y:S02]  /*16c0*/  LEA.HI.SX32 R13, R16, R13, 0x1e ;  /* 0x0000000d100d7211 */ /* 0x000fe400078ff2ff */
[----:B------:R-:W-:Y:S02]  /*16d0*/  LEA.HI R18, R18, R15, RZ, 0x2 ;  /* 0x0000000f12127211 */ /* 0x000fe400078f10ff */
[----:B------:R-:W-:-:S02]  /*16e0*/  SHF.R.S32.HI R16, RZ, 0x1f, R19 ;  /* 0x0000001fff107819 */ /* 0x000fc40000011413 */
[----:B------:R-:W-:Y:S02]  /*16f0*/  SHF.R.S32.HI R15, RZ, 0x1f, R12 ;  /* 0x0000001fff0f7819 */ /* 0x000fe4000001140c */
[----:B------:R-:W-:Y:S02]  /*1700*/  LEA.HI.SX32 R13, R18, R13, 0x1e ;  /* 0x0000000d120d7211 */ /* 0x000fe400078ff2ff */
[----:B------:R-:W-:Y:S02]  /*1710*/  LEA.HI R16, R16, R19, RZ, 0x2 ;  /* 0x0000001310107211 */ /* 0x000fe400078f10ff */
[----:B------:R-:W-:Y:S02]  /*1720*/  IADD3 R11, PT, PT, R8, 0x3, -R11 ;  /* 0x00000003080b7810 */ /* 0x000fe40007ffe80b */
[----:B------:R-:W-:Y:S02]  /*1730*/  LEA.HI R12, R15, R12, RZ, 0x2 ;  /* 0x0000000c0f0c7211 */ /* 0x000fe400078f10ff */
[----:B------:R-:W-:-:S02]  /*1740*/  IADD3 R15, PT, PT, R10, 0x3, -R8 ;  /* 0x000000030a0f7810 */ /* 0x000fc40007ffe808 */
[----:B------:R-:W-:Y:S02]  /*1750*/  LEA.HI.SX32 R13, R16, R13, 0x1e ;  /* 0x0000000d100d7211 */ /* 0x000fe400078ff2ff */
[----:B------:R-:W-:Y:S02]  /*1760*/  SHF.R.S32.HI R8, RZ, 0x1f, R11 ;  /* 0x0000001fff087819 */ /* 0x000fe4000001140b */
[----:B------:R-:W-:Y:S02]  /*1770*/  LEA.HI R12, R12, R13, RZ, 0x1e ;  /* 0x0000000d0c0c7211 */ /* 0x000fe400078ff0ff */
[----:B------:R-:W-:Y:S02]  /*1780*/  SHF.R.S32.HI R16, RZ, 0x1f, R15 ;  /* 0x0000001fff107819 */ /* 0x000fe4000001140f */
[----:B------:R-:W-:Y:S02]  /*1790*/  IADD3 R9, PT, PT, R9, 0x3, -R10 ;  /* 0x0000000309097810 */ /* 0x000fe40007ffe80a */
[----:B------:R-:W-:-:S02]  /*17a0*/  LEA.HI R11, R8, R11, RZ, 0x2 ;  /* 0x0000000b080b7211 */ /* 0x000fc400078f10ff */
[----:B------:R-:W-:Y:S02]  /*17b0*/  ISETP.NE.AND P0, PT, R7, RZ, PT ;  /* 0x000000ff0700720c */ /* 0x000fe40003f05270 */
[----:B------:R-:W-:Y:S02]  /*17c0*/  LEA.HI R16, R16, R15, RZ, 0x2 ;  /* 0x0000000f10107211 */ /* 0x000fe400078f10ff */
[----:B------:R-:W-:Y:S02]  /*17d0*/  SHF.R.S32.HI R8, RZ, 0x1f, R9 ;  /* 0x0000001fff087819 */ /* 0x000fe40000011409 */
[----:B------:R-:W-:Y:S02]  /*17e0*/  LEA.HI R11, R11, R12, RZ, 0x1e ;  /* 0x0000000c0b0b7211 */ /* 0x000fe400078ff0ff */
[----:B------:R-:W-:Y:S02]  /*17f0*/  LEA.HI R8, R8, R9, RZ, 0x2 ;  /* 0x0000000908087211 */ /* 0x000fe400078f10ff */
[----:B------:R-:W-:-:S04]  /*1800*/  LEA.HI R11, R16, R11, RZ, 0x1e ;  /* 0x0000000b100b7211 */ /* 0x000fc800078ff0ff */
[----:B------:R-:W-:-:S05]  /*1810*/  LEA.HI R8, R8, R11, RZ, 0x1e ;  /* 0x0000000b08087211 */ /* 0x000fca00078ff0ff */
[----:B------:R-:W-:Y:S01]  /*1820*/  IMAD R3, R8, 0x4, R3 ;  /* 0x0000000408037824 */ /* 0x000fe200078e0203 */
[----:B------:R-:W-:Y:S06]  /*1830*/  @P0 BRA `(.L_x_17) ;  /* 0xfffffffc00340947 */ /* 0x000fec000383ffff */
.L_x_16:
[----:B------:R-:W-:Y:S05]  /*1840*/  BSYNC.RECONVERGENT B2 ;  /* 0x0000000000027941 */ /* 0x000fea0003800200 */
.L_x_15:
[----:B------:R-:W-:Y:S05]  /*1850*/  @!P1 BRA `(.L_x_14) ;  /* 0x0000000400209947 */ /* 0x000fea0003800000 */
[----:B------:R-:W-:Y:S01]  /*1860*/  ISETP.GE.U32.AND P0, PT, R21, 0x4, PT ;  /* 0x000000041500780c */ /* 0x000fe20003f06070 */
[----:B------:R-:W-:Y:S01]  /*1870*/  BSSY.RECONVERGENT B2, `(.L_x_18) ;  /* 0x0000020000027945 */ /* 0x000fe20003800200 */
[----:B------:R-:W-:-:S04]  /*1880*/  LOP3.LUT R15, R2, 0x3, RZ, 0xc0, !PT ;  /* 0x00000003020f7812 */ /* 0x000fc800078ec0ff */
[----:B------:R-:W-:-:S07]  /*1890*/  ISETP.NE.AND P1, PT, R15, RZ, PT ;  /* 0x000000ff0f00720c */ /* 0x000fce0003f25270 */
[----:B------:R-:W-:Y:S06]  /*18a0*/  @!P0 BRA `(.L_x_19) ;  /* 0x0000000000708947 */ /* 0x000fec0003800000 */
[----:B------:R-:W1:Y:S01]  /*18b0*/  LDC.64 R4, c[0x0][0x398] ;  /* 0x0000e600ff047b82 */ /* 0x000e620000000a00 */
[C---:B------:R-:W-:Y:S01]  /*18c0*/  ISETP.NE.AND P0, PT, R6.reuse, RZ, PT ;  /* 0x000000ff0600720c */ /* 0x040fe20003f05270 */
[----:B-1----:R-:W-:-:S12]  /*18d0*/  IMAD.WIDE.U32 R4, R6, 0x4, R4 ;  /* 0x0000000406047825 */ /* 0x002fd800078e0004 */
[----:B------:R-:W2:Y:S04]  /*18e0*/  @P0 LDG.E.CONSTANT R10, desc[UR8][R4.64+-0x4] ;  /* 0xfffffc08040a0981 */ /* 0x000ea8000c1e9900 */
[----:B------:R-:W3:Y:S04]  /*18f0*/  LDG.E.CONSTANT R8, desc[UR8][R4.64] ;  /* 0x0000000804087981 */ /* 0x000ee8000c1e9900 */
[----:B------:R-:W4:Y:S04]  /*1900*/  LDG.E.CONSTANT R9, desc[UR8][R4.64+0x4] ;  /* 0x0000040804097981 */ /* 0x000f28000c1e9900 */
[----:B------:R-:W5:Y:S04]  /*1910*/  LDG.E.CONSTANT R12, desc[UR8][R4.64+0x8] ;  /* 0x00000808040c7981 */ /* 0x000f68000c1e9900 */
[----:B------:R-:W5:Y:S01]  /*1920*/  LDG.E.CONSTANT R13, desc[UR8][R4.64+0xc] ;  /* 0x00000c08040d7981 */ /* 0x000f62000c1e9900 */
[----:B------:R-:W-:-:S02]  /*1930*/  IMAD.MOV.U32 R7, RZ, RZ, 0x3 ;  /* 0x00000003ff077424 */ /* 0x000fc400078e00ff */
[----:B------:R-:W-:Y:S01]  /*1940*/  VIADD R6, R6, 0x4 ;  /* 0x0000000406067836 */ /* 0x000fe20000000000 */
[----:B--2---:R-:W-:-:S05]  /*1950*/  @P0 IADD3 R7, PT, PT, -R10, 0x3, RZ ;  /* 0x000000030a070810 */ /* 0x004fca0007ffe1ff */
[----:B---3--:R-:W-:Y:S01]  /*1960*/  IMAD.IADD R7, R8, 0x1, R7 ;  /* 0x0000000108077824 */ /* 0x008fe200078e0207 */
[----:B----4-:R-:W-:-:S04]  /*1970*/  IADD3 R10, PT, PT, R9, 0x3, -R8 ;  /* 0x00000003090a7810 */ /* 0x010fc80007ffe808 */
[----:B------:R-:W-:Y:S02]  /*1980*/  SHF.R.S32.HI R8, RZ, 0x1f, R7 ;  /* 0x0000001fff087819 */ /* 0x000fe40000011407 */
[----:B------:R-:W-:Y:S02]  /*1990*/  SHF.R.S32.HI R11, RZ, 0x1f, R10 ;  /* 0x0000001fff0b7819 */ /* 0x000fe4000001140a */
[----:B-----5:R-:W-:Y:S02]  /*19a0*/  IADD3 R9, PT, PT, R12, 0x3, -R9 ;  /* 0x000000030c097810 */ /* 0x020fe40007ffe809 */
[----:B------:R-:W-:Y:S02]  /*19b0*/  LEA.HI R11, R11, R10, RZ, 0x2 ;  /* 0x0000000a0b0b7211 */ /* 0x000fe400078f10ff */
[----:B------:R-:W-:Y:S02]  /*19c0*/  LEA.HI R8, R8, R7, RZ, 0x2 ;  /* 0x0000000708087211 */ /* 0x000fe400078f10ff */
[----:B------:R-:W-:-:S02]  /*19d0*/  SHF.R.S32.HI R10, RZ, 0x1f, R9 ;  /* 0x0000001fff0a7819 */ /* 0x000fc40000011409 */
[----:B------:R-:W-:Y:S02]  /*19e0*/  IADD3 R13, PT, PT, R13, 0x3, -R12 ;  /* 0x000000030d0d7810 */ /* 0x000fe40007ffe80c */
[----:B------:R-:W-:Y:S02]  /*19f0*/  SHF.R.U32.HI R11, RZ, 0x2, R11 ;  /* 0x00000002ff0b7819 */ /* 0x000fe4000001160b */
[----:B------:R-:W-:Y:S02]  /*1a00*/  LEA.HI R9, R10, R9, RZ, 0x2 ;  /* 0x000000090a097211 */ /* 0x000fe400078f10ff */
[----:B------:R-:W-:Y:S02]  /*1a10*/  SHF.R.S32.HI R4, RZ, 0x1f, R13 ;  /* 0x0000001fff047819 */ /* 0x000fe4000001140d */
[----:B------:R-:W-:Y:S02]  /*1a20*/  LEA.HI R8, R8, R11, RZ, 0x1e ;  /* 0x0000000b08087211 */ /* 0x000fe400078ff0ff */
[----:B------:R-:W-:-:S02]  /*1a30*/  LEA.HI R13, R4, R13, RZ, 0x2 ;  /* 0x0000000d040d7211 */ /* 0x000fc400078f10ff */
[----:B------:R-:W-:-:S04]  /*1a40*/  LEA.HI R8, R9, R8, RZ, 0x1e ;  /* 0x0000000809087211 */ /* 0x000fc800078ff0ff */
[----:B------:R-:W-:-:S05]  /*1a50*/  LEA.HI R8, R13, R8, RZ, 0x1e ;  /* 0x000000080d087211 */ /* 0x000fca00078ff0ff */
[----:B------:R-:W-:-:S07]  /*1a60*/  IMAD R3, R8, 0x4, R3 ;  /* 0x0000000408037824 */ /* 0x000fce00078e0203 */
.L_x_19:
[----:B------:R-:W-:Y:S05]  /*1a70*/  BSYNC.RECONVERGENT B2 ;  /* 0x0000000000027941 */ /* 0x000fea0003800200 */
.L_x_18:
[----:B------:R-:W-:Y:S05]  /*1a80*/  @!P1 BRA `(.L_x_14) ;  /* 0x0000000000949947 */ /* 0x000fea0003800000 */
[----:B------:R-:W-:Y:S01]  /*1a90*/  ISETP.NE.AND P0, PT, R15, 0x1, PT ;  /* 0x000000010f00780c */ /* 0x000fe20003f05270 */
[----:B------:R-:W-:Y:S01]  /*1aa0*/  BSSY.RECONVERGENT B2, `(.L_x_20) ;  /* 0x0000016000027945 */ /* 0x000fe20003800200 */
[----:B------:R-:W-:-:S04]  /*1ab0*/  LOP3.LUT R2, R2, 0x1, RZ, 0xc0, !PT ;  /* 0x0000000102027812 */ /* 0x000fc800078ec0ff */
[----:B------:R-:W-:-:S07]  /*1ac0*/  ISETP.NE.U32.AND P1, PT, R2, 0x1, PT ;  /* 0x000000010200780c */ /* 0x000fce0003f25070 */
[----:B------:R-:W-:Y:S06]  /*1ad0*/  @!P0 BRA `(.L_x_21) ;  /* 0x0000000000488947 */ /* 0x000fec0003800000 */
[----:B------:R-:W1:Y:S01]  /*1ae0*/  LDC.64 R4, c[0x0][0x398] ;  /* 0x0000e600ff047b82 */ /* 0x000e620000000a00 */
[C---:B------:R-:W-:Y:S01]  /*1af0*/  ISETP.NE.AND P0, PT, R6.reuse, RZ, PT ;  /* 0x000000ff0600720c */ /* 0x040fe20003f05270 */
[----:B-1----:R-:W-:-:S12]  /*1b00*/  IMAD.WIDE R4, R6, 0x4, R4 ;  /* 0x0000000406047825 */ /* 0x002fd800078e0204 */
[----:B------:R-:W2:Y:S04]  /*1b10*/  @P0 LDG.E.CONSTANT R9, desc[UR8][R4.64+-0x4] ;  /* 0xfffffc0804090981 */ /* 0x000ea8000c1e9900 */
[----:B------:R-:W3:Y:S04]  /*1b20*/  LDG.E.CONSTANT R7, desc[UR8][R4.64] ;  /* 0x0000000804077981 */ /* 0x000ee8000c1e9900 */
[----:B------:R-:W4:Y:S01]  /*1b30*/  LDG.E.CONSTANT R8, desc[UR8][R4.64+0x4] ;  /* 0x0000040804087981 */ /* 0x000f22000c1e9900 */
[----:B------:R-:W-:Y:S02]  /*1b40*/  IMAD.MOV.U32 R2, RZ, RZ, 0x3 ;  /* 0x00000003ff027424 */ /* 0x000fe400078e00ff */
[----:B------:R-:W-:Y:S01]  /*1b50*/  VIADD R6, R6, 0x2 ;  /* 0x0000000206067836 */ /* 0x000fe20000000000 */
[----:B--2---:R-:W-:-:S05]  /*1b60*/  @P0 IADD3 R2, PT, PT, -R9, 0x3, RZ ;  /* 0x0000000309020810 */ /* 0x004fca0007ffe1ff */
[----:B---3--:R-:W-:Y:S01]  /*1b70*/  IMAD.IADD R2, R7, 0x1, R2 ;  /* 0x0000000107027824 */ /* 0x008fe200078e0202 */
[----:B----4-:R-:W-:-:S04]  /*1b80*/  IADD3 R8, PT, PT, R8, 0x3, -R7 ;  /* 0x0000000308087810 */ /* 0x010fc80007ffe807 */
[----:B------:R-:W-:Y:S02]  /*1b90*/  SHF.R.S32.HI R7, RZ, 0x1f, R2 ;  /* 0x0000001fff077819 */ /* 0x000fe40000011402 */
[----:B------:R-:W-:Y:S02]  /*1ba0*/  SHF.R.S32.HI R9, RZ, 0x1f, R8 ;  /* 0x0000001fff097819 */ /* 0x000fe40000011408 */
[----:B------:R-:W-:Y:S02]  /*1bb0*/  LEA.HI R7, R7, R2, RZ, 0x2 ;  /* 0x0000000207077211 */ /* 0x000fe400078f10ff */
[----:B------:R-:W-:-:S04]  /*1bc0*/  LEA.HI R9, R9, R8, RZ, 0x2 ;  /* 0x0000000809097211 */ /* 0x000fc800078f10ff */
[----:B------:R-:W-:-:S04]  /*1bd0*/  SHF.R.U32.HI R2, RZ, 0x2, R9 ;  /* 0x00000002ff027819 */ /* 0x000fc80000011609 */
[----:B------:R-:W-:-:S05]  /*1be0*/  LEA.HI R2, R7, R2, RZ, 0x1e ;  /* 0x0000000207027211 */ /* 0x000fca00078ff0ff */
[----:B------:R-:W-:-:S07]  /*1bf0*/  IMAD R3, R2, 0x4, R3 ;  /* 0x0000000402037824 */ /* 0x000fce00078e0203 */
.L_x_21:
[----:B------:R-:W-:Y:S05]  /*1c00*/  BSYNC.RECONVERGENT B2 ;  /* 0x0000000000027941 */ /* 0x000fea0003800200 */
.L_x_20:
[----:B------:R-:W-:Y:S05]  /*1c10*/  @P1 BRA `(.L_x_14) ;  /* 0x0000000000301947 */ /* 0x000fea0003800000 */
[----:B------:R-:W1:Y:S01]  /*1c20*/  LDC.64 R4, c[0x0][0x398] ;  /* 0x0000e600ff047b82 */ /* 0x000e620000000a00 */
[C---:B------:R-:W-:Y:S01]  /*1c30*/  ISETP.NE.AND P0, PT, R6.reuse, RZ, PT ;  /* 0x000000ff0600720c */ /* 0x040fe20003f05270 */
[----:B-1----:R-:W-:-:S12]  /*1c40*/  IMAD.WIDE R6, R6, 0x4, R4 ;  /* 0x0000000406067825 */ /* 0x002fd800078e0204 */
[----:B------:R-:W2:Y:S04]  /*1c50*/  @P0 LDG.E.CONSTANT R4, desc[UR8][R6.64+-0x4] ;  /* 0xfffffc0806040981 */ /* 0x000ea8000c1e9900 */
[----:B------:R-:W3:Y:S01]  /*1c60*/  LDG.E.CONSTANT R5, desc[UR8][R6.64] ;  /* 0x0000000806057981 */ /* 0x000ee2000c1e9900 */
[----:B------:R-:W-:Y:S01]  /*1c70*/  IMAD.MOV.U32 R2, RZ, RZ, 0x3 ;  /* 0x00000003ff027424 */ /* 0x000fe200078e00ff */
[----:B--2---:R-:W-:-:S05]  /*1c80*/  @P0 IADD3 R2, PT, PT, -R4, 0x3, RZ ;  /* 0x0000000304020810 */ /* 0x004fca0007ffe1ff */
[----:B---3--:R-:W-:-:S05]  /*1c90*/  IMAD.IADD R2, R5, 0x1, R2 ;  /* 0x0000000105027824 */ /* 0x008fca00078e0202 */
[----:B------:R-:W-:-:S04]  /*1ca0*/  SHF.R.S32.HI R5, RZ, 0x1f, R2 ;  /* 0x0000001fff057819 */ /* 0x000fc80000011402 */
[----:B------:R-:W-:-:S04]  /*1cb0*/  LEA.HI R5, R5, R2, RZ, 0x2 ;  /* 0x0000000205057211 */ /* 0x000fc800078f10ff */
[----:B------:R-:W-:-:S05]  /*1cc0*/  LOP3.LUT R2, R5, 0xfffffffc, RZ, 0xc0, !PT ;  /* 0xfffffffc05027812 */ /* 0x000fca00078ec0ff */
[----:B------:R-:W-:-:S07]  /*1cd0*/  IMAD.IADD R3, R3, 0x1, R2 ;  /* 0x0000000103037824 */ /* 0x000fce00078e0202 */
.L_x_14:
[----:B------:R-:W-:Y:S05]  /*1ce0*/  BSYNC.RECONVERGENT B0 ;  /* 0x0000000000007941 */ /* 0x000fea0003800200 */
.L_x_13:
[----:B------:R-:W2:Y:S01]  /*1cf0*/  S2UR UR5, SR_CgaCtaId ;  /* 0x00000000000579c3 */ /* 0x000ea20000008800 */
[----:B------:R-:W-:Y:S01]  /*1d00*/  UMOV UR4, 0x400 ;  /* 0x0000040000047882 */ /* 0x000fe20000000000 */
[C---:B------:R-:W-:Y:S02]  /*1d10*/  ISETP.GT.AND P0, PT, R0.reuse, RZ, PT ;  /* 0x000000ff0000720c */ /* 0x040fe40003f04270 */
[----:B------:R-:W-:-:S04]  /*1d20*/  VIMNMX.U32 R0, PT, PT, R0, 0x10, PT ;  /* 0x0000001000007848 */ /* 0x000fc80003fe0000 */
[----:B------:R-:W-:Y:S01]  /*1d30*/  SEL R0, R0, RZ, P0 ;  /* 0x000000ff00007207 */ /* 0x000fe20000000000 */
[----:B--2---:R-:W-:-:S09]  /*1d40*/  ULEA UR4, UR5, UR4, 0x18 ;  /* 0x0000000405047291 */ /* 0x004fd2000f8ec0ff */
[----:B------:R3:W-:Y:S04]  /*1d50*/  STS [UR4+0x8100], R3 ;  /* 0x00810003ff007988 */ /* 0x0007e80008000804 */
[----:B------:R3:W-:Y:S02]  /*1d60*/  STS [UR4+0x8110], R0 ;  /* 0x00811000ff007988 */ /* 0x0007e40008000804 */
.L_x_12:
[----:B------:R-:W-:Y:S05]  /*1d70*/  BSYNC.RECONVERGENT B1 ;  /* 0x0000000000017941 */ /* 0x000fea0003800200 */
.L_x_7:
[----:B------:R-:W4:Y:S08]  /*1d80*/  S2UR UR5, SR_CgaCtaId ;  /* 0x00000000000579c3 */ /* 0x000f300000008800 */
[----:B------:R-:W-:Y:S06]  /*1d90*/  BAR.SYNC.DEFER_BLOCKING 0x0 ;  /* 0x0000000000007b1d */ /* 0x000fec0000010000 */
[----:B------:R-:W-:-:S02]  /*1da0*/  UMOV UR4, 0x400 ;  /* 0x0000040000047882 */ /* 0x000fc40000000000 */
[----:B----4-:R-:W-:-:S09]  /*1db0*/  ULEA UR7, UR5, UR4, 0x18 ;  /* 0x0000000405077291 */ /* 0x010fd2000f8ec0ff */
[----:B---3--:R-:W3:Y:S02]  /*1dc0*/  LDS R0, [UR7+0x8110] ;  /* 0x00811007ff007984 */ /* 0x008ee40008000800 */
[----:B---3--:R-:W-:-:S13]  /*1dd0*/  R2UR UR11, R0 ;  /* 0x00000000000b72ca */ /* 0x008fda00000e0000 */
[----:B------:R-:W-:-:S06]  /*1de0*/  UISETP.GE.AND UP0, UPT, UR11, 0x1, UPT ;  /* 0x000000010b00788c */ /* 0x000fcc000bf06270 */
[----:B------:R-:W-:-:S13]  /*1df0*/  PLOP3.LUT P0, PT, PT, PT, UP0, 0x80, 0x8 ;  /* 0x000000000008781c */ /* 0x000fda0003f0f008 */
[----:B------:R-:W-:Y:S05]  /*1e00*/  @!P0 EXIT ;  /* 0x000000000000894d */ /* 0x000fea0003800000 */
[----:B-12---:R-:W1:Y:S01]  /*1e10*/  LDS.128 R4, [UR7+0x8100] ;  /* 0x00810007ff047984 */ /* 0x006e620008000c00 */
[----:B------:R-:W2:Y:S01]  /*1e20*/  LDCU UR12, c[0x0][0x388] ;  /* 0x00007100ff0c77ac */ /* 0x000ea20008000800 */
[----:B------:R-:W3:Y:S01]  /*1e30*/  LDC.64 R24, c[0x0][0x380] ;  /* 0x0000e000ff187b82 */ /* 0x000ee20000000a00 */
[----:B------:R-:W-:Y:S01]  /*1e40*/  IMAD.SHL.U32 R0, R14, 0x2, RZ ;  /* 0x000000020e007824 */ /* 0x000fe200078e00ff */
[--C-:B------:R-:W-:Y:S01]  /*1e50*/  SHF.R.U32.HI R3, RZ, 0x6, R14.reuse ;  /* 0x00000006ff037819 */ /* 0x100fe2000001160e */
[----:B------:R-:W4:Y:S01]  /*1e60*/  LDCU UR6, c[0x0][0x394] ;  /* 0x00007280ff0677ac */ /* 0x000f220008000800 */
[----:B------:R-:W-:Y:S02]  /*1e70*/  SHF.R.U32.HI R9, RZ, 0x3, R14 ;  /* 0x00000003ff097819 */ /* 0x000fe4000001160e */
[----:B------:R-:W-:Y:S01]  /*1e80*/  LOP3.LUT R0, R0, 0x1f0, RZ, 0xc0, !PT ;  /* 0x000001f000007812 */ /* 0x000fe200078ec0ff */
[----:B------:R-:W-:Y:S01]  /*1e90*/  USHF.L.U32 UR4, UR10, 0x7, URZ ;  /* 0x000000070a047899 */ /* 0x000fe200080006ff */
[----:B------:R-:W-:Y:S01]  /*1ea0*/  LOP3.LUT R17, R14, 0x7, RZ, 0xc0, !PT ;  /* 0x000000070e117812 */ /* 0x000fe200078ec0ff */
[----:B------:R-:W-:Y:S01]  /*1eb0*/  UISETP.NE.AND UP0, UPT, UR11, 0x1, UPT ;  /* 0x000000010b00788c */ /* 0x000fe2000bf05270 */
[----:B------:R-:W-:Y:S01]  /*1ec0*/  LOP3.LUT R16, R0, 0xc, R3, 0xf8, !PT ;  /* 0x0000000c00107812 */ /* 0x000fe200078ef803 */
[----:B------:R-:W-:-:S02]  /*1ed0*/  IMAD.SHL.U32 R0, R14, 0x10, RZ ;  /* 0x000000100e007824 */ /* 0x000fc400078e00ff */
[----:B------:R-:W-:-:S03]  /*1ee0*/  LOP3.LUT R2, R9, UR4, RZ, 0xfc, !PT ;  /* 0x0000000409027c12 */ /* 0x000fc6000f8efcff */
[----:B------:R-:W-:Y:S01]  /*1ef0*/  LOP3.LUT R20, R0, 0x70, RZ, 0xc0, !PT ;  /* 0x0000007000147812 */ /* 0x000fe200078ec0ff */
[----:B--2---:R-:W-:Y:S02]  /*1f00*/  USHF.R.S32.HI UR5, URZ, 0x1f, UR12 ;  /* 0x0000001fff057899 */ /* 0x004fe4000801140c */
[----:B---3--:R-:W-:Y:S01]  /*1f10*/  IMAD.WIDE.U32 R24, R2, UR12, R24 ;  /* 0x0000000c02187c25 */ /* 0x008fe2000f8e0018 */
[----:B-1----:R-:W-:-:S03]  /*1f20*/  IADD3 R8, PT, PT, R6, 0x3, -R5 ;  /* 0x0000000306087810 */ /* 0x002fc60007ffe805 */
[----:B----4-:R-:W-:Y:S01]  /*1f30*/  IMAD R15, R4, UR6, RZ ;  /* 0x00000006040f7c24 */ /* 0x010fe2000f8e02ff */
[----:B------:R-:W-:Y:S01]  /*1f40*/  R2UR UR14, R7 ;  /* 0x00000000070e72ca */ /* 0x000fe200000e0000 */
[----:B------:R-:W-:Y:S01]  /*1f50*/  IMAD R7, R2, UR5, RZ ;  /* 0x0000000502077c24 */ /* 0x000fe2000f8e02ff */
[----:B------:R-:W-:-:S03]  /*1f60*/  SHF.R.S32.HI R3, RZ, 0x1f, R8 ;  /* 0x0000001fff037819 */ /* 0x000fc60000011408 */
[----:B------:R-:W-:Y:S01]  /*1f70*/  IMAD.IADD R12, R25, 0x1, R7 ;  /* 0x00000001190c7824 */ /* 0x000fe200078e0207 */
[----:B------:R-:W-:-:S05]  /*1f80*/  LEA.HI R3, R3, R8, RZ, 0x2 ;  /* 0x0000000803037211 */ /* 0x000fca00078f10ff */
[----:B------:R-:W-:-:S05]  /*1f90*/  IMAD.SHL.U32 R3, R3, 0x80, RZ ;  /* 0x0000008003037824 */ /* 0x000fca00078e00ff */
[----:B------:R-:W-:Y:S01]  /*1fa0*/  LOP3.LUT R13, R3, 0xfffffe00, RZ, 0xc0, !PT ;  /* 0xfffffe00030d7812 */ /* 0x000fe200078ec0ff */
[----:B------:R-:W-:Y:S06]  /*1fb0*/  BRA.U UP0, `(.L_x_22) ;  /* 0x00000009005c7547 */ /* 0x000fec000b800000 */
[----:B------:R-:W1:Y:S01]  /*1fc0*/  LDCU UR4, c[0x0][0x38c] ;  /* 0x00007180ff0477ac */ /* 0x000e620008000800 */
[----:B------:R-:W-:Y:S01]  /*1fd0*/  IMAD.U32 R4, RZ, RZ, UR14 ;  /* 0x0000000eff047e24 */ /* 0x000fe2000f8e00ff */
[----:B------:R-:W-:Y:S03]  /*1fe0*/  BSSY.RECONVERGENT B0, `(.L_x_23) ;  /* 0x0000056000007945 */ /* 0x000fe60003800200 */
[----:B------:R-:W-:-:S05]  /*1ff0*/  IMAD R5, R4, 0x80, R5 ;  /* 0x0000008004057824 */ /* 0x000fca00078e0205 */
[----:B------:R-:W-:-:S04]  /*2000*/  VIADDMNMX R3, R6, -R5, 0x80, PT ;  /* 0x0000008006037446 */ /* 0x000fc80003800905 */
[----:B------:R-:W-:-:S04]  /*2010*/  ISETP.GT.AND P0, PT, R3, R20, PT ;  /* 0x000000140300720c */ /* 0x000fc80003f04270 */
[----:B-1----:R-:W-:Y:S01]  /*2020*/  ISETP.GE.OR P0, PT, R2, UR4, !P0 ;  /* 0x0000000402007c0c */ /* 0x002fe2000c706670 */
[----:B------:R-:W-:-:S12]  /*2030*/  IMAD R2, R9, 0x80, R20 ;  /* 0x0000008009027824 */ /* 0x000fd800078e0214 */
[----:B------:R-:W-:Y:S05]  /*2040*/  @P0 BRA `(.L_x_24) ;  /* 0x0000000400380947 */ /* 0x000fea0003800000 */
[----:B------:R-:W-:Y:S01]  /*2050*/  IADD3 R24, P1, P2, R24, R5, R20 ;  /* 0x0000000518187210 */ /* 0x000fe20007a3e014 */
[----:B------:R-:W-:Y:S01]  /*2060*/  VIADD R4, R20, 0x10 ;  /* 0x0000001014047836 */ /* 0x000fe20000000000 */
[----:B------:R-:W-:Y:S02]  /*2070*/  SHF.R.S32.HI R5, RZ, 0x1f, R5 ;  /* 0x0000001fff057819 */ /* 0x000fe40000011405 */
[----:B------:R-:W-:Y:S02]  /*2080*/  LOP3.LUT P0, RZ, R24, 0xf, RZ, 0xc0, !PT ;  /* 0x0000000f18ff7812 */ /* 0x000fe4000780c0ff */
[----:B------:R-:W-:Y:S02]  /*2090*/  IADD3.X R25, PT, PT, R12, R5, RZ, P1, P2 ;  /* 0x000000050c197210 */ /* 0x000fe40000fe44ff */
[----:B------:R-:W-:-:S13]  /*20a0*/  ISETP.GT.U32.OR P0, PT, R4, R3, P0 ;  /* 0x000000030400720c */ /* 0x000fda0000704470 */
[----:B------:R-:W-:Y:S05]  /*20b0*/  @P0 BRA `(.L_x_25) ;  /* 0x0000000000240947 */ /* 0x000fea0003800000 */
[----:B------:R-:W1:Y:S01]  /*20c0*/  S2UR UR6, SR_SWINHI ;  /* 0x00000000000679c3 */ /* 0x000e620000002f00 */
[----:B------:R-:W-:Y:S01]  /*20d0*/  UMOV UR4, UR7 ;  /* 0x0000000700047c82 */ /* 0x000fe20008000000 */
[----:B-1----:R-:W-:Y:S01]  /*20e0*/  UMOV UR5, UR6 ;  /* 0x0000000600057c82 */ /* 0x002fe20008000000 */
[----:B------:R-:W-:-:S05]  /*20f0*/  VIADD R5, R2, UR4 ;  /* 0x0000000402057c36 */ /* 0x000fca0008000000 */
[----:B------:R-:W-:Y:S01]  /*2100*/  @!PT LDS RZ, [RZ] ;  /* 0x00000000fffff984 */ /* 0x000fe20000000800 */
[----:B------:R-:W-:Y:S01]  /*2110*/  @!PT LDS RZ, [RZ] ;  /* 0x00000000fffff984 */ /* 0x000fe20000000800 */
[----:B------:R-:W-:Y:S01]  /*2120*/  @!PT LDS RZ, [RZ] ;  /* 0x00000000fffff984 */ /* 0x000fe20000000800 */
[----:B------:R2:W-:Y:S01]  /*2130*/  LDGSTS.E.BYPASS.128 [R5], desc[UR8][R24.64] ;  /* 0x0000000018057fae */ /* 0x0005e2000b981808 */
[----:B------:R-:W-:Y:S05]  /*2140*/  BRA `(.L_x_26) ;  /* 0x0000000000fc7947 */ /* 0x000fea0003800000 */
.L_x_25:
[----:B------:R-:W-:Y:S01]  /*2150*/  IMAD.IADD R20, R3, 0x1, -R20 ;  /* 0x0000000103147824 */ /* 0x000fe200078e0a14 */
[----:B------:R-:W-:-:S04]  /*2160*/  CS2R R4, SRZ ;  /* 0x0000000000047805 */ /* 0x000fc8000001ff00 */
[C---:B------:R-:W-:Y:S02]  /*2170*/  ISETP.GE.AND P4, PT, R20.reuse, 0x2, PT ;  /* 0x000000021400780c */ /* 0x040fe40003f86270 */
[C---:B------:R-:W-:Y:S02]  /*2180*/  ISETP.GE.AND P6, PT, R20.reuse, 0x1, PT ;  /* 0x000000011400780c */ /* 0x040fe40003fc6270 */
[C---:B------:R-:W-:Y:S02]  /*2190*/  ISETP.GE.AND P1, PT, R20.reuse, 0x3, PT ;  /* 0x000000031400780c */ /* 0x040fe40003f26270 */
[C---:B------:R-:W-:Y:S02]  /*21a0*/  ISETP.GE.AND P3, PT, R20.reuse, 0x6, PT ;  /* 0x000000061400780c */ /* 0x040fe40003f66270 */
[C---:B------:R-:W-:Y:S02]  /*21b0*/  ISETP.GE.AND P0, PT, R20.reuse, 0xa, PT ;  /* 0x0000000a1400780c */ /* 0x040fe40003f06270 */
[----:B------:R-:W-:-:S02]  /*21c0*/  ISETP.GE.AND P2, PT, R20, 0x7, PT ;  /* 0x000000071400780c */ /* 0x000fc40003f46270 */
[C---:B------:R-:W-:Y:S01]  /*21d0*/  ISETP.GE.AND P5, PT, R20.reuse, 0x5, PT ;  /* 0x000000051400780c */ /* 0x040fe20003fa6270 */
[----:B------:R-:W2:Y:S04]  /*21e0*/  @P4 LDG.E.U8.CONSTANT R7, desc[UR8][R24.64+0x1] ;  /* 0x0000010818074981 */ /* 0x000ea8000c1e9100 */
[----:B------:R-:W3:Y:S01]  /*21f0*/  @P6 LDG.E.U8.CONSTANT R4, desc[UR8][R24.64] ;  /* 0x0000000818046981 */ /* 0x000ee2000c1e9100 */
[----:B------:R-:W-:-:S03]  /*2200*/  ISETP.GE.AND P6, PT, R20, 0x9, PT ;  /* 0x000000091400780c */ /* 0x000fc60003fc6270 */
[----:B------:R-:W4:Y:S01]  /*2210*/  @P1 LDG.E.U8.CONSTANT R8, desc[UR8][R24.64+0x2] ;  /* 0x0000020818081981 */ /* 0x000f22000c1e9100 */
[----:B------:R-:W-:-:S03]  /*2220*/  IMAD.MOV.U32 R6, RZ, RZ, RZ ;  /* 0x000000ffff067224 */ /* 0x000fc600078e00ff */
[----:B------:R-:W5:Y:S04]  /*2230*/  @P3 LDG.E.U8.CONSTANT R9, desc[UR8][R24.64+0x5] ;  /* 0x0000050818093981 */ /* 0x000f68000c1e9100 */
[----:B------:R-:W5:Y:S04]  /*2240*/  @P0 LDG.E.U8.CONSTANT R12, desc[UR8][R24.64+0x9] ;  /* 0x00000908180c0981 */ /* 0x000f68000c1e9100 */
[----:B------:R-:W5:Y:S04]  /*2250*/  @P2 LDG.E.U8.CONSTANT R11, desc[UR8][R24.64+0x6] ;  /* 0x00000608180b2981 */ /* 0x000f68000c1e9100 */
[----:B------:R-:W5:Y:S04]  /*2260*/  @P5 LDG.E.U8.CONSTANT R5, desc[UR8][R24.64+0x4] ;  /* 0x0000040818055981 */ /* 0x000f68000c1e9100 */
[----:B------:R-:W5:Y:S01]  /*2270*/  @P6 LDG.E.U8.CONSTANT R6, desc[UR8][R24.64+0x8] ;  /* 0x0000080818066981 */ /* 0x000f62000c1e9100 */
[----:B------:R-:W-:-:S02]  /*2280*/  ISETP.GE.AND P6, PT, R20, 0x4, PT ;  /* 0x000000041400780c */ /* 0x000fc40003fc6270 */
[----:B------:R-:W-:Y:S01]  /*2290*/  ISETP.GE.AND P5, PT, R20, 0x8, PT ;  /* 0x000000081400780c */ /* 0x000fe20003fa6270 */
[----:B--2---:R-:W-:-:S05]  /*22a0*/  @P4 IMAD.SHL.U32 R7, R7, 0x100, RZ ;  /* 0x0000010007074824 */ /* 0x004fca00078e00ff */
[----:B---3--:R-:W-:Y:S01]  /*22b0*/  @P4 LOP3.LUT R4, R4, 0xff00, R7, 0xf8, !PT ;  /* 0x0000ff0004044812 */ /* 0x008fe200078ef807 */
[----:B----4-:R-:W-:Y:S01]  /*22c0*/  @P1 IMAD.U32 R7, R8, 0x10000, RZ ;  /* 0x0001000008071824 */ /* 0x010fe200078e00ff */
[----:B------:R-:W-:Y:S01]  /*22d0*/  ISETP.GE.AND P4, PT, R20, 0xd, PT ;  /* 0x0000000d1400780c */ /* 0x000fe20003f86270 */
[----:B-----5:R-:W-:-:S03]  /*22e0*/  @P3 IMAD.SHL.U32 R10, R9, 0x100, RZ ;  /* 0x00000100090a3824 */ /* 0x020fc600078e00ff */
[----:B------:R-:W-:Y:S01]  /*22f0*/  @P1 LOP3.LUT R4, R4, 0xff0000, R7, 0xf8, !PT ;  /* 0x00ff000004041812 */ /* 0x000fe200078ef807 */
[----:B------:R-:W-:Y:S01]  /*2300*/  @P0 IMAD.SHL.U32 R7, R12, 0x100, RZ ;  /* 0x000001000c070824 */ /* 0x000fe200078e00ff */
[C---:B------:R-:W-:Y:S01]  /*2310*/  ISETP.GE.AND P1, PT, R20.reuse, 0xb, PT ;  /* 0x0000000b1400780c */ /* 0x040fe20003f26270 */
[----:B------:R-:W-:Y:S01]  /*2320*/  @P2 IMAD.U32 R8, R11, 0x10000, RZ ;  /* 0x000100000b082824 */ /* 0x000fe200078e00ff */
[----:B------:R-:W-:Y:S02]  /*2330*/  @P3 LOP3.LUT R5, R5, 0xff00, R10, 0xf8, !PT ;  /* 0x0000ff0005053812 */ /* 0x000fe400078ef80a */
[----:B------:R-:W-:Y:S01]  /*2340*/  ISETP.GE.AND P3, PT, R20, 0xe, PT ;  /* 0x0000000e1400780c */ /* 0x000fe20003f66270 */
[----:B------:R-:W2:Y:S01]  /*2350*/  @P5 LDG.E.U8.CONSTANT R10, desc[UR8][R24.64+0x7] ;  /* 0x00000708180a5981 */ /* 0x000ea2000c1e9100 */
[----:B------:R-:W-:Y:S01]  /*2360*/  @P0 LOP3.LUT R6, R6, 0xff00, R7, 0xf8, !PT ;  /* 0x0000ff0006060812 */ /* 0x000fe200078ef807 */
[----:B------:R-:W-:Y:S01]  /*2370*/  IMAD.MOV.U32 R7, RZ, RZ, RZ ;  /* 0x000000ffff077224 */ /* 0x000fe200078e00ff */
[----:B------:R-:W-:-:S05]  /*2380*/  @P2 LOP3.LUT R5, R5, 0xff0000, R8, 0xf8, !PT ;  /* 0x00ff000005052812 */ /* 0x000fca00078ef808 */
[----:B------:R-:W3:Y:S01]  /*2390*/  @P1 LDG.E.U8.CONSTANT R9, desc[UR8][R24.64+0xa] ;  /* 0x00000a0818091981 */ /* 0x000ee2000c1e9100 */
[C---:B------:R-:W-:Y:S02]  /*23a0*/  ISETP.GE.AND P2, PT, R20.reuse, 0xf, PT ;  /* 0x0000000f1400780c */ /* 0x040fe40003f46270 */
[C---:B------:R-:W-:Y:S01]  /*23b0*/  ISETP.GE.AND P0, PT, R20.reuse, 0xc, PT ;  /* 0x0000000c1400780c */ /* 0x040fe20003f06270 */
[----:B------:R-:W4:Y:S01]  /*23c0*/  @P4 LDG.E.U8.CONSTANT R7, desc[UR8][R24.64+0xc] ;  /* 0x00000c0818074981 */ /* 0x000f22000c1e9100 */
[----:B------:R-:W-:-:S03]  /*23d0*/  ISETP.GE.AND P4, PT, R20, 0x10, PT ;  /* 0x000000101400780c */ /* 0x000fc60003f86270 */
[----:B------:R-:W5:Y:S04]  /*23e0*/  @P3 LDG.E.U8.CONSTANT R12, desc[UR8][R24.64+0xd] ;  /* 0x00000d08180c3981 */ /* 0x000f68000c1e9100 */
[----:B------:R-:W4:Y:S04]  /*23f0*/  @P6 LDG.E.U8.CONSTANT R8, desc[UR8][R24.64+0x3] ;  /* 0x0000030818086981 */ /* 0x000f28000c1e9100 */
[----:B------:R-:W4:Y:S04]  /*2400*/  @P2 LDG.E.U8.CONSTANT R18, desc[UR8][R24.64+0xe] ;  /* 0x00000e0818122981 */ /* 0x000f28000c1e9100 */
[----:B------:R-:W4:Y:S04]  /*2410*/  @P0 LDG.E.U8.CONSTANT R11, desc[UR8][R24.64+0xb] ;  /* 0x00000b08180b0981 */ /* 0x000f28000c1e9100 */
[----:B------:R-:W4:Y:S01]  /*2420*/  @P4 LDG.E.U8.CONSTANT R19, desc[UR8][R24.64+0xf] ;  /* 0x00000f0818134981 */ /* 0x000f22000c1e9100 */
[----:B---3--:R-:W-:-:S02]  /*2430*/  @P1 IMAD.U32 R9, R9, 0x10000, RZ ;  /* 0x0001000009091824 */ /* 0x008fc400078e00ff */
[----:B-----5:R-:W-:-:S03]  /*2440*/  @P3 IMAD.SHL.U32 R12, R12, 0x100, RZ ;  /* 0x000001000c0c3824 */ /* 0x020fc600078e00ff */
[----:B------:R-:W-:Y:S01]  /*2450*/  @P1 LOP3.LUT R6, R6, 0xff0000, R9, 0xf8, !PT ;  /* 0x00ff000006061812 */ /* 0x000fe200078ef809 */
[----:B--2---:R-:W-:Y:S01]  /*2460*/  @P5 IMAD.SHL.U32 R10, R10, 0x1000000, RZ ;  /* 0x010000000a0a5824 */ /* 0x004fe200078e00ff */
[----:B----4-:R-:W-:Y:S01]  /*2470*/  @P3 LOP3.LUT R7, R7, 0xff00, R12, 0xf8, !PT ;  /* 0x0000ff0007073812 */ /* 0x010fe200078ef80c */
[----:B------:R-:W-:Y:S02]  /*2480*/  @P2 IMAD.U32 R18, R18, 0x10000, RZ ;  /* 0x0001000012122824 */ /* 0x000fe400078e00ff */
[----:B------:R-:W-:Y:S02]  /*2490*/  @P6 IMAD.SHL.U32 R9, R8, 0x1000000, RZ ;  /* 0x0100000008096824 */ /* 0x000fe400078e00ff */
[----:B------:R-:W-:Y:S01]  /*24a0*/  @P0 IMAD.SHL.U32 R11, R11, 0x1000000, RZ ;  /* 0x010000000b0b0824 */ /* 0x000fe200078e00ff */
[----:B------:R-:W-:Y:S01]  /*24b0*/  @P2 LOP3.LUT R7, R7, 0xff0000, R18, 0xf8, !PT ;  /* 0x00ff000007072812 */ /* 0x000fe200078ef812 */
[----:B------:R-:W-:Y:S01]  /*24c0*/  @P4 IMAD.SHL.U32 R8, R19, 0x1000000, RZ ;  /* 0x0100000013084824 */ /* 0x000fe200078e00ff */
[----:B------:R-:W-:-:S02]  /*24d0*/  @P6 LOP3.LUT R4, R4, R9, RZ, 0xfc, !PT ;  /* 0x0000000904046212 */ /* 0x000fc400078efcff */
[----:B------:R-:W-:Y:S02]  /*24e0*/  @P5 LOP3.LUT R5, R5, R10, RZ, 0xfc, !PT ;  /* 0x0000000a05055212 */ /* 0x000fe400078efcff */
[----:B------:R-:W-:Y:S02]  /*24f0*/  @P0 LOP3.LUT R6, R6, R11, RZ, 0xfc, !PT ;  /* 0x0000000b06060212 */ /* 0x000fe400078efcff */
[----:B------:R-:W-:-:S05]  /*2500*/  @P4 LOP3.LUT R7, R7, R8, RZ, 0xfc, !PT ;  /* 0x0000000807074212 */ /* 0x000fca00078efcff */
[----:B------:R3:W-:Y:S01]  /*2510*/  STS.128 [R2+UR7], R4 ;  /* 0x0000000402007988 */ /* 0x0007e20008000c07 */
[----:B------:R-:W-:Y:S05]  /*2520*/  BRA `(.L_x_26) ;  /* 0x0000000000047947 */ /* 0x000fea0003800000 */
.L_x_24:
[----:B------:R1:W-:Y:S02]  /*2530*/  STS.128 [R2+UR7], RZ ;  /* 0x000000ff02007988 */ /* 0x0003e40008000c07 */
.L_x_26:
[----:B------:R-:W-:Y:S05]  /*2540*/  BSYNC.RECONVERGENT B0 ;  /* 0x0000000000007941 */ /* 0x000fea0003800200 */
.L_x_23:
[----:B------:R-:W0:Y:S01]  /*2550*/  LDGDEPBAR ;  /* 0x00000000000079af */ /* 0x000e220000000000 */
[----:B------:R-:W-:Y:S01]  /*2560*/  VIADD R9, R3, 0x3 ;  /* 0x0000000303097836 */ /* 0x000fe20000000000 */
[----:B------:R-:W-:Y:S01]  /*2570*/  SHF.R.U32.HI R8, RZ, 0x5, R16 ;  /* 0x00000005ff087819 */ /* 0x000fe20000011610 */
[----:B------:R-:W-:-:S03]  /*2580*/  IMAD.SHL.U32 R3, R14, 0x4, RZ ;  /* 0x000000040e037824 */ /* 0x000fc600078e00ff */
[----:B------:R-:W-:Y:S02]  /*2590*/  SHF.R.S32.HI R10, RZ, 0x1f, R9 ;  /* 0x0000001fff0a7819 */ /* 0x000fe40000011409 */
[----:B------:R-:W-:Y:S02]  /*25a0*/  LOP3.LUT R3, R8, 0xc, R3, 0x48, !PT ;  /* 0x0000000c08037812 */ /* 0x000fe400078e4803 */
[----:B------:R-:W-:Y:S02]  /*25b0*/  LEA.HI R10, R10, R9, RZ, 0x2 ;  /* 0x000000090a0a7211 */ /* 0x000fe400078f10ff */
[----:B------:R-:W-:-:S03]  /*25c0*/  LOP3.LUT R16, R3, R16, RZ, 0x3c, !PT ;  /* 0x0000001003107212 */ /* 0x000fc600078e3cff */
[----:B------:R-:W-:Y:S02]  /*25d0*/  IMAD.SHL.U32 R10, R10, 0x80, RZ ;  /* 0x000000800a0a7824 */ /* 0x000fe400078e00ff */
[----:B------:R-:W-:-:S03]  /*25e0*/  IMAD R16, R17, 0x800, R16 ;  /* 0x0000080011107824 */ /* 0x000fc600078e0210 */
[----:B------:R-:W-:Y:S01]  /*25f0*/  LOP3.LUT R3, R10, 0xfffffe00, RZ, 0xc0, !PT ;  /* 0xfffffe000a037812 */ /* 0x000fe200078ec0ff */
[----:B------:R-:W-:-:S04]  /*2600*/  DEPBAR.LE SB0, 0x0 ;  /* 0x000080000000791a */ /* 0x000fc80000000000 */
[----:B------:R-:W-:Y:S01]  /*2610*/  BAR.SYNC.DEFER_BLOCKING 0x0 ;  /* 0x0000000000007b1d */ /* 0x000fe20000010000 */
[----:B------:R-:W-:-:S05]  /*2620*/  ISETP.GE.AND P0, PT, R0, R3, PT ;  /* 0x000000030000720c */ /* 0x000fca0003f06270 */
[----:B--23--:R1:W2:Y:S02]  /*2630*/  LDS.128 R4, [R2+UR7] ;  /* 0x0000000702047984 */ /* 0x00c2a40008000c00 */
[----:B------:R-:W-:Y:S01]  /*2640*/  BAR.SYNC.DEFER_BLOCKING 0x0 ;  /* 0x0000000000007b1d */ /* 0x000fe20000010000 */
[----:B-1----:R-:W-:-:S05]  /*2650*/  IMAD R2, R13, UR10, RZ ;  /* 0x0000000a0d027c24 */ /* 0x002fca000f8e02ff */
[----:B--2---:R1:W-:Y:S04]  /*2660*/  STS [R16+UR7], R4 ;  /* 0x0000000410007988 */ /* 0x0043e80008000807 */
[----:B------:R1:W-:Y:S04]  /*2670*/  STS [R16+UR7+0x200], R5 ;  /* 0x0002000510007988 */ /* 0x0003e80008000807 */
[----:B------:R1:W-:Y:S04]  /*2680*/  STS [R16+UR7+0x400], R6 ;  /* 0x0004000610007988 */ /* 0x0003e80008000807 */
[----:B------:R1:W-:Y:S01]  /*2690*/  STS [R16+UR7+0x600], R7 ;  /* 0x0006000710007988 */ /* 0x0003e20008000807 */
[----:B------:R-:W-:Y:S06]  /*26a0*/  BAR.SYNC.DEFER_BLOCKING 0x0 ;  /* 0x0000000000007b1d */ /* 0x000fec0000010000 */
[----:B------:R-:W-:Y:S05]  /*26b0*/  @P0 EXIT ;  /* 0x000000000000094d */ /* 0x000fea0003800000 */
[C---:B-1----:R-:W-:Y:S01]  /*26c0*/  VIADD R7, R0.reuse, 0x8 ;  /* 0x0000000800077836 */ /* 0x042fe20000000000 */
[--C-:B------:R-:W-:Y:S01]  /*26d0*/  SHF.R.U32.HI R3, RZ, 0x5, R14.reuse ;  /* 0x00000005ff037819 */ /* 0x100fe2000001160e */
[C---:B------:R-:W-:Y:S01]  /*26e0*/  VIADD R4, R0.reuse, 0x4 ;  /* 0x0000000400047836 */ /* 0x040fe20000000000 */
[----:B------:R-:W-:Y:S01]  /*26f0*/  SHF.R.U32.HI R14, RZ, 0x1, R14 ;  /* 0x00000001ff0e7819 */ /* 0x000fe2000001160e */
[----:B------:R-:W-:Y:S01]  /*2700*/  VIADD R10, R0, 0xc ;  /* 0x0000000c000a7836 */ /* 0x000fe20000000000 */
[--C-:B------:R-:W-:Y:S01]  /*2710*/  SHF.R.U32.HI R8, RZ, 0x9, R7.reuse ;  /* 0x00000009ff087819 */ /* 0x100fe20000011607 */
[----:B------:R-:W1:Y:S01]  /*2720*/  LDCU.64 UR10, c[0x0][0x3a0] ;  /* 0x00007400ff0a77ac */ /* 0x000e620008000a00 */
[----:B------:R-:W-:Y:S02]  /*2730*/  SHF.R.U32.HI R9, RZ, 0x5, R7 ;  /* 0x00000005ff097819 */ /* 0x000fe40000011607 */
[--C-:B------:R-:W-:Y:S01]  /*2740*/  SHF.R.U32.HI R5, RZ, 0x9, R4.reuse ;  /* 0x00000009ff057819 */ /* 0x100fe20000011604 */
[----:B------:R-:W-:Y:S01]  /*2750*/  USHF.L.U32 UR4, UR14, 0xe, URZ ;  /* 0x0000000e0e047899 */ /* 0x000fe200080006ff */
[----:B------:R-:W-:-:S02]  /*2760*/  SHF.R.U32.HI R6, RZ, 0x5, R4 ;  /* 0x00000005ff067819 */ /* 0x000fc40000011604 */
[--C-:B------:R-:W-:Y:S02]  /*2770*/  SHF.R.U32.HI R11, RZ, 0x9, R10.reuse ;  /* 0x00000009ff0b7819 */ /* 0x100fe4000001160a */
[----:B------:R-:W-:Y:S02]  /*2780*/  SHF.R.U32.HI R12, RZ, 0x5, R10 ;  /* 0x00000005ff0c7819 */ /* 0x000fe4000001160a */
[----:B------:R-:W-:Y:S02]  /*2790*/  LOP3.LUT R8, R8, 0xc, R9, 0x48, !PT ;  /* 0x0000000c08087812 */ /* 0x000fe400078e4809 */
[----:B------:R-:W-:Y:S02]  /*27a0*/  LOP3.LUT R5, R5, 0xc, R6, 0x48, !PT ;  /* 0x0000000c05057812 */ /* 0x000fe400078e4806 */
[----:B------:R-:W-:Y:S02]  /*27b0*/  LOP3.LUT R11, R11, 0xc, R12, 0x48, !PT ;  /* 0x0000000c0b0b7812 */ /* 0x000fe400078e480c */
[----:B------:R-:W-:-:S02]  /*27c0*/  LOP3.LUT R3, R3, 0xc, R14, 0x48, !PT ;  /* 0x0000000c03037812 */ /* 0x000fc400078e480e */
[--C-:B------:R-:W-:Y:S02]  /*27d0*/  LOP3.LUT R8, R8, 0x1f8, R7.reuse, 0x78, !PT ;  /* 0x000001f808087812 */ /* 0x100fe400078e7807 */
[----:B------:R-:W-:Y:S02]  /*27e0*/  LOP3.LUT R5, R5, 0x1f4, R4, 0x78, !PT ;  /* 0x000001f405057812 */ /* 0x000fe400078e7804 */
[----:B------:R-:W-:Y:S02]  /*27f0*/  LOP3.LUT R11, R11, 0x1fc, R10, 0x78, !PT ;  /* 0x000001fc0b0b7812 */ /* 0x000fe400078e780a */
[----:B------:R-:W-:Y:S02]  /*2800*/  LOP3.LUT R3, R3, 0x1f0, R0, 0xf8, !PT ;  /* 0x000001f003037812 */ /* 0x000fe400078ef800 */
[----:B------:R-:W-:Y:S02]  /*2810*/  LOP3.LUT R6, R8, 0x3e00, R7, 0xf8, !PT ;  /* 0x00003e0008067812 */ /* 0x000fe400078ef807 */
[----:B------:R-:W-:-:S02]  /*2820*/  LOP3.LUT R5, R5, 0x3e00, R4, 0xf8, !PT ;  /* 0x00003e0005057812 */ /* 0x000fc400078ef804 */
[----:B------:R-:W-:Y:S02]  /*2830*/  LOP3.LUT R7, R11, 0x3e00, R10, 0xf8, !PT ;  /* 0x00003e000b077812 */ /* 0x000fe400078ef80a */
[----:B------:R-:W-:Y:S01]  /*2840*/  LOP3.LUT R3, R3, 0x3e00, R0, 0xf8, !PT ;  /* 0x00003e0003037812 */ /* 0x000fe200078ef800 */
[----:B------:R-:W-:Y:S01]  /*2850*/  LDS R6, [R6+UR7] ;  /* 0x0000000706067984 */ /* 0x000fe20008000800 */
[----:B------:R-:W-:Y:S01]  /*2860*/  LOP3.LUT R0, R0, UR4, RZ, 0xfc, !PT ;  /* 0x0000000400007c12 */ /* 0x000fe2000f8efcff */
[----:B------:R-:W-:Y:S02]  /*2870*/  USHF.R.S32.HI UR4, URZ, 0x1f, UR4 ;  /* 0x0000001fff047899 */ /* 0x000fe40008011404 */
[----:B------:R2:W-:Y:S01]  /*2880*/  LDS R4, [R3+UR7] ;  /* 0x0000000703047984 */ /* 0x0005e20008000800 */
[--C-:B------:R-:W-:Y:S02]  /*2890*/  IADD3 R0, P0, P1, R15, R0, R2.reuse ;  /* 0x000000000f007210 */ /* 0x100fe4000791e002 */
[----:B------:R-:W-:Y:S01]  /*28a0*/  SHF.R.S32.HI R2, RZ, 0x1f, R2 ;  /* 0x0000001fff027819 */ /* 0x000fe20000011402 */
[----:B------:R-:W-:Y:S01]  /*28b0*/  LDS R5, [R5+UR7] ;  /* 0x0000000705057984 */ /* 0x000fe20008000800 */
[----:B------:R-:W-:-:S03]  /*28c0*/  SHF.R.S32.HI R15, RZ, 0x1f, R15 ;  /* 0x0000001fff0f7819 */ /* 0x000fc6000001140f */
[----:B------:R-:W3:Y:S01]  /*28d0*/  LDS R7, [R7+UR7] ;  /* 0x0000000707077984 */ /* 0x000ee20008000800 */
[----:B------:R-:W-:Y:S02]  /*28e0*/  IADD3.X R15, PT, PT, R15, UR4, R2, P0, P1 ;  /* 0x000000040f0f7c10 */ /* 0x000fe400087e2402 */
[----:B-1----:R-:W-:-:S04]  /*28f0*/  IADD3 R2, P0, PT, R0, UR10, RZ ;  /* 0x0000000a00027c10 */ /* 0x002fc8000ff1e0ff */
[----:B--2---:R-:W-:-:S05]  /*2900*/  IADD3.X R3, PT, PT, R15, UR11, RZ, P0, !PT ;  /* 0x0000000b0f037c10 */ /* 0x004fca00087fe4ff */
[----:B---3--:R-:W-:Y:S01]  /*2910*/  STG.E.128 desc[UR8][R2.64], R4 ;  /* 0x0000000402007986 */ /* 0x008fe2000c101d08 */
[----:B------:R-:W-:Y:S05]  /*2920*/  EXIT ;  /* 0x000000000000794d */ /* 0x000fea0003800000 */
.L_x_22:
[----:B------:R-:W1:Y:S01]  /*2930*/  LDCU UR4, c[0x0][0x38c] ;  /* 0x00007180ff0477ac */ /* 0x000e620008000800 */
[----:B------:R-:W-:Y:S01]  /*2940*/  IMAD.U32 R4, RZ, RZ, UR14 ;  /* 0x0000000eff047e24 */ /* 0x000fe2000f8e00ff */
[----:B------:R-:W2:Y:S01]  /*2950*/  S2UR UR6, SR_SWINHI ;  /* 0x00000000000679c3 */ /* 0x000ea20000002f00 */
[----:B------:R-:W-:Y:S01]  /*2960*/  IMAD R7, R9, 0x80, R20 ;  /* 0x0000008009077824 */ /* 0x000fe200078e0214 */
[----:B------:R-:W-:Y:S01]  /*2970*/  BSSY.RECONVERGENT B0, `(.L_x_27) ;  /* 0x0000055000007945 */ /* 0x000fe20003800200 */
[----:B------:R-:W-:Y:S02]  /*2980*/  IMAD R21, R4, 0x80, R5 ;  /* 0x0000008004157824 */ /* 0x000fe400078e0205 */
[----:B------:R-:W-:-:S03]  /*2990*/  VIADD R4, R7, UR7 ;  /* 0x0000000707047c36 */ /* 0x000fc60008000000 */
[----:B------:R-:W-:-:S04]  /*29a0*/  VIADDMNMX R11, R6, -R21, 0x80, PT ;  /* 0x00000080060b7446 */ /* 0x000fc80003800915 */
[----:B------:R-:W-:-:S04]  /*29b0*/  ISETP.GT.AND P0, PT, R11, R20, PT ;  /* 0x000000140b00720c */ /* 0x000fc80003f04270 */
[----:B-1----:R-:W-:Y:S01]  /*29c0*/  ISETP.GE.OR P0, PT, R2, UR4, !P0 ;  /* 0x0000000402007c0c */ /* 0x002fe2000c706670 */
[----:B------:R-:W-:Y:S01]  /*29d0*/  UMOV UR4, UR7 ;  /* 0x0000000700047c82 */ /* 0x000fe20008000000 */
[----:B--2---:R-:W-:Y:S01]  /*29e0*/  UMOV UR5, UR6 ;  /* 0x0000000600057c82 */ /* 0x004fe20008000000 */
[----:B------:R-:W-:-:S10]  /*29f0*/  VIADD R3, R7, UR4 ;  /* 0x0000000407037c36 */ /* 0x000fd40008000000 */
        /* <DEDUP_REMOVED lines=8> */
[----:B------:R-:W-:Y:S01]  /*2a80*/  @!PT LDS RZ, [RZ] ;  /* 0x00000000fffff984 */ /* 0x000fe20000000800 */
[----:B------:R-:W-:Y:S01]  /*2a90*/  @!PT LDS RZ, [RZ] ;  /* 0x00000000fffff984 */ /* 0x000fe20000000800 */
[----:B------:R-:W-:Y:S01]  /*2aa0*/  @!PT LDS RZ, [RZ] ;  /* 0x00000000fffff984 */ /* 0x000fe20000000800 */
[----:B------:R2:W-:Y:S01]  /*2ab0*/  LDGSTS.E.BYPASS.128 [R3], desc[UR8][R18.64] ;  /* 0x0000000012037fae */ /* 0x0005e2000b981808 */
[----:B------:R-:W-:Y:S05]  /*2ac0*/  BRA `(.L_x_30) ;  /* 0x0000000000fc7947 */ /* 0x000fea0003800000 */
.L_x_29:
[----:B------:R-:W-:Y:S01]  /*2ad0*/  IMAD.IADD R11, R11, 0x1, -R20 ;  /* 0x000000010b0b7824 */ /* 0x000fe200078e0a14 */
[----:B------:R-:W-:-:S04]  /*2ae0*/  CS2R R8, SRZ ;  /* 0x0000000000087805 */ /* 0x000fc8000001ff00 */
[C---:B------:R-:W-:Y:S02]  /*2af0*/  ISETP.GE.AND P3, PT, R11.reuse, 0x2, PT ;  /* 0x000000020b00780c */ /* 0x040fe40003f66270 */
[----:B------:R-:W-:-:S11]  /*2b00*/  ISETP.GE.AND P0, PT, R11, 0x1, PT ;  /* 0x000000010b00780c */ /* 0x000fd60003f06270 */
[----:B------:R-:W2:Y:S04]  /*2b10*/  @P3 LDG.E.U8.CONSTANT R23, desc[UR8][R18.64+0x1] ;  /* 0x0000010812173981 */ /* 0x000ea8000c1e9100 */
[----:B------:R-:W3:Y:S01]  /*2b20*/  @P0 LDG.E.U8.CONSTANT R8, desc[UR8][R18.64] ;  /* 0x0000000812080981 */ /* 0x000ee2000c1e9100 */
[C---:B------:R-:W-:Y:S02]  /*2b30*/  ISETP.GE.AND P4, PT, R11.reuse, 0x3, PT ;  /* 0x000000030b00780c */ /* 0x040fe40003f86270 */
[C---:B------:R-:W-:Y:S02]  /*2b40*/  ISETP.GE.AND P1, PT, R11.reuse, 0x6, PT ;  /* 0x000000060b00780c */ /* 0x040fe40003f26270 */
[C---:B------:R-:W-:Y:S02]  /*2b50*/  ISETP.GE.AND P2, PT, R11.reuse, 0x4, PT ;  /* 0x000000040b00780c */ /* 0x040fe40003f46270 */
[----:B------:R-:W-:-:S07]  /*2b60*/  ISETP.GE.AND P5, PT, R11, 0x5, PT ;  /* 0x000000050b00780c */ /* 0x000fce0003fa6270 */
[----:B------:R-:W4:Y:S01]  /*2b70*/  @P4 LDG.E.U8.CONSTANT R26, desc[UR8][R18.64+0x2] ;  /* 0x00000208121a4981 */ /* 0x000f22000c1e9100 */
[----:B------:R-:W-:-:S03]  /*2b80*/  ISETP.GE.AND P0, PT, R11, 0x7, PT ;  /* 0x000000070b00780c */ /* 0x000fc60003f06270 */
[----:B------:R-:W5:Y:S04]  /*2b90*/  @P1 LDG.E.U8.CONSTANT R22, desc[UR8][R18.64+0x5] ;  /* 0x0000050812161981 */ /* 0x000f68000c1e9100 */
[----:B------:R-:W5:Y:S04]  /*2ba0*/  @P2 LDG.E.U8.CONSTANT R10, desc[UR8][R18.64+0x3] ;  /* 0x00000308120a2981 */ /* 0x000f68000c1e9100 */
[----:B------:R-:W5:Y:S01]  /*2bb0*/  @P5 LDG.E.U8.CONSTANT R9, desc[UR8][R18.64+0x4] ;  /* 0x0000040812095981 */ /* 0x000f62000c1e9100 */
[----:B--2---:R-:W-:-:S05]  /*2bc0*/  @P3 IMAD.SHL.U32 R23, R23, 0x100, RZ ;  /* 0x0000010017173824 */ /* 0x004fca00078e00ff */
[----:B---3--:R-:W-:Y:S02]  /*2bd0*/  @P3 LOP3.LUT R8, R8, 0xff00, R23, 0xf8, !PT ;  /* 0x0000ff0008083812 */ /* 0x008fe400078ef817 */
[----:B------:R-:W2:Y:S01]  /*2be0*/  @P0 LDG.E.U8.CONSTANT R23, desc[UR8][R18.64+0x6] ;  /* 0x0000060812170981 */ /* 0x000ea2000c1e9100 */
[----:B------:R-:W-:Y:S01]  /*2bf0*/  ISETP.GE.AND P3, PT, R11, 0x8, PT ;  /* 0x000000080b00780c */ /* 0x000fe20003f66270 */
[----:B----4-:R-:W-:-:S12]  /*2c00*/  @P4 IMAD.U32 R27, R26, 0x10000, RZ ;  /* 0x000100001a1b4824 */ /* 0x010fd800078e00ff */
[----:B------:R-:W3:Y:S01]  /*2c10*/  @P3 LDG.E.U8.CONSTANT R26, desc[UR8][R18.64+0x7] ;  /* 0x00000708121a3981 */ /* 0x000ee2000c1e9100 */
[----:B------:R-:W-:Y:S02]  /*2c20*/  @P4 LOP3.LUT R8, R8, 0xff0000, R27, 0xf8, !PT ;  /* 0x00ff000008084812 */ /* 0x000fe400078ef81b */
[C---:B------:R-:W-:Y:S01]  /*2c30*/  ISETP.GE.AND P4, PT, R11.reuse, 0xa, PT ;  /* 0x0000000a0b00780c */ /* 0x040fe20003f86270 */
[----:B-----5:R-:W-:Y:S01]  /*2c40*/  @P1 IMAD.SHL.U32 R22, R22, 0x100, RZ ;  /* 0x0000010016161824 */ /* 0x020fe200078e00ff */
[----:B------:R-:W-:Y:S01]  /*2c50*/  ISETP.GE.AND P5, PT, R11, 0x9, PT ;  /* 0x000000090b00780c */ /* 0x000fe20003fa6270 */
[----:B------:R-:W-:-:S03]  /*2c60*/  @P2 IMAD.SHL.U32 R27, R10, 0x1000000, RZ ;  /* 0x010000000a1b2824 */ /* 0x000fc600078e00ff */
[----:B------:R-:W-:Y:S02]  /*2c70*/  @P1 LOP3.LUT R9, R9, 0xff00, R22, 0xf8, !PT ;  /* 0x0000ff0009091812 */ /* 0x000fe400078ef816 */
[----:B------:R-:W-:Y:S01]  /*2c80*/  ISETP.GE.AND P1, PT, R11, 0xb, PT ;  /* 0x0000000b0b00780c */ /* 0x000fe20003f26270 */
[----:B------:R-:W-:Y:S01]  /*2c90*/  IMAD.MOV.U32 R10, RZ, RZ, RZ ;  /* 0x000000ffff0a7224 */ /* 0x000fe200078e00ff */
[----:B------:R-:W-:-:S03]  /*2ca0*/  @P2 LOP3.LUT R8, R8, R27, RZ, 0xfc, !PT ;  /* 0x0000001b08082212 */ /* 0x000fc600078efcff */
[----:B------:R-:W4:Y:S04]  /*2cb0*/  @P4 LDG.E.U8.CONSTANT R27, desc[UR8][R18.64+0x9] ;  /* 0x00000908121b4981 */ /* 0x000f28000c1e9100 */
[----:B------:R-:W5:Y:S01]  /*2cc0*/  @P5 LDG.E.U8.CONSTANT R10, desc[UR8][R18.64+0x8] ;  /* 0x00000808120a5981 */ /* 0x000f62000c1e9100 */
[----:B--2---:R-:W-:-:S05]  /*2cd0*/  @P0 IMAD.U32 R22, R23, 0x10000, RZ ;  /* 0x0001000017160824 */ /* 0x004fca00078e00ff */
[----:B------:R-:W-:Y:S02]  /*2ce0*/  @P0 LOP3.LUT R9, R9, 0xff0000, R22, 0xf8, !PT ;  /* 0x00ff000009090812 */ /* 0x000fe400078ef816 */
[----:B------:R-:W2:Y:S01]  /*2cf0*/  @P1 LDG.E.U8.CONSTANT R22, desc[UR8][R18.64+0xa] ;  /* 0x00000a0812161981 */ /* 0x000ea2000c1e9100 */
[----:B---3--:R-:W-:-:S05]  /*2d00*/  @P3 IMAD.SHL.U32 R26, R26, 0x1000000, RZ ;  /* 0x010000001a1a3824 */ /* 0x008fca00078e00ff */
[----:B------:R-:W-:Y:S02]  /*2d10*/  @P3 LOP3.LUT R9, R9, R26, RZ, 0xfc, !PT ;  /* 0x0000001a09093212 */ /* 0x000fe400078efcff */
[C---:B------:R-:W-:Y:S02]  /*2d20*/  ISETP.GE.AND P3, PT, R11.reuse, 0xe, PT ;  /* 0x0000000e0b00780c */ /* 0x040fe40003f66270 */
[C---:B------:R-:W-:Y:S02]  /*2d30*/  ISETP.GE.AND P2, PT, R11.reuse, 0xd, PT ;  /* 0x0000000d0b00780c */ /* 0x040fe40003f46270 */
[C---:B------:R-:W-:Y:S02]  /*2d40*/  ISETP.GE.AND P5, PT, R11.reuse, 0xf, PT ;  /* 0x0000000f0b00780c */ /* 0x040fe40003fa6270 */
[C---:B------:R-:W-:Y:S02]  /*2d50*/  ISETP.GE.AND P0, PT, R11.reuse, 0xc, PT ;  /* 0x0000000c0b00780c */ /* 0x040fe40003f06270 */
[----:B------:R-:W-:Y:S01]  /*2d60*/  ISETP.GE.AND P6, PT, R11, 0x10, PT ;  /* 0x000000100b00780c */ /* 0x000fe20003fc6270 */
[----:B------:R-:W-:-:S02]  /*2d70*/  IMAD.MOV.U32 R11, RZ, RZ, RZ ;  /* 0x000000ffff0b7224 */ /* 0x000fc400078e00ff */
[----:B----4-:R-:W-:Y:S02]  /*2d80*/  @P4 IMAD.SHL.U32 R27, R27, 0x100, RZ ;  /* 0x000001001b1b4824 */ /* 0x010fe400078e00ff */
[----:B------:R-:W3:Y:S03]  /*2d90*/  @P3 LDG.E.U8.CONSTANT R26, desc[UR8][R18.64+0xd] ;  /* 0x00000d08121a3981 */ /* 0x000ee6000c1e9100 */
[----:B-----5:R-:W-:Y:S01]  /*2da0*/  @P4 LOP3.LUT R10, R10, 0xff00, R27, 0xf8, !PT ;  /* 0x0000ff000a0a4812 */ /* 0x020fe200078ef81b */
[----:B------:R-:W4:Y:S04]  /*2db0*/  @P2 LDG.E.U8.CONSTANT R11, desc[UR8][R18.64+0xc] ;  /* 0x00000c08120b2981 */ /* 0x000f28000c1e9100 */
[----:B------:R-:W5:Y:S04]  /*2dc0*/  @P5 LDG.E.U8.CONSTANT R27, desc[UR8][R18.64+0xe] ;  /* 0x00000e08121b5981 */ /* 0x000f68000c1e9100 */
[----:B------:R-:W5:Y:S01]  /*2dd0*/  @P6 LDG.E.U8.CONSTANT R28, desc[UR8][R18.64+0xf] ;  /* 0x00000f08121c6981 */ /* 0x000f62000c1e9100 */
[----:B--2---:R-:W-:-:S03]  /*2de0*/  @P1 IMAD.U32 R23, R22, 0x10000, RZ ;  /* 0x0001000016171824 */ /* 0x004fc600078e00ff */
[----:B------:R-:W2:Y:S02]  /*2df0*/  @P0 LDG.E.U8.CONSTANT R22, desc[UR8][R18.64+0xb] ;  /* 0x00000b0812160981 */ /* 0x000ea4000c1e9100 */
[----:B------:R-:W-:Y:S01]  /*2e00*/  @P1 LOP3.LUT R10, R10, 0xff0000, R23, 0xf8, !PT ;  /* 0x00ff00000a0a1812 */ /* 0x000fe200078ef817 */
[----:B---3--:R-:W-:-:S05]  /*2e10*/  @P3 IMAD.SHL.U32 R26, R26, 0x100, RZ ;  /* 0x000001001a1a3824 */ /* 0x008fca00078e00ff */
[----:B----4-:R-:W-:Y:S01]  /*2e20*/  @P3 LOP3.LUT R11, R11, 0xff00, R26, 0xf8, !PT ;  /* 0x0000ff000b0b3812 */ /* 0x010fe200078ef81a */
[----:B-----5:R-:W-:Y:S02]  /*2e30*/  @P5 IMAD.U32 R26, R27, 0x10000, RZ ;  /* 0x000100001b1a5824 */ /* 0x020fe400078e00ff */
[----:B------:R-:W-:-:S03]  /*2e40*/  @P6 IMAD.SHL.U32 R28, R28, 0x1000000, RZ ;  /* 0x010000001c1c6824 */ /* 0x000fc600078e00ff */
[----:B------:R-:W-:-:S04]  /*2e50*/  @P5 LOP3.LUT R11, R11, 0xff0000, R26, 0xf8, !PT ;  /* 0x00ff00000b0b5812 */ /* 0x000fc800078ef81a */
[----:B------:R-:W-:Y:S01]  /*2e60*/  @P6 LOP3.LUT R11, R11, R28, RZ, 0xfc, !PT ;  /* 0x0000001c0b0b6212 */ /* 0x000fe200078efcff */
[----:B--2---:R-:W-:-:S05]  /*2e70*/  @P0 IMAD.SHL.U32 R23, R22, 0x1000000, RZ ;  /* 0x0100000016170824 */ /* 0x004fca00078e00ff */
[----:B------:R-:W-:-:S05]  /*2e80*/  @P0 LOP3.LUT R10, R10, R23, RZ, 0xfc, !PT ;  /* 0x000000170a0a0212 */ /* 0x000fca00078efcff */
[----:B------:R3:W-:Y:S01]  /*2e90*/  STS.128 [R7+UR7], R8 ;  /* 0x0000000807007988 */ /* 0x0007e20008000c07 */
[----:B------:R-:W-:Y:S05]  /*2ea0*/  BRA `(.L_x_30) ;  /* 0x0000000000047947 */ /* 0x000fea0003800000 */
.L_x_28:
[----:B------:R1:W-:Y:S02]  /*2eb0*/  STS.128 [R7+UR7], RZ ;  /* 0x000000ff07007988 */ /* 0x0003e40008000c07 */
.L_x_30:
[----:B------:R-:W-:Y:S05]  /*2ec0*/  BSYNC.RECONVERGENT B0 ;  /* 0x0000000000007941 */ /* 0x000fea0003800200 */
.L_x_27:
[----:B------:R-:W0:Y:S01]  /*2ed0*/  LDGDEPBAR ;  /* 0x00000000000079af */ /* 0x000e220000000000 */
[----:B---3--:R-:W-:Y:S01]  /*2ee0*/  IMAD.SHL.U32 R8, R14, 0x4, RZ ;  /* 0x000000040e087824 */ /* 0x008fe200078e00ff */
[----:B------:R-:W-:Y:S01]  /*2ef0*/  SHF.R.U32.HI R9, RZ, 0x5, R16 ;  /* 0x00000005ff097819 */ /* 0x000fe20000011610 */
[----:B--2---:R-:W-:Y:S01]  /*2f00*/  IMAD.IADD R18, R6, 0x1, -R5 ;  /* 0x0000000106127824 */ /* 0x004fe200078e0a05 */
[--C-:B------:R-:W-:Y:S01]  /*2f10*/  SHF.R.U32.HI R10, RZ, 0x5, R14.reuse ;  /* 0x00000005ff0a7819 */ /* 0x100fe2000001160e */
[----:B------:R-:W-:Y:S01]  /*2f20*/  IMAD R13, R13, UR10, RZ ;  /* 0x0000000a0d0d7c24 */ /* 0x000fe2000f8e02ff */
[----:B------:R-:W-:Y:S01]  /*2f30*/  SHF.R.U32.HI R11, RZ, 0x1, R14 ;  /* 0x00000001ff0b7819 */ /* 0x000fe2000001160e */
[----:B------:R-:W-:Y:S01]  /*2f40*/  USHF.L.U32 UR5, UR14, 0xe, URZ ;  /* 0x0000000e0e057899 */ /* 0x000fe200080006ff */
[----:B------:R-:W-:Y:S01]  /*2f50*/  LOP3.LUT R9, R9, 0xc, R8, 0x48, !PT ;  /* 0x0000000c09097812 */ /* 0x000fe200078e4808 */
[----:B------:R-:W-:Y:S01]  /*2f60*/  VIADD R8, R0, 0x4 ;  /* 0x0000000400087836 */ /* 0x000fe20000000000 */
[----:B------:R-:W-:Y:S01]  /*2f70*/  R2UR UR4, R18 ;  /* 0x00000000120472ca */ /* 0x000fe200000e0000 */
[----:B------:R-:W2:Y:S01]  /*2f80*/  LDCU UR15, c[0x0][0x38c] ;  /* 0x00007180ff0f77ac */ /* 0x000ea20008000800 */
[----:B------:R-:W-:Y:S01]  /*2f90*/  SHF.R.S32.HI R14, RZ, 0x1f, R15 ;  /* 0x0000001fff0e7819 */ /* 0x000fe2000001140f */
[----:B------:R-:W-:Y:S01]  /*2fa0*/  IMAD.U32 R22, RZ, RZ, UR5 ;  /* 0x00000005ff167e24 */ /* 0x000fe2000f8e00ff */
[----:B------:R-:W-:Y:S01]  /*2fb0*/  IADD3 R15, P0, P1, R15, R13, R0 ;  /* 0x0000000d0f0f7210 */ /* 0x000fe2000791e000 */
[----:B------:R-:W3:Y:S01]  /*2fc0*/  LDCU.64 UR16, c[0x0][0x3a0] ;  /* 0x00007400ff1077ac */ /* 0x000ee20008000a00 */
[----:B------:R-:W-:-:S02]  /*2fd0*/  SHF.R.S32.HI R13, RZ, 0x1f, R13 ;  /* 0x0000001fff0d7819 */ /* 0x000fc4000001140d */
[----:B------:R-:W-:Y:S01]  /*2fe0*/  LOP3.LUT R11, R10, 0xc, R11, 0x48, !PT ;  /* 0x0000000c0a0b7812 */ /* 0x000fe200078e480b */
[C---:B------:R-:W-:Y:S01]  /*2ff0*/  VIADD R10, R0.reuse, 0xc ;  /* 0x0000000c000a7836 */ /* 0x040fe20000000000 */
[----:B------:R-:W-:Y:S01]  /*3000*/  LOP3.LUT R16, R9, R16, RZ, 0x3c, !PT ;  /* 0x0000001009107212 */ /* 0x000fe200078e3cff */
[----:B------:R-:W-:Y:S01]  /*3010*/  VIADD R9, R0, 0x8 ;  /* 0x0000000800097836 */ /* 0x000fe20000000000 */
[----:B------:R-:W-:Y:S01]  /*3020*/  IADD3.X R14, PT, PT, R14, R13, RZ, P0, P1 ;  /* 0x0000000d0e0e7210 */ /* 0x000fe200007e24ff */
[----:B------:R-:W-:Y:S01]  /*3030*/  UIMAD UR4, UR14, -0x80, UR4 ;  /* 0xffffff800e0478a4 */ /* 0x000fe2000f8e0204 */
[----:B------:R-:W-:Y:S01]  /*3040*/  LOP3.LUT R19, R11, 0x1f4, R8, 0x78, !PT ;  /* 0x000001f40b137812 */ /* 0x000fe200078e7808 */
[----:B------:R-:W-:Y:S01]  /*3050*/  IMAD R13, R17, 0x800, R16 ;  /* 0x00000800110d7824 */ /* 0x000fe200078e0210 */
[C---:B------:R-:W-:Y:S01]  /*3060*/  LOP3.LUT R18, R11.reuse, 0x1f8, R9, 0x78, !PT ;  /* 0x000001f80b127812 */ /* 0x040fe200078e7809 */
[----:B------:R-:W-:Y:S01]  /*3070*/  UIADD3 UR12, UPT, UPT, -UR11, URZ, URZ ;  /* 0x000000ff0b0c7290 */ /* 0x000fe2000fffe1ff */
[C---:B------:R-:W-:Y:S01]  /*3080*/  LOP3.LUT R16, R11.reuse, 0x1fc, R10, 0x78, !PT ;  /* 0x000001fc0b107812 */ /* 0x040fe200078e780a */
[----:B------:R-:W-:Y:S01]  /*3090*/  UIADD3 UR4, UPT, UPT, UR4, -0x80, URZ ;  /* 0xffffff8004047890 */ /* 0x000fe2000fffe0ff */
[----:B------:R-:W-:Y:S01]  /*30a0*/  LOP3.LUT R17, R11, 0x1f0, R0, 0xf8, !PT ;  /* 0x000001f00b117812 */ /* 0x000fe200078ef800 */
[----:B------:R-:W-:Y:S01]  /*30b0*/  UMOV UR13, 0x1 ;  /* 0x00000001000d7882 */ /* 0x000fe20000000000 */
[----:B------:R-:W-:-:S02]  /*30c0*/  LOP3.LUT R19, R19, 0x3e00, R8, 0xf8, !PT ;  /* 0x00003e0013137812 */ /* 0x000fc400078ef808 */
[----:B------:R-:W-:Y:S02]  /*30d0*/  LOP3.LUT R18, R18, 0x3e00, R9, 0xf8, !PT ;  /* 0x00003e0012127812 */ /* 0x000fe400078ef809 */
[----:B------:R-:W-:Y:S02]  /*30e0*/  LOP3.LUT R16, R16, 0x3e00, R10, 0xf8, !PT ;  /* 0x00003e0010107812 */ /* 0x000fe400078ef80a */
[----:B--23--:R-:W-:-:S07]  /*30f0*/  LOP3.LUT R17, R17, 0x3e00, R0, 0xf8, !PT ;  /* 0x00003e0011117812 */ /* 0x00cfce00078ef800 */
.L_x_37:
[----:B------:R-:W-:Y:S01]  /*3100*/  UISETP.LT.AND UP0, UPT, UR4, 0x80, UPT ;  /* 0x000000800400788c */ /* 0x000fe2000bf01270 */
[----:B------:R-:W-:Y:S01]  /*3110*/  BSSY.RECONVERGENT B0, `(.L_x_31) ;  /* 0x000005d000007945 */ /* 0x000fe20003800200 */
[----:B------:R-:W-:Y:S01]  /*3120*/  UIADD3 UR5, UPT, UPT, UR13, -0x1, URZ ;  /* 0xffffffff0d057890 */ /* 0x000fe2000fffe0ff */
[----:B------:R-:W-:Y:S01]  /*3130*/  VIADD R21, R21, 0x80 ;  /* 0x0000008015157836 */ /* 0x000fe20000000000 */
[----:B------:R-:W-:Y:S02]  /*3140*/  USEL UR7, UR4, 0x80, UP0 ;  /* 0x0000008004077887 */ /* 0x000fe40008000000 */
[----:B------:R-:W-:Y:S02]  /*3150*/  ULOP3.LUT UR5, UR5, 0x1, URZ, 0xc0, !UPT ;  /* 0x0000000105057892 */ /* 0x000fe4000f8ec0ff */
[----:B------:R-:W-:Y:S02]  /*3160*/  UIADD3 UR12, UPT, UPT, UR12, 0x1, URZ ;  /* 0x000000010c0c7890 */ /* 0x000fe4000fffe0ff */
[----:B------:R-:W-:Y:S01]  /*3170*/  ISETP.LT.AND P0, PT, R20, UR7, PT ;  /* 0x0000000714007c0c */ /* 0x000fe2000bf01270 */
[----:B------:R-:W-:-:S02]  /*3180*/  ULOP3.LUT UR6, UR5, 0x1, URZ, 0x3c, !UPT ;  /* 0x0000000105067892 */ /* 0x000fc4000f8e3cff */
[----:B------:R-:W-:Y:S01]  /*3190*/  UISETP.NE.AND UP0, UPT, UR12, -0x1, UPT ;  /* 0xffffffff0c00788c */ /* 0x000fe2000bf05270 */
[----:B------:R-:W-:-:S13]  /*31a0*/  ISETP.GE.OR P0, PT, R2, UR15, !P0 ;  /* 0x0000000f02007c0c */ /* 0x000fda000c706670 */
[----:B--23--:R-:W-:Y:S05]  /*31b0*/  @P0 BRA `(.L_x_32) ;  /* 0x00000004003c0947 */ /* 0x00cfea0003800000 */
[----:B------:R-:W-:Y:S01]  /*31c0*/  IADD3 R26, P1, P2, R24, R21, R20 ;  /* 0x00000015181a7210 */ /* 0x000fe20007a3e014 */
[----:B------:R-:W-:Y:S01]  /*31d0*/  VIADD R8, R20, 0x10 ;  /* 0x0000001014087836 */ /* 0x000fe20000000000 */
[----:B------:R-:W-:Y:S02]  /*31e0*/  SHF.R.S32.HI R9, RZ, 0x1f, R21 ;  /* 0x0000001fff097819 */ /* 0x000fe40000011415 */
[----:B------:R-:W-:Y:S02]  /*31f0*/  LOP3.LUT P0, RZ, R26, 0xf, RZ, 0xc0, !PT ;  /* 0x0000000f1aff7812 */ /* 0x000fe4000780c0ff */
[----:B------:R-:W-:Y:S02]  /*3200*/  IADD3.X R27, PT, PT, R12, R9, RZ, P1, P2 ;  /* 0x000000090c1b7210 */ /* 0x000fe40000fe44ff */
[----:B------:R-:W-:-:S13]  /*3210*/  ISETP.GT.OR P0, PT, R8, UR7, P0 ;  /* 0x0000000708007c0c */ /* 0x000fda0008704670 */
[----:B------:R-:W-:Y:S05]  /*3220*/  @P0 BRA `(.L_x_33) ;  /* 0x00000000001c0947 */ /* 0x000fea0003800000 */
[----:B------:R-:W-:-:S04]  /*3230*/  IMAD.U32 R8, RZ, RZ, UR6 ;  /* 0x00000006ff087e24 */ /* 0x000fc8000f8e00ff */
[----:B------:R-:W-:-:S05]  /*3240*/  IMAD R9, R8, 0x4000, R3 ;  /* 0x0000400008097824 */ /* 0x000fca00078e0203 */
[----:B------:R-:W-:Y:S01]  /*3250*/  @!PT LDS RZ, [RZ] ;  /* 0x00000000fffff984 */ /* 0x000fe20000000800 */
[----:B------:R-:W-:Y:S01]  /*3260*/  @!PT LDS RZ, [RZ] ;  /* 0x00000000fffff984 */ /* 0x000fe20000000800 */
[----:B------:R-:W-:Y:S01]  /*3270*/  @!PT LDS RZ, [RZ] ;  /* 0x00000000fffff984 */ /* 0x000fe20000000800 */
[----:B------:R4:W-:Y:S01]  /*3280*/  LDGSTS.E.BYPASS.128 [R9], desc[UR8][R26.64] ;  /* 0x000000001a097fae */ /* 0x0009e2000b981808 */
[----:B------:R-:W-:Y:S05]  /*3290*/  BRA `(.L_x_34) ;  /* 0x0000000400107947 */ /* 0x000fea0003800000 */
.L_x_33:
[----:B------:R-:W-:Y:S01]  /*32a0*/  IADD3 R23, PT, PT, -R20, UR7, RZ ;  /* 0x0000000714177c10 */ /* 0x000fe2000fffe1ff */
[----:B------:R-:W-:-:S03]  /*32b0*/  IMAD.MOV.U32 R8, RZ, RZ, RZ ;  /* 0x000000ffff087224 */ /* 0x000fc600078e00ff */
[C---:B------:R-:W-:Y:S02]  /*32c0*/  ISETP.GE.AND P1, PT, R23.reuse, 0x2, PT ;  /* 0x000000021700780c */ /* 0x040fe40003f26270 */
[C---:B------:R-:W-:Y:S02]  /*32d0*/  ISETP.GE.AND P0, PT, R23.reuse, 0x1, PT ;  /* 0x000000011700780c */ /* 0x040fe40003f06270 */
[C---:B------:R-:W-:Y:S02]  /*32e0*/  ISETP.GE.AND P2, PT, R23.reuse, 0x3, PT ;  /* 0x000000031700780c */ /* 0x040fe40003f46270 */
[----:B------:R-:W-:-:S07]  /*32f0*/  ISETP.GE.AND P3, PT, R23, 0x4, PT ;  /* 0x000000041700780c */ /* 0x000fce0003f66270 */
[----:B------:R-:W2:Y:S04]  /*3300*/  @P1 LDG.E.U8.CONSTANT R9, desc[UR8][R26.64+0x1] ;  /* 0x000001081a091981 */ /* 0x000ea8000c1e9100 */
[----:B------:R-:W3:Y:S04]  /*3310*/  @P0 LDG.E.U8.CONSTANT R8, desc[UR8][R26.64] ;  /* 0x000000081a080981 */ /* 0x000ee8000c1e9100 */
[----:B------:R-:W4:Y:S04]  /*3320*/  @P2 LDG.E.U8.CONSTANT R10, desc[UR8][R26.64+0x2] ;  /* 0x000002081a0a2981 */ /* 0x000f28000c1e9100 */
[----:B------:R-:W5:Y:S01]  /*3330*/  @P3 LDG.E.U8.CONSTANT R11, desc[UR8][R26.64+0x3] ;  /* 0x000003081a0b3981 */ /* 0x000f62000c1e9100 */
[----:B------:R-:W-:Y:S01]  /*3340*/  ISETP.GE.AND P0, PT, R23, 0x5, PT ;  /* 0x000000051700780c */ /* 0x000fe20003f06270 */
[----:B--2---:R-:W-:-:S05]  /*3350*/  @P1 IMAD.SHL.U32 R9, R9, 0x100, RZ ;  /* 0x0000010009091824 */ /* 0x004fca00078e00ff */
[----:B---3--:R-:W-:Y:S02]  /*3360*/  @P1 LOP3.LUT R8, R8, 0xff00, R9, 0xf8, !PT ;  /* 0x0000ff0008081812 */ /* 0x008fe400078ef809 */
[----:B------:R-:W-:Y:S01]  /*3370*/  ISETP.GE.AND P1, PT, R23, 0x6, PT ;  /* 0x000000061700780c */ /* 0x000fe20003f26270 */
[----:B----4-:R-:W-:Y:S02]  /*3380*/  @P2 IMAD.U32 R9, R10, 0x10000, RZ ;  /* 0x000100000a092824 */ /* 0x010fe400078e00ff */
[----:B-----5:R-:W-:-:S03]  /*3390*/  @P3 IMAD.SHL.U32 R11, R11, 0x1000000, RZ ;  /* 0x010000000b0b3824 */ /* 0x020fc600078e00ff */
[----:B------:R-:W-:Y:S01]  /*33a0*/  @P2 LOP3.LUT R8, R8, 0xff0000, R9, 0xf8, !PT ;  /* 0x00ff000008082812 */ /* 0x000fe200078ef809 */
[----:B------:R-:W-:Y:S01]  /*33b0*/  IMAD.MOV.U32 R9, RZ, RZ, RZ ;  /* 0x000000ffff097224 */ /* 0x000fe200078e00ff */
[C---:B------:R-:W-:Y:S02]  /*33c0*/  ISETP.GE.AND P2, PT, R23.reuse, 0x7, PT ;  /* 0x000000071700780c */ /* 0x040fe40003f46270 */
[----:B------:R-:W-:Y:S02]  /*33d0*/  @P3 LOP3.LUT R8, R8, R11, RZ, 0xfc, !PT ;  /* 0x0000000b08083212 */ /* 0x000fe400078efcff */
[C---:B------:R-:W-:Y:S01]  /*33e0*/  ISETP.GE.AND P3, PT, R23.reuse, 0x8, PT ;  /* 0x000000081700780c */ /* 0x040fe20003f66270 */
        /* <DEDUP_REMOVED lines=10> */
[----:B------:R-:W-:-:S04]  /*3490*/  @P2 LOP3.LUT R9, R9, 0xff0000, R28, 0xf8, !PT ;  /* 0x00ff000009092812 */ /* 0x000fc800078ef81c */
[----:B------:R-:W-:Y:S01]  /*34a0*/  @P3 LOP3.LUT R9, R9, R10, RZ, 0xfc, !PT ;  /* 0x0000000a09093212 */ /* 0x000fe200078efcff */
[----:B------:R-:W-:Y:S02]  /*34b0*/  IMAD.MOV.U32 R10, RZ, RZ, RZ ;  /* 0x000000ffff0a7224 */ /* 0x000fe400078e00ff */
[----:B------:R-:W2:Y:S04]  /*34c0*/  @P1 LDG.E.U8.CONSTANT R11, desc[UR8][R26.64+0x9] ;  /* 0x000009081a0b1981 */ /* 0x000ea8000c1e9100 */
[----:B------:R-:W3:Y:S01]  /*34d0*/  @P0 LDG.E.U8.CONSTANT R10, desc[UR8][R26.64+0x8] ;  /* 0x000008081a0a0981 */ /* 0x000ee2000c1e9100 */
[----:B------:R-:W-:Y:S01]  /*34e0*/  ISETP.GE.AND P0, PT, R23, 0xb, PT ;  /* 0x0000000b1700780c */ /* 0x000fe20003f06270 */
[----:B--2---:R-:W-:-:S05]  /*34f0*/  @P1 IMAD.SHL.U32 R11, R11, 0x100, RZ ;  /* 0x000001000b0b1824 */ /* 0x004fca00078e00ff */
[----:B---3--:R-:W-:-:S07]  /*3500*/  @P1 LOP3.LUT R10, R10, 0xff00, R11, 0xf8, !PT ;  /* 0x0000ff000a0a1812 */ /* 0x008fce00078ef80b */
[----:B------:R-:W2:Y:S02]  /*3510*/  @P0 LDG.E.U8.CONSTANT R11, desc[UR8][R26.64+0xa] ;  /* 0x00000a081a0b0981 */ /* 0x000ea4000c1e9100 */
[----:B--2---:R-:W-:-:S05]  /*3520*/  @P0 IMAD.U32 R11, R11, 0x10000, RZ ;  /* 0x000100000b0b0824 */ /* 0x004fca00078e00ff */
[----:B------:R-:W-:Y:S02]  /*3530*/  @P0 LOP3.LUT R10, R10, 0xff0000, R11, 0xf8, !PT ;  /* 0x00ff00000a0a0812 */ /* 0x000fe400078ef80b */
[----:B------:R-:W-:-:S13]  /*3540*/  ISETP.GE.AND P0, PT, R23, 0xc, PT ;  /* 0x0000000c1700780c */ /* 0x000fda0003f06270 */
[----:B------:R-:W2:Y:S01]  /*3550*/  @P0 LDG.E.U8.CONSTANT R11, desc[UR8][R26.64+0xb] ;  /* 0x00000b081a0b0981 */ /* 0x000ea2000c1e9100 */
[----:B------:R-:W-:-:S13]  /*3560*/  ISETP.GE.AND P1, PT, R23, 0xe, PT ;  /* 0x0000000e1700780c */ /* 0x000fda0003f26270 */
[----:B------:R-:W3:Y:S01]  /*3570*/  @P1 LDG.E.U8.CONSTANT R28, desc[UR8][R26.64+0xd] ;  /* 0x00000d081a1c1981 */ /* 0x000ee2000c1e9100 */
[----:B--2---:R-:W-:-:S05]  /*3580*/  @P0 IMAD.SHL.U32 R11, R11, 0x1000000, RZ ;  /* 0x010000000b0b0824 */ /* 0x004fca00078e00ff */
[----:B------:R-:W-:Y:S01]  /*3590*/  @P0 LOP3.LUT R10, R10, R11, RZ, 0xfc, !PT ;  /* 0x0000000b0a0a0212 */ /* 0x000fe200078efcff */
[----:B------:R-:W-:Y:S01]  /*35a0*/  IMAD.MOV.U32 R11, RZ, RZ, RZ ;  /* 0x000000ffff0b7224 */ /* 0x000fe200078e00ff */
[----:B------:R-:W-:-:S13]  /*35b0*/  ISETP.GE.AND P0, PT, R23, 0xd, PT ;  /* 0x0000000d1700780c */ /* 0x000fda0003f06270 */
[----:B------:R-:W2:Y:S01]  /*35c0*/  @P0 LDG.E.U8.CONSTANT R11, desc[UR8][R26.64+0xc] ;  /* 0x00000c081a0b0981 */ /* 0x000ea2000c1e9100 */
[----:B---3--:R-:W-:Y:S01]  /*35d0*/  @P1 IMAD.SHL.U32 R28, R28, 0x100, RZ ;  /* 0x000001001c1c1824 */ /* 0x008fe200078e00ff */
[----:B------:R-:W-:-:S04]  /*35e0*/  ISETP.GE.AND P0, PT, R23, 0xf, PT ;  /* 0x0000000f1700780c */ /* 0x000fc80003f06270 */
[----:B--2---:R-:W-:Y:S02]  /*35f0*/  @P1 LOP3.LUT R11, R11, 0xff00, R28, 0xf8, !PT ;  /* 0x0000ff000b0b1812 */ /* 0x004fe400078ef81c */
[----:B------:R-:W-:-:S07]  /*3600*/  ISETP.GE.AND P1, PT, R23, 0x10, PT ;  /* 0x000000101700780c */ /* 0x000fce0003f26270 */
[----:B------:R-:W2:Y:S06]  /*3610*/  @P0 LDG.E.U8.CONSTANT R23, desc[UR8][R26.64+0xe] ;  /* 0x00000e081a170981 */ /* 0x000eac000c1e9100 */
[----:B------:R-:W3:Y:S01]  /*3620*/  @P1 LDG.E.U8.CONSTANT R29, desc[UR8][R26.64+0xf] ;  /* 0x00000f081a1d1981 */ /* 0x000ee2000c1e9100 */
[----:B--2---:R-:W-:Y:S02]  /*3630*/  @P0 IMAD.U32 R28, R23, 0x10000, RZ ;  /* 0x00010000171c0824 */ /* 0x004fe400078e00ff */
[----:B------:R-:W-:-:S03]  /*3640*/  IMAD.U32 R23, RZ, RZ, UR6 ;  /* 0x00000006ff177e24 */ /* 0x000fc6000f8e00ff */
[----:B------:R-:W-:Y:S01]  /*3650*/  @P0 LOP3.LUT R11, R11, 0xff0000, R28, 0xf8, !PT ;  /* 0x00ff00000b0b0812 */ /* 0x000fe200078ef81c */
[----:B------:R-:W-:Y:S02]  /*3660*/  IMAD R23, R23, 0x4000, R4 ;  /* 0x0000400017177824 */ /* 0x000fe400078e0204 */
[----:B---3--:R-:W-:-:S05]  /*3670*/  @P1 IMAD.SHL.U32 R28, R29, 0x1000000, RZ ;  /* 0x010000001d1c1824 */ /* 0x008fca00078e00ff */
[----:B------:R-:W-:-:S05]  /*3680*/  @P1 LOP3.LUT R11, R11, R28, RZ, 0xfc, !PT ;  /* 0x0000001c0b0b1212 */ /* 0x000fca00078efcff */
[----:B------:R3:W-:Y:S01]  /*3690*/  STS.128 [R23], R8 ;  /* 0x0000000817007388 */ /* 0x0007e20000000c00 */
[----:B------:R-:W-:Y:S05]  /*36a0*/  BRA `(.L_x_34) ;  /* 0x00000000000c7947 */ /* 0x000fea0003800000 */
.L_x_32:
[----:B------:R-:W-:-:S04]  /*36b0*/  IMAD.U32 R9, RZ, RZ, UR6 ;  /* 0x00000006ff097e24 */ /* 0x000fc8000f8e00ff */
[----:B------:R-:W-:-:S05]  /*36c0*/  IMAD R8, R9, 0x4000, R4 ;  /* 0x0000400009087824 */ /* 0x000fca00078e0204 */
[----:B------:R2:W-:Y:S02]  /*36d0*/  STS.128 [R8], RZ ;  /* 0x000000ff08007388 */ /* 0x0005e40000000c00 */
.L_x_34:
[----:B------:R-:W-:Y:S05]  /*36e0*/  BSYNC.RECONVERGENT B0 ;  /* 0x0000000000007941 */ /* 0x000fea0003800200 */
.L_x_31:
[----:B------:R-:W0:Y:S01]  /*36f0*/  LDGDEPBAR ;  /* 0x00000000000079af */ /* 0x000e220000000000 */
[----:B------:R-:W5:Y:S01]  /*3700*/  S2UR UR7, SR_CgaCtaId ;  /* 0x00000000000779c3 */ /* 0x000f620000008800 */
[----:B------:R-:W-:Y:S01]  /*3710*/  UMOV UR6, 0x400 ;  /* 0x0000040000067882 */ /* 0x000fe20000000000 */
[----:B---3--:R-:W-:Y:S01]  /*3720*/  IMAD.MOV.U32 R23, RZ, RZ, 0x80 ;  /* 0x00000080ff177424 */ /* 0x008fe200078e00ff */
[----:B------:R-:W-:Y:S01]  /*3730*/  BSSY.RECONVERGENT B0, `(.L_x_35) ;  /* 0x000001d000007945 */ /* 0x000fe20003800200 */
[----:B----4-:R-:W-:-:S05]  /*3740*/  IMAD.U32 R26, RZ, RZ, UR4 ;  /* 0x00000004ff1a7e24 */ /* 0x010fca000f8e00ff */
[----:B------:R-:W-:-:S05]  /*3750*/  VIADDMNMX R23, R23, R26, 0x80, PT ;  /* 0x0000008017177446 */ /* 0x000fca000380011a */
[----:B------:R-:W-:-:S05]  /*3760*/  VIADD R23, R23, 0x3 ;  /* 0x0000000317177836 */ /* 0x000fca0000000000 */
[----:B------:R-:W-:Y:S01]  /*3770*/  SHF.R.S32.HI R26, RZ, 0x1f, R23 ;  /* 0x0000001fff1a7819 */ /* 0x000fe20000011417 */
[----:B------:R-:W-:-:S04]  /*3780*/  DEPBAR.LE SB0, 0x1 ;  /* 0x000080400000791a */ /* 0x000fc80000000000 */
[----:B-----5:R-:W-:Y:S01]  /*3790*/  ULEA UR6, UR7, UR6, 0x18 ;  /* 0x0000000607067291 */ /* 0x020fe2000f8ec0ff */
[----:B------:R-:W-:-:S03]  /*37a0*/  LEA.HI R26, R26, R23, RZ, 0x2 ;  /* 0x000000171a1a7211 */ /* 0x000fc600078f10ff */
[----:B------:R-:W-:Y:S01]  /*37b0*/  ULEA UR5, UR5, UR6, 0xe ;  /* 0x0000000605057291 */ /* 0x000fe2000f8e70ff */
[----:B------:R-:W-:Y:S01]  /*37c0*/  BAR.SYNC.DEFER_BLOCKING 0x0 ;  /* 0x0000000000007b1d */ /* 0x000fe20000010000 */
[----:B------:R-:W-:-:S05]  /*37d0*/  IMAD.SHL.U32 R26, R26, 0x80, RZ ;  /* 0x000000801a1a7824 */ /* 0x000fca00078e00ff */
[----:B------:R-:W-:-:S04]  /*37e0*/  LOP3.LUT R23, R26, 0xfffffe00, RZ, 0xc0, !PT ;  /* 0xfffffe001a177812 */ /* 0x000fc800078ec0ff */
[----:B------:R-:W-:Y:S01]  /*37f0*/  ISETP.GE.AND P0, PT, R0, R23, PT ;  /* 0x000000170000720c */ /* 0x000fe20003f06270 */
[----:B--2---:R-:W2:Y:S01]  /*3800*/  LDS.128 R8, [R7+UR5] ;  /* 0x0000000507087984 */ /* 0x004ea20008000c00 */
[----:B------:R-:W-:Y:S06]  /*3810*/  BAR.SYNC.DEFER_BLOCKING 0x0 ;  /* 0x0000000000007b1d */ /* 0x000fec0000010000 */
[----:B--2---:R2:W-:Y:S04]  /*3820*/  STS [R13+UR5], R8 ;  /* 0x000000080d007988 */ /* 0x0045e80008000805 */
[----:B------:R2:W-:Y:S04]  /*3830*/  STS [R13+UR5+0x200], R9 ;  /* 0x000200090d007988 */ /* 0x0005e80008000805 */
[----:B------:R2:W-:Y:S04]  /*3840*/  STS [R13+UR5+0x400], R10 ;  /* 0x0004000a0d007988 */ /* 0x0005e80008000805 */
[----:B------:R2:W-:Y:S01]  /*3850*/  STS [R13+UR5+0x600], R11 ;  /* 0x0006000b0d007988 */ /* 0x0005e20008000805 */
[----:B------:R-:W-:Y:S06]  /*3860*/  BAR.SYNC.DEFER_BLOCKING 0x0 ;  /* 0x0000000000007b1d */ /* 0x000fec0000010000 */
[----:B------:R-:W-:Y:S05]  /*3870*/  @P0 BRA `(.L_x_36) ;  /* 0x0000000000200947 */ /* 0x000fea0003800000 */
[----:B--2---:R-:W-:Y:S01]  /*3880*/  LDS R8, [R17+UR5] ;  /* 0x0000000511087984 */ /* 0x004fe20008000800 */
[--C-:B------:R-:W-:Y:S02]  /*3890*/  SHF.R.S32.HI R23, RZ, 0x1f, R22.reuse ;  /* 0x0000001fff177819 */ /* 0x100fe40000011416 */
[----:B------:R-:W-:Y:S01]  /*38a0*/  IADD3 R26, P0, P1, R15, UR16, R22 ;  /* 0x000000100f1a7c10 */ /* 0x000fe2000f91e016 */
[----:B------:R-:W-:Y:S03]  /*38b0*/  LDS R9, [R19+UR5] ;  /* 0x0000000513097984 */ /* 0x000fe60008000800 */
[----:B------:R-:W-:Y:S01]  /*38c0*/  IADD3.X R27, PT, PT, R14, UR17, R23, P0, P1 ;  /* 0x000000110e1b7c10 */ /* 0x000fe200087e2417 */
[----:B------:R-:W-:Y:S04]  /*38d0*/  LDS R10, [R18+UR5] ;  /* 0x00000005120a7984 */ /* 0x000fe80008000800 */
[----:B------:R-:W2:Y:S04]  /*38e0*/  LDS R11, [R16+UR5] ;  /* 0x00000005100b7984 */ /* 0x000ea80008000800 */
[----:B--2---:R3:W-:Y:S02]  /*38f0*/  STG.E.128 desc[UR8][R26.64], R8 ;  /* 0x000000081a007986 */ /* 0x0047e4000c101d08 */
.L_x_36:
[----:B------:R-:W-:Y:S05]  /*3900*/  BSYNC.RECONVERGENT B0 ;  /* 0x0000000000007941 */ /* 0x000fea0003800200 */
.L_x_35:
[----:B------:R-:W-:Y:S01]  /*3910*/  VIADD R22, R22, 0x4000 ;  /* 0x0000400016167836 */ /* 0x000fe20000000000 */
[----:B------:R-:W-:Y:S02]  /*3920*/  UIADD3 UR4, UPT, UPT, UR4, -0x80, URZ ;  /* 0xffffff8004047890 */ /* 0x000fe4000fffe0ff */
[----:B------:R-:W-:Y:S01]  /*3930*/  UIADD3 UR13, UPT, UPT, UR13, 0x1, URZ ;  /* 0x000000010d0d7890 */ /* 0x000fe2000fffe0ff */
[----:B------:R-:W-:Y:S11]  /*3940*/  BRA.U UP0, `(.L_x_37) ;  /* 0xfffffff500ec7547 */ /* 0x000ff6000b83ffff */
[----:B------:R-:W4:Y:S01]  /*3950*/  S2UR UR10, SR_CgaCtaId ;  /* 0x00000000000a79c3 */ /* 0x000f220000008800 */
[----:B------:R-:W-:-:S04]  /*3960*/  DEPBAR.LE SB0, 0x0 ;  /* 0x000080000000791a */ /* 0x000fc80000000000 */
[----:B------:R-:W-:Y:S01]  /*3970*/  UIADD3 UR5, UPT, UPT, UR11, -0x1, URZ ;  /* 0xffffffff0b057890 */ /* 0x000fe2000fffe0ff */
[----:B------:R-:W-:-:S03]  /*3980*/  UMOV UR7, 0x400 ;  /* 0x0000040000077882 */ /* 0x000fc60000000000 */
[----:B------:R-:W-:Y:S02]  /*3990*/  USHF.L.U32 UR6, UR5, 0xe, URZ ;  /* 0x0000000e05067899 */ /* 0x000fe400080006ff */
[----:B------:R-:W-:Y:S02]  /*39a0*/  UIADD3 UR5, UPT, UPT, UR5, UR14, URZ ;  /* 0x0000000e05057290 */ /* 0x000fe4000fffe0ff */
[----:B------:R-:W-:-:S04]  /*39b0*/  ULOP3.LUT UR6, UR6, 0x4000, URZ, 0xc0, !UPT ;  /* 0x0000400006067892 */ /* 0x000fc8000f8ec0ff */
[----:B------:R-:W-:-:S04]  /*39c0*/  IMAD.U32 R2, RZ, RZ, UR5 ;  /* 0x00000005ff027e24 */ /* 0x000fc8000f8e00ff */
[----:B------:R-:W-:Y:S01]  /*39d0*/  IMAD R5, R2, 0x80, R5 ;  /* 0x0000008002057824 */ /* 0x000fe200078e0205 */
[----:B----4-:R-:W-:-:S04]  /*39e0*/  ULEA UR7, UR10, UR7, 0x18 ;  /* 0x000000070a077291 */ /* 0x010fc8000f8ec0ff */
[----:B------:R-:W-:Y:S01]  /*39f0*/  VIADDMNMX R5, R6, -R5, 0x80, PT ;  /* 0x0000008006057446 */ /* 0x000fe20003800905 */
[----:B------:R-:W-:Y:S01]  /*3a00*/  UIADD3 UR6, UPT, UPT, UR6, UR7, URZ ;  /* 0x0000000706067290 */ /* 0x000fe2000fffe0ff */
[----:B------:R-:W-:Y:S03]  /*3a10*/  BAR.SYNC.DEFER_BLOCKING 0x0 ;  /* 0x0000000000007b1d */ /* 0x000fe60000010000 */
[----:B------:R-:W-:-:S05]  /*3a20*/  VIADD R5, R5, 0x3 ;  /* 0x0000000305057836 */ /* 0x000fca0000000000 */
[----:B------:R-:W-:-:S04]  /*3a30*/  SHF.R.S32.HI R2, RZ, 0x1f, R5 ;  /* 0x0000001fff027819 */ /* 0x000fc80000011405 */
[----:B------:R-:W-:-:S05]  /*3a40*/  LEA.HI R2, R2, R5, RZ, 0x2 ;  /* 0x0000000502027211 */ /* 0x000fca00078f10ff */
[----:B------:R-:W-:-:S05]  /*3a50*/  IMAD.SHL.U32 R2, R2, 0x80, RZ ;  /* 0x0000008002027824 */ /* 0x000fca00078e00ff */
[----:B------:R-:W-:Y:S01]  /*3a60*/  LOP3.LUT R3, R2, 0xfffffe00, RZ, 0xc0, !PT ;  /* 0xfffffe0002037812 */ /* 0x000fe200078ec0ff */
[----:B--23--:R-:W2:Y:S01]  /*3a70*/  LDS.128 R8, [R7+UR6] ;  /* 0x0000000607087984 */ /* 0x00cea20008000c00 */
[----:B------:R-:W-:Y:S02]  /*3a80*/  BAR.SYNC.DEFER_BLOCKING 0x0 ;  /* 0x0000000000007b1d */ /* 0x000fe40000010000 */
[----:B------:R-:W-:-:S04]  /*3a90*/  ISETP.GE.AND P0, PT, R0, R3, PT ;  /* 0x000000030000720c */ /* 0x000fc80003f06270 */
[----:B--2---:R2:W-:Y:S04]  /*3aa0*/  STS [R13+UR6], R8 ;  /* 0x000000080d007988 */ /* 0x0045e80008000806 */
[----:B------:R2:W-:Y:S04]  /*3ab0*/  STS [R13+UR6+0x200], R9 ;  /* 0x000200090d007988 */ /* 0x0005e80008000806 */
[----:B------:R2:W-:Y:S04]  /*3ac0*/  STS [R13+UR6+0x400], R10 ;  /* 0x0004000a0d007988 */ /* 0x0005e80008000806 */
[----:B------:R2:W-:Y:S01]  /*3ad0*/  STS [R13+UR6+0x600], R11 ;  /* 0x0006000b0d007988 */ /* 0x0005e20008000806 */
[----:B------:R-:W-:Y:S06]  /*3ae0*/  BAR.SYNC.DEFER_BLOCKING 0x0 ;  /* 0x0000000000007b1d */ /* 0x000fec0000010000 */
[----:B------:R-:W-:Y:S05]  /*3af0*/  @P0 EXIT ;  /* 0x000000000000094d */ /* 0x000fea0003800000 */
[----:B------:R-:W-:Y:S01]  /*3b00*/  LDS R4, [R17+UR6] ;  /* 0x0000000611047984 */ /* 0x000fe20008000800 */
[----:B------:R-:W3:Y:S03]  /*3b10*/  LDCU.64 UR10, c[0x0][0x3a0] ;  /* 0x00007400ff0a77ac */ /* 0x000ee60008000a00 */
[----:B------:R-:W-:Y:S01]  /*3b20*/  LDS R5, [R19+UR6] ;  /* 0x0000000613057984 */ /* 0x000fe20008000800 */
[----:B------:R-:W-:-:S03]  /*3b30*/  USHF.L.U32 UR4, UR5, 0xe, URZ ;  /* 0x0000000e05047899 */ /* 0x000fc600080006ff */
[----:B------:R-:W-:Y:S03]  /*3b40*/  LDS R6, [R18+UR6] ;  /* 0x0000000612067984 */ /* 0x000fe60008000800 */
[----:B------:R-:W-:Y:S01]  /*3b50*/  IMAD.U32 R2, RZ, RZ, UR4 ;  /* 0x00000004ff027e24 */ /* 0x000fe2000f8e00ff */
[----:B-1----:R-:W1:Y:S01]  /*3b60*/  LDS R7, [R16+UR6] ;  /* 0x0000000610077984 */ /* 0x002e620008000800 */
[----:B------:R-:W-:-:S05]  /*3b70*/  IMAD.U32 R3, RZ, RZ, UR4 ;  /* 0x00000004ff037e24 */ /* 0x000fca000f8e00ff */
[----:B------:R-:W-:Y:S02]  /*3b80*/  SHF.R.S32.HI R3, RZ, 0x1f, R3 ;  /* 0x0000001fff037819 */ /* 0x000fe40000011403 */
[----:B---3--:R-:W-:-:S04]  /*3b90*/  IADD3 R2, P0, P1, R15, UR10, R2 ;  /* 0x0000000a0f027c10 */ /* 0x008fc8000f91e002 */
[----:B------:R-:W-:-:S05]  /*3ba0*/  IADD3.X R3, PT, PT, R14, UR11, R3, P0, P1 ;  /* 0x0000000b0e037c10 */ /* 0x000fca00087e2403 */
[----:B-1----:R-:W-:Y:S01]  /*3bb0*/  STG.E.128 desc[UR8][R2.64], R4 ;  /* 0x0000000402007986 */ /* 0x002fe2000c101d08 */
[----:B------:R-:W-:Y:S05]  /*3bc0*/  EXIT ;  /* 0x000000000000794d */ /* 0x000fea0003800000 */
.L_x_38:
[----:B------:R-:W-:-:S00]  /*3bd0*/  BRA `(.L_x_38) ;  /* 0xfffffffc00fc7947 */ /* 0x000fc0000383ffff */
[----:B------:R-:W-:-:S00]  /*3be0*/  NOP ;  /* 0x0000000000007918 */ /* 0x000fc00000000000 */
        /* <DEDUP_REMOVED lines=9> */
.L_x_234:


//--------------------- .text._Z66mx_block_rearrange_2d_K_groups_rowmajor_128x4_vec_pipelined_kernelILi128ELi8EEvPKhiiiiPKiPhii --------------------------
	.section	.text._Z66mx_block_rearrange_2d_K_groups_rowmajor_128x4_vec_pipelined_kernelILi128ELi8EEvPKhiiiiPKiPhii,"ax",@progbits
	.align	128
        .global         _Z66mx_block_rearrange_2d_K_groups_rowmajor_128x4_vec_pipelined_kernelILi128ELi8EEvPKhiiiiPKiPhii
        .type           _Z66mx_block_rearrange_2d_K_groups_rowmajor_128x4_vec_pipelined_kernelILi128ELi8EEvPKhiiiiPKiPhii,@function
        .size           _Z66mx_block_rearrange_2d_K_groups_rowmajor_128x4_vec_pipelined_kernelILi128ELi8EEvPKhiiiiPKiPhii,(.L_x_235 - _Z66mx_block_rearrange_2d_K_groups_rowmajor_128x4_vec_pipelined_kernelILi128ELi8EEvPKhiiiiPKiPhii)
        .other          _Z66mx_block_rearrange_2d_K_groups_rowmajor_128x4_vec_pipelined_kernelILi128ELi8EEvPKhiiiiPKiPhii,@"STO_CUDA_ENTRY STV_DEFAULT"
_Z66mx_block_rearrange_2d_K_groups_rowmajor_128x4_vec_pipelined_kernelILi128ELi8EEvPKhiiiiPKiPhii:
.text._Z66mx_block_rearrange_2d_K_groups_rowmajor_128x4_vec_pipelined_kernelILi128ELi8EEvPKhiiiiPKiPhii:
        /* <DEDUP_REMOVED lines=31> */
.L_x_41:
        /* <DEDUP_REMOVED lines=19> */
.L_x_43:
        /* <DEDUP_REMOVED lines=89> */
.L_x_42:
        /* <DEDUP_REMOVED lines=62> */
.L_x_44:
        /* <DEDUP_REMOVED lines=36> */
.L_x_45:
        /* <DEDUP_REMOVED lines=21> */
.L_x_40:
[----:B------:R-:W-:Y:S05]  /*1020*/  BSYNC.RECONVERGENT B0 ;  /* 0x0000000000007941 */ /* 0x000fea0003800200 */
.L_x_39:
        /* <DEDUP_REMOVED lines=17> */
.L_x_49:
        /* <DEDUP_REMOVED lines=11> */
.L_x_47:
[----:B------:R-:W-:Y:S01]  /*11f0*/  ISETP.NE.AND P0, PT, R14, RZ, PT ;  /* 0x000000ff0e00720c */ /* 0x000fe20003f05270 */
[----:B-1----:R-:W-:Y:S02]  /*1200*/  IMAD.MOV.U32 R2, RZ, RZ, RZ ;  /* 0x000000ffff027224 */ /* 0x002fe400078e00ff */
[----:B----4-:R-:W-:Y:S02]  /*1210*/  IMAD.MOV.U32 R0, RZ, RZ, RZ ;  /* 0x000000ffff007224 */ /* 0x010fe400078e00ff */
[----:B--23--:R-:W-:Y:S02]  /*1220*/  IMAD.MOV.U32 R6, RZ, RZ, RZ ;  /* 0x000000ffff067224 */ /* 0x00cfe400078e00ff */
[----:B------:R-:W-:-:S06]  /*1230*/  IMAD.MOV.U32 R9, RZ, RZ, RZ ;  /* 0x000000ffff097224 */ /* 0x000fcc00078e00ff */
[----:B------:R-:W-:Y:S05]  /*1240*/  @!P0 BRA `(.L_x_50) ;  /* 0x00000000003c8947 */ /* 0x000fea0003800000 */
[----:B------:R-:W-:Y:S05]  /*1250*/  BRA `(.L_x_51) ;  /* 0x0000000800c47947 */ /* 0x000fea0003800000 */
.L_x_48:
        /* <DEDUP_REMOVED lines=14> */
.L_x_50:
        /* <DEDUP_REMOVED lines=29> */
.L_x_56:
        /* <DEDUP_REMOVED lines=51> */
.L_x_55:
[----:B------:R-:W-:Y:S05]  /*1840*/  BSYNC.RECONVERGENT B2 ;  /* 0x0000000000027941 */ /* 0x000fea0003800200 */
.L_x_54:
        /* <DEDUP_REMOVED lines=34> */
.L_x_58:
[----:B------:R-:W-:Y:S05]  /*1a70*/  BSYNC.RECONVERGENT B2 ;  /* 0x0000000000027941 */ /* 0x000fea0003800200 */
.L_x_57:
        /* <DEDUP_REMOVED lines=24> */
.L_x_60:
[----:B------:R-:W-:Y:S05]  /*1c00*/  BSYNC.RECONVERGENT B2 ;  /* 0x0000000000027941 */ /* 0x000fea0003800200 */
.L_x_59:
        /* <DEDUP_REMOVED lines=13> */
.L_x_53:
[----:B------:R-:W-:Y:S05]  /*1ce0*/  BSYNC.RECONVERGENT B0 ;  /* 0x0000000000007941 */ /* 0x000fea0003800200 */
.L_x_52:
        /* <DEDUP_REMOVED lines=8> */
.L_x_51:
[----:B------:R-:W-:Y:S05]  /*1d70*/  BSYNC.RECONVERGENT B1 ;  /* 0x0000000000017941 */ /* 0x000fea0003800200 */
.L_x_46:
        /* <DEDUP_REMOVED lines=61> */
.L_x_64:
        /* <DEDUP_REMOVED lines=62> */
.L_x_63:
[----:B------:R1:W-:Y:S02]  /*2530*/  STS.128 [R2+UR7], RZ ;  /* 0x000000ff02007988 */ /* 0x0003e40008000c07 */
.L_x_65:
[----:B------:R-:W-:Y:S05]  /*2540*/  BSYNC.RECONVERGENT B0 ;  /* 0x0000000000007941 */ /* 0x000fea0003800200 */
.L_x_62:
        /* <DEDUP_REMOVED lines=62> */
.L_x_61:
        /* <DEDUP_REMOVED lines=26> */
.L_x_68:
        /* <DEDUP_REMOVED lines=62> */
.L_x_67:
[----:B------:R1:W-:Y:S02]  /*2eb0*/  STS.128 [R7+UR7], RZ ;  /* 0x000000ff07007988 */ /* 0x0003e40008000c07 */
.L_x_69:
[----:B------:R-:W-:Y:S05]  /*2ec0*/  BSYNC.RECONVERGENT B0 ;  /* 0x0000000000007941 */ /* 0x000fea0003800200 */
.L_x_66:
        /* <DEDUP_REMOVED lines=35> */
.L_x_76:
        /* <DEDUP_REMOVED lines=26> */
.L_x_72:
        /* <DEDUP_REMOVED lines=65> */
.L_x_71:
[----:B------:R-:W-:-:S04]  /*36b0*/  IMAD.U32 R9, RZ, RZ, UR6 ;  /* 0x00000006ff097e24 */ /* 0x000fc8000f8e00ff */
[----:B------:R-:W-:-:S05]  /*36c0*/  IMAD R8, R9, 0x4000, R4 ;  /* 0x0000400009087824 */ /* 0x000fca00078e0204 */
[----:B------:R2:W-:Y:S02]  /*36d0*/  STS.128 [R8], RZ ;  /* 0x000000ff08007388 */ /* 0x0005e40000000c00 */
.L_x_73:
[----:B------:R-:W-:Y:S05]  /*36e0*/  BSYNC.RECONVERGENT B0 ;  /* 0x0000000000007941 */ /* 0x000fea0003800200 */
.L_x_70:
        /* <DEDUP_REMOVED lines=33> */
.L_x_75:
[----:B------:R-:W-:Y:S05]  /*3900*/  BSYNC.RECONVERGENT B0 ;  /* 0x0000000000007941 */ /* 0x000fea0003800200 */
.L_x_74:
        /* <DEDUP_REMOVED lines=44> */
.L_x_77:
        /* <DEDUP_REMOVED lines=11> */
.L_x_235:


//--------------------- .text._Z66mx_block_rearrange_2d_K_groups_rowmajor_128x4_vec_pipelined_kernelILi128ELi4EEvPKhiiiiPKiPhii --------------------------
	.section	.text._Z66mx_block_rearrange_2d_K_groups_rowmajor_128x4_vec_pipelined_kernelILi128ELi4EEvPKhiiiiPKiPhii,"ax",@progbits
	.align	128
        .global         _Z66mx_block_rearrange_2d_K_groups_rowmajor_128x4_vec_pipelined_kernelILi128ELi4EEvPKhiiiiPKiPhii
        .type           _Z66mx_block_rearrange_2d_K_groups_rowmajor_128x4_vec_pipelined_kernelILi128ELi4EEvPKhiiiiPKiPhii,@function
        .size           _Z66mx_block_rearrange_2d_K_groups_rowmajor_128x4_vec_pipelined_kernelILi128ELi4EEvPKhiiiiPKiPhii,(.L_x_236 - _Z66mx_block_rearrange_2d_K_groups_rowmajor_128x4_vec_pipelined_kernelILi128ELi4EEvPKhiiiiPKiPhii)
        .other          _Z66mx_block_rearrange_2d_K_groups_rowmajor_128x4_vec_pipelined_kernelILi128ELi4EEvPKhiiiiPKiPhii,@"STO_CUDA_ENTRY STV_DEFAULT"
_Z66mx_block_rearrange_2d_K_groups_rowmajor_128x4_vec_pipelined_kernelILi128ELi4EEvPKhiiiiPKiPhii:
.text._Z66mx_block_rearrange_2d_K_groups_rowmajor_128x4_vec_pipelined_kernelILi128ELi4EEvPKhiiiiPKiPhii:
        /* <DEDUP_REMOVED lines=31> */
.L_x_80:
        /* <DEDUP_REMOVED lines=19> */
.L_x_82:
        /* <DEDUP_REMOVED lines=89> */
.L_x_81:
        /* <DEDUP_REMOVED lines=62> */
.L_x_83:
        /* <DEDUP_REMOVED lines=36> */
.L_x_84:
        /* <DEDUP_REMOVED lines=21> */
.L_x_79:
[----:B------:R-:W-:Y:S05]  /*1020*/  BSYNC.RECONVERGENT B0 ;  /* 0x0000000000007941 */ /* 0x000fea0003800200 */
.L_x_78:
        /* <DEDUP_REMOVED lines=17> */
.L_x_88:
        /* <DEDUP_REMOVED lines=11> */
.L_x_86:
[----:B------:R-:W-:Y:S01]  /*11f0*/  ISETP.NE.AND P0, PT, R14, RZ, PT ;  /* 0x000000ff0e00720c */ /* 0x000fe20003f05270 */
[----:B-1----:R-:W-:Y:S02]  /*1200*/  IMAD.MOV.U32 R2, RZ, RZ, RZ ;  /* 0x000000ffff027224 */ /* 0x002fe400078e00ff */
[----:B----4-:R-:W-:Y:S02]  /*1210*/  IMAD.MOV.U32 R0, RZ, RZ, RZ ;  /* 0x000000ffff007224 */ /* 0x010fe400078e00ff */
[----:B--23--:R-:W-:Y:S02]  /*1220*/  IMAD.MOV.U32 R6, RZ, RZ, RZ ;  /* 0x000000ffff067224 */ /* 0x00cfe400078e00ff */
[----:B------:R-:W-:-:S06]  /*1230*/  IMAD.MOV.U32 R9, RZ, RZ, RZ ;  /* 0x000000ffff097224 */ /* 0x000fcc00078e00ff */
[----:B------:R-:W-:Y:S05]  /*1240*/  @!P0 BRA `(.L_x_89) ;  /* 0x00000000003c8947 */ /* 0x000fea0003800000 */
[----:B------:R-:W-:Y:S05]  /*1250*/  BRA `(.L_x_90) ;  /* 0x0000000800c47947 */ /* 0x000fea0003800000 */
.L_x_87:
        /* <DEDUP_REMOVED lines=14> */
.L_x_89:
        /* <DEDUP_REMOVED lines=29> */
.L_x_95:
        /* <DEDUP_REMOVED lines=51> */
.L_x_94:
[----:B------:R-:W-:Y:S05]  /*1840*/  BSYNC.RECONVERGENT B2 ;  /* 0x0000000000027941 */ /* 0x000fea0003800200 */
.L_x_93:
        /* <DEDUP_REMOVED lines=34> */
.L_x_97:
[----:B------:R-:W-:Y:S05]  /*1a70*/  BSYNC.RECONVERGENT B2 ;  /* 0x0000000000027941 */ /* 0x000fea0003800200 */
.L_x_96:
        /* <DEDUP_REMOVED lines=24> */
.L_x_99:
[----:B------:R-:W-:Y:S05]  /*1c00*/  BSYNC.RECONVERGENT B2 ;  /* 0x0000000000027941 */ /* 0x000fea0003800200 */
.L_x_98:
        /* <DEDUP_REMOVED lines=13> */
.L_x_92:
[----:B------:R-:W-:Y:S05]  /*1ce0*/  BSYNC.RECONVERGENT B0 ;  /* 0x0000000000007941 */ /* 0x000fea0003800200 */
.L_x_91:
        /* <DEDUP_REMOVED lines=8> */
.L_x_90:
[----:B------:R-:W-:Y:S05]  /*1d70*/  BSYNC.RECONVERGENT B1 ;  /* 0x0000000000017941 */ /* 0x000fea0003800200 */
.L_x_85:
        /* <DEDUP_REMOVED lines=61> */
.L_x_103:
        /* <DEDUP_REMOVED lines=62> */
.L_x_102:
[----:B------:R1:W-:Y:S02]  /*2530*/  STS.128 [R2+UR7], RZ ;  /* 0x000000ff02007988 */ /* 0x0003e40008000c07 */
.L_x_104:
[----:B------:R-:W-:Y:S05]  /*2540*/  BSYNC.RECONVERGENT B0 ;  /* 0x0000000000007941 */ /* 0x000fea0003800200 */
.L_x_101:
        /* <DEDUP_REMOVED lines=62> */
.L_x_100:
        /* <DEDUP_REMOVED lines=26> */
.L_x_107:
        /* <DEDUP_REMOVED lines=62> */
.L_x_106:
[----:B------:R1:W-:Y:S02]  /*2eb0*/  STS.128 [R7+UR7], RZ ;  /* 0x000000ff07007988 */ /* 0x0003e40008000c07 */
.L_x_108:
[----:B------:R-:W-:Y:S05]  /*2ec0*/  BSYNC.RECONVERGENT B0 ;  /* 0x0000000000007941 */ /* 0x000fea0003800200 */
.L_x_105:
        /* <DEDUP_REMOVED lines=35> */
.L_x_115:
        /* <DEDUP_REMOVED lines=26> */
.L_x_111:
        /* <DEDUP_REMOVED lines=65> */
.L_x_110:
[----:B------:R-:W-:-:S04]  /*36b0*/  IMAD.U32 R9, RZ, RZ, UR6 ;  /* 0x00000006ff097e24 */ /* 0x000fc8000f8e00ff */
[----:B------:R-:W-:-:S05]  /*36c0*/  IMAD R8, R9, 0x4000, R4 ;  /* 0x0000400009087824 */ /* 0x000fca00078e0204 */
[----:B------:R2:W-:Y:S02]  /*36d0*/  STS.128 [R8], RZ ;  /* 0x000000ff08007388 */ /* 0x0005e40000000c00 */
.L_x_112:
[----:B------:R-:W-:Y:S05]  /*36e0*/  BSYNC.RECONVERGENT B0 ;  /* 0x0000000000007941 */ /* 0x000fea0003800200 */
.L_x_109:
        /* <DEDUP_REMOVED lines=33> */
.L_x_114:
[----:B------:R-:W-:Y:S05]  /*3900*/  BSYNC.RECONVERGENT B0 ;  /* 0x0000000000007941 */ /* 0x000fea0003800200 */
.L_x_113:
        /* <DEDUP_REMOVED lines=44> */
.L_x_116:
        /* <DEDUP_REMOVED lines=11> */
.L_x_236:


//--------------------- .text._Z66mx_block_rearrange_2d_K_groups_rowmajor_128x4_vec_pipelined_kernelILi64ELi16EEvPKhiiiiPKiPhii --------------------------
	.section	.text._Z66mx_block_rearrange_2d_K_groups_rowmajor_128x4_vec_pipelined_kernelILi64ELi16EEvPKhiiiiPKiPhii,"ax",@progbits
	.align	128
        .global         _Z66mx_block_rearrange_2d_K_groups_rowmajor_128x4_vec_pipelined_kernelILi64ELi16EEvPKhiiiiPKiPhii
        .type           _Z66mx_block_rearrange_2d_K_groups_rowmajor_128x4_vec_pipelined_kernelILi64ELi16EEvPKhiiiiPKiPhii,@function
        .size           _Z66mx_block_rearrange_2d_K_groups_rowmajor_128x4_vec_pipelined_kernelILi64ELi16EEvPKhiiiiPKiPhii,(.L_x_237 - _Z66mx_block_rearrange_2d_K_groups_rowmajor_128x4_vec_pipelined_kernelILi64ELi16EEvPKhiiiiPKiPhii)
        .other          _Z66mx_block_rearrange_2d_K_groups_rowmajor_128x4_vec_pipelined_kernelILi64ELi16EEvPKhiiiiPKiPhii,@"STO_CUDA_ENTRY STV_DEFAULT"
_Z66mx_block_rearrange_2d_K_groups_rowmajor_128x4_vec_pipelined_kernelILi64ELi16EEvPKhiiiiPKiPhii:
.text._Z66mx_block_rearrange_2d_K_groups_rowmajor_128x4_vec_pipelined_kernelILi64ELi16EEvPKhiiiiPKiPhii:
[----:B------:R-:W-:Y:S01]  /*0000*/  LDC R1, c[0x0][0x37c] ;  /* 0x0000df00ff017b82 */ /* 0x000fe20000000800 */
[----:B------:R-:W1:Y:S07]  /*0010*/  S2R R15, SR_TID.X ;  /* 0x00000000000f7919 */ /* 0x000e6e0000002100 */
[----:B------:R-:W2:Y:S01]  /*0020*/  S2UR UR7, SR_CTAID.X ;  /* 0x00000000000779c3 */ /* 0x000ea20000002500 */
[----:B------:R-:W3:Y:S01]  /*0030*/  LDCU.64 UR8, c[0x0][0x358] ;  /* 0x00006b00ff0877ac */ /* 0x000ee20008000a00 */
[----:B------:R-:W-:Y:S01]  /*0040*/  BSSY.RECONVERGENT B0, `(.L_x_117) ;  /* 0x00000fe000007945 */ /* 0x000fe20003800200 */
[----:B------:R-:W4:Y:S01]  /*0050*/  S2R R17, SR_CTAID.Y ;  /* 0x0000000000117919 */ /* 0x000f220000002600 */
        /* <DEDUP_REMOVED lines=8> */
[----:B-1----:R-:W2:Y:S01]  /*00e0*/  LDG.E.CONSTANT R2, desc[UR8][R2.64] ;  /* 0x0000000802027981 */ /* 0x002ea2000c1e9900 */
[----:B------:R-:W-:Y:S01]  /*00f0*/  MOV R6, 0x400 ;  /* 0x0000040000067802 */ /* 0x000fe20000000f00 */
[----:B------:R-:W1:Y:S04]  /*0100*/  S2R R8, SR_CgaCtaId ;  /* 0x0000000000087919 */ /* 0x000e680000008800 */
[----:B------:R-:W-:-:S05]  /*0110*/  VIADD R7, R6, 0x4000 ;  /* 0x0000400006077836 */ /* 0x000fca0000000000 */
[C---:B-1----:R-:W-:Y:S02]  /*0120*/  LEA R7, R8.reuse, R7, 0x18 ;  /* 0x0000000708077211 */ /* 0x042fe400078ec0ff */
[----:B------:R-:W-:Y:S01]  /*0130*/  LEA R6, R8, R6, 0x18 ;  /* 0x0000000608067211 */ /* 0x000fe200078ec0ff */
[----:B--2---:R-:W-:Y:S02]  /*0140*/  VIADD R4, R2, 0x3f ;  /* 0x0000003f02047836 */ /* 0x004fe40000000000 */
[----:B------:R-:W-:Y:S02]  /*0150*/  IMAD R2, R0, 0x4, R7 ;  /* 0x0000000400027824 */ /* 0x000fe400078e0207 */
[----:B------:R-:W-:Y:S01]  /*0160*/  IMAD.MOV.U32 R7, RZ, RZ, 0x1 ;  /* 0x00000001ff077424 */ /* 0x000fe200078e00ff */
[----:B------:R-:W-:-:S04]  /*0170*/  SHF.R.S32.HI R5, RZ, 0x1f, R4 ;  /* 0x0000001fff057819 */ /* 0x000fc80000011404 */
[----:B------:R-:W-:-:S04]  /*0180*/  LEA.HI R5, R5, R4, RZ, 0x6 ;  /* 0x0000000405057211 */ /* 0x000fc800078f30ff */
[----:B------:R-:W-:-:S05]  /*0190*/  SHF.R.S32.HI R5, RZ, 0x6, R5 ;  /* 0x00000006ff057819 */ /* 0x000fca0000011405 */
[----:B------:R-:W-:Y:S01]  /*01a0*/  VIADD R4, R5, 0xf ;  /* 0x0000000f05047836 */ /* 0x000fe20000000000 */
[----:B------:R1:W-:Y:S04]  /*01b0*/  STS [R6+0x4000], R5 ;  /* 0x0040000506007388 */ /* 0x0003e80000000800 */
[----:B------:R-:W-:-:S04]  /*01c0*/  LEA.HI R4, R4, R4, RZ, 0x4 ;  /* 0x0000000404047211 */ /* 0x000fc800078f20ff */
[----:B------:R-:W-:-:S05]  /*01d0*/  SHF.R.S32.HI R11, RZ, 0x4, R4 ;  /* 0x00000004ff0b7819 */ /* 0x000fca0000011404 */
[----:B------:R1:W-:Y:S02]  /*01e0*/  STS [R2], R11 ;  /* 0x0000000b02007388 */ /* 0x0003e40000000800 */
.L_x_119:
[----:B------:R-:W-:-:S13]  /*01f0*/  ISETP.GE.AND P0, PT, R7, R0, PT ;  /* 0x000000000700720c */ /* 0x000fda0003f06270 */
[----:B------:R-:W-:Y:S05]  /*0200*/  @P0 BRA `(.L_x_118) ;  /* 0x0000000c00840947 */ /* 0x000fea0003800000 */
[----:B-1----:R-:W-:Y:S02]  /*0210*/  IMAD.IADD R2, R7, 0x1, -R0 ;  /* 0x0000000107027824 */ /* 0x002fe400078e0a00 */
[----:B------:R-:W-:-:S03]  /*0220*/  IMAD.IADD R4, R0, 0x1, -R7 ;  /* 0x0000000100047824 */ /* 0x000fc600078e0a07 */
[----:B------:R-:W-:Y:S02]  /*0230*/  ISETP.GT.U32.AND P0, PT, R2, -0x8, PT ;  /* 0xfffffff80200780c */ /* 0x000fe40003f04070 */
[----:B------:R-:W-:-:S04]  /*0240*/  LOP3.LUT R23, R4, 0x7, RZ, 0xc0, !PT ;  /* 0x0000000704177812 */ /* 0x000fc800078ec0ff */
[----:B------:R-:W-:-:S07]  /*0250*/  ISETP.NE.AND P1, PT, R23, RZ, PT ;  /* 0x000000ff1700720c */ /* 0x000fce0003f25270 */
[----:B------:R-:W-:Y:S06]  /*0260*/  @P0 BRA `(.L_x_120) ;  /* 0x0000000400900947 */ /* 0x000fec0003800000 */
[----:B------:R-:W1:Y:S01]  /*0270*/  S2R R8, SR_CgaCtaId ;  /* 0x0000000000087919 */ /* 0x000e620000008800 */
[----:B------:R-:W2:Y:S01]  /*0280*/  LDC.64 R2, c[0x0][0x398] ;  /* 0x0000e600ff027b82 */ /* 0x000ea20000000a00 */
[----:B------:R-:W-:Y:S02]  /*0290*/  MOV R5, 0x400 ;  /* 0x0000040000057802 */ /* 0x000fe40000000f00 */
[----:B------:R-:W-:-:S03]  /*02a0*/  LOP3.LUT R6, R4, 0xfffffff8, RZ, 0xc0, !PT ;  /* 0xfffffff804067812 */ /* 0x000fc600078ec0ff */
[----:B------:R-:W-:Y:S02]  /*02b0*/  VIADD R5, R5, 0x4000 ;  /* 0x0000400005057836 */ /* 0x000fe40000000000 */
[----:B------:R-:W-:Y:S02]  /*02c0*/  IMAD.MOV R6, RZ, RZ, -R6 ;  /* 0x000000ffff067224 */ /* 0x000fe400078e0a06 */
[----:B--2---:R-:W-:-:S03]  /*02d0*/  IMAD.WIDE.U32 R2, R7, 0x4, R2 ;  /* 0x0000000407027825 */ /* 0x004fc600078e0002 */
[----:B------:R-:W-:Y:S02]  /*02e0*/  IADD3 R2, P0, PT, R2, 0xc, RZ ;  /* 0x0000000c02027810 */ /* 0x000fe40007f1e0ff */
[----:B-1----:R-:W-:-:S03]  /*02f0*/  LEA R8, R8, R5, 0x18 ;  /* 0x0000000508087211 */ /* 0x002fc600078ec0ff */
[----:B------:R-:W-:Y:S02]  /*0300*/  IMAD.X R3, RZ, RZ, R3, P0 ;  /* 0x000000ffff037224 */ /* 0x000fe400000e0603 */
[----:B------:R-:W-:-:S07]  /*0310*/  IMAD R5, R7, 0x4, R8 ;  /* 0x0000000407057824 */ /* 0x000fce00078e0208 */
.L_x_121:
        /* <DEDUP_REMOVED lines=18> */
[----:B----4-:R-:W-:Y:S02]  /*0440*/  IADD3 R22, PT, PT, R16, 0x3f, -R9 ;  /* 0x0000003f10167810 */ /* 0x010fe40007ffe809 */
[----:B------:R-:W-:Y:S02]  /*0450*/  SHF.R.S32.HI R18, RZ, 0x6, R25 ;  /* 0x00000006ff127819 */ /* 0x000fe40000011419 */
[----:B------:R-:W-:-:S02]  /*0460*/  SHF.R.S32.HI R25, RZ, 0x1f, R10 ;  /* 0x0000001fff197819 */ /* 0x000fc4000001140a */
[----:B-----5:R-:W-:Y:S01]  /*0470*/  IADD3 R16, PT, PT, R21, 0x3f, -R16 ;  /* 0x0000003f15107810 */ /* 0x020fe20007ffe810 */
[----:B------:R-:W-:Y:S01]  /*0480*/  VIADD R8, R18, 0xf ;  /* 0x0000000f12087836 */ /* 0x000fe20000000000 */
[----:B------:R-:W-:Y:S01]  /*0490*/  LEA.HI R10, R25, R10, RZ, 0x6 ;  /* 0x0000000a190a7211 */ /* 0x000fe200078f30ff */
[----:B------:R1:W-:Y:S03]  /*04a0*/  STS [R5], R18 ;  /* 0x0000001205007388 */ /* 0x0003e60000000800 */
[----:B------:R-:W-:Y:S02]  /*04b0*/  LEA.HI R8, R8, R8, RZ, 0x4 ;  /* 0x0000000808087211 */ /* 0x000fe400078f20ff */
[----:B------:R-:W-:Y:S02]  /*04c0*/  SHF.R.S32.HI R10, RZ, 0x6, R10 ;  /* 0x00000006ff0a7819 */ /* 0x000fe4000001140a */
[----:B------:R-:W-:Y:S01]  /*04d0*/  LEA.HI.SX32 R25, R8, R11, 0x1c ;  /* 0x0000000b08197211 */ /* 0x000fe200078fe2ff */
[----:B------:R-:W-:Y:S01]  /*04e0*/  IMAD R8, R0, 0x4, R5 ;  /* 0x0000000400087824 */ /* 0x000fe200078e0205 */
[----:B------:R-:W-:Y:S01]  /*04f0*/  IADD3 R24, PT, PT, R13, 0x3f, -R12 ;  /* 0x0000003f0d187810 */ /* 0x000fe20007ffe80c */
[----:B------:R-:W-:-:S03]  /*0500*/  VIADD R11, R10, 0xf ;  /* 0x0000000f0a0b7836 */ /* 0x000fc60000000000 */
[----:B------:R2:W-:Y:S02]  /*0510*/  STS [R8], R25 ;  /* 0x0000001908007388 */ /* 0x0005e40000000800 */
[----:B------:R-:W-:Y:S02]  /*0520*/  LEA.HI R20, R11, R11, RZ, 0x4 ;  /* 0x0000000b0b147211 */ /* 0x000fe400078f20ff */
[----:B------:R-:W-:Y:S01]  /*0530*/  SHF.R.S32.HI R11, RZ, 0x1f, R22 ;  /* 0x0000001fff0b7819 */ /* 0x000fe20000011416 */
[----:B------:R-:W-:Y:S01]  /*0540*/  STS [R5+0x4], R10 ;  /* 0x0000040a05007388 */ /* 0x000fe20000000800 */
[----:B------:R-:W-:Y:S02]  /*0550*/  LEA.HI.SX32 R9, R20, R25, 0x1c ;  /* 0x0000001914097211 */ /* 0x000fe400078fe2ff */
[----:B------:R-:W-:Y:S02]  /*0560*/  IADD3 R20, PT, PT, R14, 0x3f, -R21 ;  /* 0x0000003f0e147810 */ /* 0x000fe40007ffe815 */
[----:B------:R-:W-:Y:S01]  /*0570*/  SHF.R.S32.HI R21, RZ, 0x1f, R16 ;  /* 0x0000001fff157819 */ /* 0x000fe20000011410 */
[----:B------:R-:W-:Y:S01]  /*0580*/  STS [R8+0x4], R9 ;  /* 0x0000040908007388 */ /* 0x000fe20000000800 */
[----:B------:R-:W-:-:S02]  /*0590*/  LEA.HI R11, R11, R22, RZ, 0x6 ;  /* 0x000000160b0b7211 */ /* 0x000fc400078f30ff */
[----:B------:R-:W-:Y:S02]  /*05a0*/  LEA.HI R16, R21, R16, RZ, 0x6 ;  /* 0x0000001015107211 */ /* 0x000fe400078f30ff */
[----:B------:R-:W-:Y:S02]  /*05b0*/  IADD3 R21, PT, PT, R12, 0x3f, -R19 ;  /* 0x0000003f0c157810 */ /* 0x000fe40007ffe813 */
[----:B------:R-:W-:Y:S02]  /*05c0*/  IADD3 R22, PT, PT, R19, 0x3f, -R14 ;  /* 0x0000003f13167810 */ /* 0x000fe40007ffe80e */
[----:B------:R-:W-:Y:S02]  /*05d0*/  SHF.R.S32.HI R27, RZ, 0x1f, R20 ;  /* 0x0000001fff1b7819 */ /* 0x000fe40000011414 */
[----:B------:R-:W-:Y:S02]  /*05e0*/  SHF.R.S32.HI R12, RZ, 0x6, R11 ;  /* 0x00000006ff0c7819 */ /* 0x000fe4000001140b */
[----:B------:R-:W-:-:S02]  /*05f0*/  SHF.R.S32.HI R19, RZ, 0x1f, R22 ;  /* 0x0000001fff137819 */ /* 0x000fc40000011416 */
[----:B------:R-:W-:Y:S01]  /*0600*/  LEA.HI R14, R27, R20, RZ, 0x6 ;  /* 0x000000141b0e7211 */ /* 0x000fe200078f30ff */
[----:B------:R-:W-:Y:S01]  /*0610*/  VIADD R13, R12, 0xf ;  /* 0x0000000f0c0d7836 */ /* 0x000fe20000000000 */
[----:B------:R-:W-:Y:S01]  /*0620*/  SHF.R.S32.HI R16, RZ, 0x6, R16 ;  /* 0x00000006ff107819 */ /* 0x000fe20000011410 */
[----:B------:R-:W-:Y:S01]  /*0630*/  STS [R5+0x8], R12 ;  /* 0x0000080c05007388 */ /* 0x000fe20000000800 */
[----:B------:R-:W-:Y:S02]  /*0640*/  SHF.R.S32.HI R20, RZ, 0x1f, R21 ;  /* 0x0000001fff147819 */ /* 0x000fe40000011415 */
[----:B-1----:R-:W-:Y:S01]  /*0650*/  LEA.HI R18, R19, R22, RZ, 0x6 ;  /* 0x0000001613127211 */ /* 0x002fe200078f30ff */
[----:B------:R-:W-:Y:S01]  /*0660*/  VIADD R19, R16, 0xf ;  /* 0x0000000f10137836 */ /* 0x000fe20000000000 */
[----:B------:R-:W-:Y:S02]  /*0670*/  SHF.R.S32.HI R14, RZ, 0x6, R14 ;  /* 0x00000006ff0e7819 */ /* 0x000fe4000001140e */
[----:B------:R-:W-:-:S02]  /*0680*/  SHF.R.S32.HI R11, RZ, 0x1f, R24 ;  /* 0x0000001fff0b7819 */ /* 0x000fc40000011418 */
[----:B------:R-:W-:Y:S02]  /*0690*/  LEA.HI R22, R13, R13, RZ, 0x4 ;  /* 0x0000000d0d167211 */ /* 0x000fe400078f20ff */
[----:B------:R-:W-:Y:S01]  /*06a0*/  LEA.HI R20, R20, R21, RZ, 0x6 ;  /* 0x0000001514147211 */ /* 0x000fe200078f30ff */
[----:B------:R-:W-:Y:S01]  /*06b0*/  VIADD R21, R14, 0xf ;  /* 0x0000000f0e157836 */ /* 0x000fe20000000000 */
[----:B------:R-:W-:Y:S02]  /*06c0*/  SHF.R.S32.HI R18, RZ, 0x6, R18 ;  /* 0x00000006ff127819 */ /* 0x000fe40000011412 */
[----:B------:R-:W-:Y:S02]  /*06d0*/  LEA.HI R11, R11, R24, RZ, 0x6 ;  /* 0x000000180b0b7211 */ /* 0x000fe400078f30ff */
[----:B------:R-:W-:Y:S01]  /*06e0*/  LEA.HI R24, R19, R19, RZ, 0x4 ;  /* 0x0000001313187211 */ /* 0x000fe200078f20ff */
[----:B--2---:R-:W-:Y:S01]  /*06f0*/  VIADD R25, R18, 0xf ;  /* 0x0000000f12197836 */ /* 0x004fe20000000000 */
[----:B------:R-:W-:-:S02]  /*0700*/  LEA.HI.SX32 R13, R22, R9, 0x1c ;  /* 0x00000009160d7211 */ /* 0x000fc400078fe2ff */
[----:B------:R-:W-:Y:S02]  /*0710*/  SHF.R.S32.HI R20, RZ, 0x6, R20 ;  /* 0x00000006ff147819 */ /* 0x000fe40000011414 */
[----:B------:R-:W-:Y:S01]  /*0720*/  LEA.HI R26, R21, R21, RZ, 0x4 ;  /* 0x00000015151a7211 */ /* 0x000fe200078f20ff */
[----:B------:R-:W-:Y:S01]  /*0730*/  STS [R8+0x8], R13 ;  /* 0x0000080d08007388 */ /* 0x000fe20000000800 */
[----:B------:R-:W-:Y:S02]  /*0740*/  LEA.HI.SX32 R19, R24, R13, 0x1c ;  /* 0x0000000d18137211 */ /* 0x000fe400078fe2ff */
[----:B------:R-:W-:Y:S01]  /*0750*/  SHF.R.S32.HI R22, RZ, 0x6, R11 ;  /* 0x00000006ff167819 */ /* 0x000fe2000001140b */
[----:B------:R-:W-:Y:S01]  /*0760*/  VIADD R11, R20, 0xf ;  /* 0x0000000f140b7836 */ /* 0x000fe20000000000 */
[----:B------:R-:W-:Y:S01]  /*0770*/  LEA.HI R24, R25, R25, RZ, 0x4 ;  /* 0x0000001919187211 */ /* 0x000fe200078f20ff */
[----:B------:R-:W-:Y:S01]  /*0780*/  STS [R5+0xc], R16 ;  /* 0x00000c1005007388 */ /* 0x000fe20000000800 */
[----:B------:R-:W-:Y:S01]  /*0790*/  LEA.HI.SX32 R21, R26, R19, 0x1c ;  /* 0x000000131a157211 */ /* 0x000fe200078fe2ff */
[----:B------:R-:W-:Y:S01]  /*07a0*/  VIADD R27, R22, 0xf ;  /* 0x0000000f161b7836 */ /* 0x000fe20000000000 */
[----:B------:R-:W-:Y:S01]  /*07b0*/  LEA.HI R26, R11, R11, RZ, 0x4 ;  /* 0x0000000b0b1a7211 */ /* 0x000fe200078f20ff */
[----:B------:R-:W-:Y:S01]  /*07c0*/  STS [R8+0xc], R19 ;  /* 0x00000c1308007388 */ /* 0x000fe20000000800 */
[----:B------:R-:W-:-:S02]  /*07d0*/  LEA.HI.SX32 R25, R24, R21, 0x1c ;  /* 0x0000001518197211 */ /* 0x000fc400078fe2ff */
        /* <DEDUP_REMOVED lines=13> */
.L_x_120:
[----:B------:R-:W-:Y:S05]  /*08b0*/  @!P1 BRA `(.L_x_118) ;  /* 0x0000000400d89947 */ /* 0x000fea0003800000 */
[----:B------:R-:W-:Y:S02]  /*08c0*/  ISETP.GE.U32.AND P0, PT, R23, 0x4, PT ;  /* 0x000000041700780c */ /* 0x000fe40003f06070 */
[----:B------:R-:W-:-:S04]  /*08d0*/  LOP3.LUT R10, R4, 0x3, RZ, 0xc0, !PT ;  /* 0x00000003040a7812 */ /* 0x000fc800078ec0ff */
[----:B------:R-:W-:-:S07]  /*08e0*/  ISETP.NE.AND P1, PT, R10, RZ, PT ;  /* 0x000000ff0a00720c */ /* 0x000fce0003f25270 */
[----:B------:R-:W-:Y:S06]  /*08f0*/  @!P0 BRA `(.L_x_122) ;  /* 0x0000000000e48947 */ /* 0x000fec0003800000 */
[----:B------:R-:W2:Y:S01]  /*0900*/  LDC.64 R12, c[0x0][0x398] ;  /* 0x0000e600ff0c7b82 */ /* 0x000ea20000000a00 */
[C---:B------:R-:W-:Y:S02]  /*0910*/  VIADD R19, R7.reuse, 0x1 ;  /* 0x0000000107137836 */ /* 0x040fe40000000000 */
[C---:B------:R-:W-:Y:S02]  /*0920*/  VIADD R21, R7.reuse, 0x2 ;  /* 0x0000000207157836 */ /* 0x040fe40000000000 */
[----:B--2---:R-:W-:-:S04]  /*0930*/  IMAD.WIDE.U32 R8, R7, 0x4, R12 ;  /* 0x0000000407087825 */ /* 0x004fc800078e000c */
        /* <DEDUP_REMOVED lines=28> */
[----:B------:R-:W-:Y:S01]  /*0b00*/  LEA.HI R9, R9, R16, RZ, 0x6 ;  /* 0x0000001009097211 */ /* 0x000fe200078f30ff */
[----:B------:R-:W-:Y:S01]  /*0b10*/  VIADD R3, R5, 0xf ;  /* 0x0000000f05037836 */ /* 0x000fe20000000000 */
[----:B------:R-:W-:Y:S02]  /*0b20*/  SHF.R.S32.HI R12, RZ, 0x6, R12 ;  /* 0x00000006ff0c7819 */ /* 0x000fe4000001140c */
[----:B------:R-:W-:Y:S02]  /*0b30*/  LEA R6, R25, R20, 0x18 ;  /* 0x0000001419067211 */ /* 0x000fe400078ec0ff */
[----:B------:R-:W-:Y:S01]  /*0b40*/  SHF.R.S32.HI R13, RZ, 0x6, R9 ;  /* 0x00000006ff0d7819 */ /* 0x000fe20000011409 */
[----:B------:R-:W-:Y:S01]  /*0b50*/  VIADD R9, R12, 0xf ;  /* 0x0000000f0c097836 */ /* 0x000fe20000000000 */
        /* <DEDUP_REMOVED lines=19> */
.L_x_122:
        /* <DEDUP_REMOVED lines=8> */
[----:B------:R-:W2:Y:S04]  /*0d10*/  LDG.E.CONSTANT R4, desc[UR8][R4.64+-0x4] ;  /* 0xfffffc0804047981 */ /* 0x000ea8000c1e9900 */
[----:B------:R-:W2:Y:S04]  /*0d20*/  LDG.E.CONSTANT R9, desc[UR8][R2.64] ;  /* 0x0000000802097981 */ /* 0x000ea8000c1e9900 */
[----:B------:R-:W3:Y:S01]  /*0d30*/  LDG.E.CONSTANT R6, desc[UR8][R2.64+0x4] ;  /* 0x0000040802067981 */ /* 0x000ee2000c1e9900 */
[----:B------:R-:W1:Y:S01]  /*0d40*/  S2R R19, SR_CgaCtaId ;  /* 0x0000000000137919 */ /* 0x000e620000008800 */
[----:B--2---:R-:W-:-:S02]  /*0d50*/  IADD3 R8, PT, PT, R9, 0x3f, -R4 ;  /* 0x0000003f09087810 */ /* 0x004fc40007ffe804 */
[----:B---3--:R-:W-:Y:S02]  /*0d60*/  IADD3 R6, PT, PT, R6, 0x3f, -R9 ;  /* 0x0000003f06067810 */ /* 0x008fe40007ffe809 */
[----:B------:R-:W-:Y:S02]  /*0d70*/  SHF.R.S32.HI R13, RZ, 0x1f, R8 ;  /* 0x0000001fff0d7819 */ /* 0x000fe40000011408 */
        /* <DEDUP_REMOVED lines=21> */
.L_x_123:
[----:B------:R-:W-:Y:S05]  /*0ed0*/  @P1 BRA `(.L_x_118) ;  /* 0x0000000000501947 */ /* 0x000fea0003800000 */
[----:B-1-3--:R-:W1:Y:S02]  /*0ee0*/  LDC.64 R4, c[0x0][0x398] ;  /* 0x0000e600ff047b82 */ /* 0x00ae640000000a00 */
[----:B-1----:R-:W-:-:S04]  /*0ef0*/  IMAD.WIDE R2, R7, 0x4, R4 ;  /* 0x0000000407027825 */ /* 0x002fc800078e0204 */
[----:B------:R-:W-:Y:S02]  /*0f00*/  IMAD.WIDE.U32 R4, R7, 0x4, R4 ;  /* 0x0000000407047825 */ /* 0x000fe400078e0004 */
[----:B------:R1:W3:Y:S04]  /*0f10*/  LDG.E.CONSTANT R2, desc[UR8][R2.64+-0x4] ;  /* 0xfffffc0802027981 */ /* 0x0002e8000c1e9900 */
[----:B------:R-:W3:Y:S01]  /*0f20*/  LDG.E.CONSTANT R5, desc[UR8][R4.64] ;  /* 0x0000000804057981 */ /* 0x000ee2000c1e9900 */
[----:B--2---:R-:W-:Y:S01]  /*0f30*/  MOV R8, 0x400 ;  /* 0x0000040000087802 */ /* 0x004fe20000000f00 */
[----:B------:R-:W2:Y:S04]  /*0f40*/  S2R R13, SR_CgaCtaId ;  /* 0x00000000000d7919 */ /* 0x000ea80000008800 */
[----:B------:R-:W-:-:S05]  /*0f50*/  VIADD R8, R8, 0x4000 ;  /* 0x0000400008087836 */ /* 0x000fca0000000000 */
[----:B--2---:R-:W-:-:S05]  /*0f60*/  LEA R8, R13, R8, 0x18 ;  /* 0x000000080d087211 */ /* 0x004fca00078ec0ff */
[----:B------:R-:W-:-:S04]  /*0f70*/  IMAD R7, R7, 0x4, R8 ;  /* 0x0000000407077824 */ /* 0x000fc800078e0208 */
[----:B-1----:R-:W-:Y:S01]  /*0f80*/  IMAD R3, R0, 0x4, R7 ;  /* 0x0000000400037824 */ /* 0x002fe200078e0207 */
        /* <DEDUP_REMOVED lines=9> */
.L_x_118:
[----:B------:R-:W-:Y:S05]  /*1020*/  BSYNC.RECONVERGENT B0 ;  /* 0x0000000000007941 */ /* 0x000fea0003800200 */
.L_x_117:
        /* <DEDUP_REMOVED lines=17> */
.L_x_127:
        /* <DEDUP_REMOVED lines=11> */
.L_x_125:
[----:B------:R-:W-:Y:S01]  /*11f0*/  ISETP.NE.AND P0, PT, R15, RZ, PT ;  /* 0x000000ff0f00720c */ /* 0x000fe20003f05270 */
[----:B-1----:R-:W-:Y:S02]  /*1200*/  IMAD.MOV.U32 R2, RZ, RZ, RZ ;  /* 0x000000ffff027224 */ /* 0x002fe400078e00ff */
[----:B------:R-:W-:Y:S02]  /*1210*/  IMAD.MOV.U32 R0, RZ, RZ, RZ ;  /* 0x000000ffff007224 */ /* 0x000fe400078e00ff */
[----:B----4-:R-:W-:Y:S02]  /*1220*/  IMAD.MOV.U32 R6, RZ, RZ, RZ ;  /* 0x000000ffff067224 */ /* 0x010fe400078e00ff */
[----:B---3--:R-:W-:-:S06]  /*1230*/  IMAD.MOV.U32 R9, RZ, RZ, RZ ;  /* 0x000000ffff097224 */ /* 0x008fcc00078e00ff */
[----:B------:R-:W-:Y:S05]  /*1240*/  @!P0 BRA `(.L_x_128) ;  /* 0x00000000003c8947 */ /* 0x000fea0003800000 */
[----:B------:R-:W-:Y:S05]  /*1250*/  BRA `(.L_x_129) ;  /* 0x0000000800c47947 */ /* 0x000fea0003800000 */
.L_x_126:
[----:B------:R-:W-:Y:S02]  /*1260*/  ISETP.NE.AND P0, PT, R15, RZ, PT ;  /* 0x000000ff0f00720c */ /* 0x000fe40003f05270 */
[----:B------:R-:W-:-:S05]  /*1270*/  IADD3 R0, PT, PT, -R0, UR7, RZ ;  /* 0x0000000700007c10 */ /* 0x000fca000fffe1ff */
[----:B------:R-:W-:-:S06]  /*1280*/  IMAD.SHL.U32 R9, R0, 0x10, RZ ;  /* 0x0000001000097824 */ /* 0x000fcc00078e00ff */
[----:B------:R-:W-:Y:S05]  /*1290*/  @P0 BRA `(.L_x_129) ;  /* 0x0000000800b40947 */ /* 0x000fea0003800000 */
[----:B------:R-:W-:Y:S01]  /*12a0*/  ISETP.NE.AND P0, PT, R3, RZ, PT ;  /* 0x000000ff0300720c */ /* 0x000fe20003f05270 */
[----:B------:R-:W-:-:S12]  /*12b0*/  IMAD.MOV.U32 R6, RZ, RZ, RZ ;  /* 0x000000ffff067224 */ /* 0x000fd800078e00ff */
[----:B------:R-:W1:Y:S02]  /*12c0*/  @P0 LDC.64 R4, c[0x0][0x398] ;  /* 0x0000e600ff040b82 */ /* 0x000e640000000a00 */
[----:B-1----:R-:W-:-:S05]  /*12d0*/  @P0 IMAD.WIDE.U32 R4, R3, 0x4, R4 ;  /* 0x0000000403040825 */ /* 0x002fca00078e0004 */
[----:B------:R1:W5:Y:S01]  /*12e0*/  @P0 LDG.E.CONSTANT R6, desc[UR8][R4.64+-0x4] ;  /* 0xfffffc0804060981 */ /* 0x000362000c1e9900 */
[----:B------:R-:W-:Y:S01]  /*12f0*/  LEA R7, R3, UR6, 0x2 ;  /* 0x0000000603077c11 */ /* 0x000fe2000f8e10ff */
[----:B------:R-:W-:Y:S02]  /*1300*/  IMAD.MOV.U32 R2, RZ, RZ, RZ ;  /* 0x000000ffff027224 */ /* 0x000fe400078e00ff */
[----:B------:R-:W-:Y:S02]  /*1310*/  @P0 IMAD.MOV.U32 R2, RZ, RZ, R3 ;  /* 0x000000ffff020224 */ /* 0x000fe400078e0003 */
[----:B------:R-:W3:Y:S02]  /*1320*/  LDS R0, [R7] ;  /* 0x0000000007007984 */ /* 0x000ee40000000800 */
[----:B-1-3--:R-:W-:-:S07]  /*1330*/  IMAD.IADD R0, R0, 0x1, -R9 ;  /* 0x0000000100007824 */ /* 0x00afce00078e0a09 */
.L_x_128:
[----:B------:R-:W1:Y:S02]  /*1340*/  LDC.64 R4, c[0x0][0x398] ;  /* 0x0000e600ff047b82 */ /* 0x000e640000000a00 */
[----:B-1----:R-:W-:-:S05]  /*1350*/  IMAD.WIDE.U32 R4, R2, 0x4, R4 ;  /* 0x0000000402047825 */ /* 0x002fca00078e0004 */
[----:B--2---:R-:W2:Y:S01]  /*1360*/  LDG.E.CONSTANT R8, desc[UR8][R4.64] ;  /* 0x0000000804087981 */ /* 0x004ea2000c1e9900 */
        /* <DEDUP_REMOVED lines=26> */
.L_x_134:
        /* <DEDUP_REMOVED lines=26> */
[----:B------:R-:W-:Y:S02]  /*16b0*/  LEA.HI R21, R21, R16, RZ, 0x2 ;  /* 0x0000001015157211 */ /* 0x000fe400078f10ff */
[----:B------:R-:W-:Y:S02]  /*16c0*/  LEA.HI.SX32 R14, R19, R14, 0x1e ;  /* 0x0000000e130e7211 */ /* 0x000fe400078ff2ff */
[----:B------:R-:W-:Y:S02]  /*16d0*/  SHF.R.S32.HI R16, RZ, 0x1f, R13 ;  /* 0x0000001fff107819 */ /* 0x000fe4000001140d */
[----:B------:R-:W-:-:S02]  /*16e0*/  IADD3 R12, PT, PT, R11, 0x3, -R12 ;  /* 0x000000030b0c7810 */ /* 0x000fc40007ffe80c */
[----:B------:R-:W-:Y:S02]  /*16f0*/  LEA.HI.SX32 R14, R21, R14, 0x1e ;  /* 0x0000000e150e7211 */ /* 0x000fe400078ff2ff */
[----:B------:R-:W-:Y:S02]  /*1700*/  LEA.HI R13, R16, R13, RZ, 0x2 ;  /* 0x0000000d100d7211 */ /* 0x000fe400078f10ff */
[----:B------:R-:W-:Y:S02]  /*1710*/  SHF.R.S32.HI R19, RZ, 0x1f, R12 ;  /* 0x0000001fff137819 */ /* 0x000fe4000001140c */
[----:B------:R-:W-:Y:S02]  /*1720*/  IADD3 R11, PT, PT, R8, 0x3, -R11 ;  /* 0x00000003080b7810 */ /* 0x000fe40007ffe80b */
[----:B------:R-:W-:Y:S02]  /*1730*/  LEA.HI.SX32 R13, R13, R14, 0x1e ;  /* 0x0000000e0d0d7211 */ /* 0x000fe400078ff2ff */
[----:B------:R-:W-:-:S02]  /*1740*/  LEA.HI R12, R19, R12, RZ, 0x2 ;  /* 0x0000000c130c7211 */ /* 0x000fc400078f10ff */
[----:B------:R-:W-:Y:S02]  /*1750*/  IADD3 R14, PT, PT, R10, 0x3, -R8 ;  /* 0x000000030a0e7810 */ /* 0x000fe40007ffe808 */
        /* <DEDUP_REMOVED lines=14> */
.L_x_133:
[----:B------:R-:W-:Y:S05]  /*1840*/  BSYNC.RECONVERGENT B2 ;  /* 0x0000000000027941 */ /* 0x000fea0003800200 */
.L_x_132:
        /* <DEDUP_REMOVED lines=34> */
.L_x_136:
[----:B------:R-:W-:Y:S05]  /*1a70*/  BSYNC.RECONVERGENT B2 ;  /* 0x0000000000027941 */ /* 0x000fea0003800200 */
.L_x_135:
        /* <DEDUP_REMOVED lines=24> */
.L_x_138:
[----:B------:R-:W-:Y:S05]  /*1c00*/  BSYNC.RECONVERGENT B2 ;  /* 0x0000000000027941 */ /* 0x000fea0003800200 */
.L_x_137:
        /* <DEDUP_REMOVED lines=13> */
.L_x_131:
[----:B------:R-:W-:Y:S05]  /*1ce0*/  BSYNC.RECONVERGENT B0 ;  /* 0x0000000000007941 */ /* 0x000fea0003800200 */
.L_x_130:
        /* <DEDUP_REMOVED lines=8> */
.L_x_129:
[----:B------:R-:W-:Y:S05]  /*1d70*/  BSYNC.RECONVERGENT B1 ;  /* 0x0000000000017941 */ /* 0x000fea0003800200 */
.L_x_124:
        /* <DEDUP_REMOVED lines=9> */
[----:B-1----:R-:W1:Y:S01]  /*1e10*/  LDS.128 R4, [UR7+0x4100] ;  /* 0x00410007ff047984 */ /* 0x002e620008000c00 */
[----:B------:R-:W3:Y:S01]  /*1e20*/  LDCU UR6, c[0x0][0x388] ;  /* 0x00007100ff0677ac */ /* 0x000ee20008000800 */
[----:B------:R-:W4:Y:S01]  /*1e30*/  LDC.64 R24, c[0x0][0x380] ;  /* 0x0000e000ff187b82 */ /* 0x000f220000000a00 */
[----:B------:R-:W-:Y:S01]  /*1e40*/  IMAD.SHL.U32 R18, R15, 0x4, RZ ;  /* 0x000000040f127824 */ /* 0x000fe200078e00ff */
[--C-:B------:R-:W-:Y:S01]  /*1e50*/  SHF.R.U32.HI R13, RZ, 0x5, R15.reuse ;  /* 0x00000005ff0d7819 */ /* 0x100fe2000001160f */
[----:B------:R-:W5:Y:S01]  /*1e60*/  LDCU UR5, c[0x0][0x394] ;  /* 0x00007280ff0577ac */ /* 0x000f620008000800 */
[----:B------:R-:W-:Y:S02]  /*1e70*/  SHF.R.U32.HI R3, RZ, 0x2, R15 ;  /* 0x00000002ff037819 */ /* 0x000fe4000001160f */
[----:B------:R-:W-:Y:S01]  /*1e80*/  LOP3.LUT R14, R18, 0x1f0, RZ, 0xc0, !PT ;  /* 0x000001f0120e7812 */ /* 0x000fe200078ec0ff */
[----:B------:R-:W-:Y:S01]  /*1e90*/  UISETP.NE.AND UP0, UPT, UR11, 0x1, UPT ;  /* 0x000000010b00788c */ /* 0x000fe2000bf05270 */
[----:B------:R-:W-:Y:S01]  /*1ea0*/  LOP3.LUT R9, R13, 0x1c, RZ, 0xc0, !PT ;  /* 0x0000001c0d097812 */ /* 0x000fe200078ec0ff */
[----:B------:R-:W-:Y:S01]  /*1eb0*/  IMAD R2, R17, 0x80, R3 ;  /* 0x0000008011027824 */ /* 0x000fe200078e0203 */
[----:B------:R-:W-:-:S03]  /*1ec0*/  LOP3.LUT R16, R15, 0x3, RZ, 0xc0, !PT ;  /* 0x000000030f107812 */ /* 0x000fc600078ec0ff */
[----:B------:R-:W-:Y:S01]  /*1ed0*/  IMAD.IADD R14, R14, 0x1, R9 ;  /* 0x000000010e0e7824 */ /* 0x000fe200078e0209 */
[----:B---3--:R-:W-:Y:S02]  /*1ee0*/  USHF.R.S32.HI UR4, URZ, 0x1f, UR6 ;  /* 0x0000001fff047899 */ /* 0x008fe40008011406 */
[----:B----4-:R-:W-:Y:S01]  /*1ef0*/  IMAD.WIDE.U32 R24, R2, UR6, R24 ;  /* 0x0000000602187c25 */ /* 0x010fe2000f8e0018 */
[----:B-1----:R-:W-:-:S03]  /*1f00*/  IADD3 R0, PT, PT, R6, 0x3, -R5 ;  /* 0x0000000306007810 */ /* 0x002fc60007ffe805 */
[----:B-----5:R-:W-:Y:S01]  /*1f10*/  IMAD R19, R4, UR5, RZ ;  /* 0x0000000504137c24 */ /* 0x020fe2000f8e02ff */
[----:B------:R-:W-:Y:S01]  /*1f20*/  R2UR UR14, R7 ;  /* 0x00000000070e72ca */ /* 0x000fe200000e0000 */
[----:B------:R-:W-:Y:S01]  /*1f30*/  IMAD R7, R2, UR4, RZ ;  /* 0x0000000402077c24 */ /* 0x000fe2000f8e02ff */
[----:B------:R-:W-:-:S03]  /*1f40*/  SHF.R.S32.HI R9, RZ, 0x1f, R0 ;  /* 0x0000001fff097819 */ /* 0x000fc60000011400 */
[----:B------:R-:W-:Y:S01]  /*1f50*/  IMAD.IADD R12, R25, 0x1, R7 ;  /* 0x00000001190c7824 */ /* 0x000fe200078e0207 */
[----:B------:R-:W-:Y:S01]  /*1f60*/  LEA.HI R9, R9, R0, RZ, 0x2 ;  /* 0x0000000009097211 */ /* 0x000fe200078f10ff */
[----:B------:R-:W-:-:S04]  /*1f70*/  IMAD.SHL.U32 R0, R15, 0x10, RZ ;  /* 0x000000100f007824 */ /* 0x000fc800078e00ff */
[----:B------:R-:W-:Y:S01]  /*1f80*/  IMAD.SHL.U32 R9, R9, 0x80, RZ ;  /* 0x0000008009097824 */ /* 0x000fe200078e00ff */
[----:B------:R-:W-:-:S04]  /*1f90*/  LOP3.LUT R20, R0, 0x30, RZ, 0xc0, !PT ;  /* 0x0000003000147812 */ /* 0x000fc800078ec0ff */
[----:B------:R-:W-:Y:S01]  /*1fa0*/  LOP3.LUT R22, R9, 0xfffffe00, RZ, 0xc0, !PT ;  /* 0xfffffe0009167812 */ /* 0x000fe200078ec0ff */
[----:B------:R-:W-:Y:S06]  /*1fb0*/  BRA.U UP0, `(.L_x_139) ;  /* 0x0000000900507547 */ /* 0x000fec000b800000 */
[----:B------:R-:W1:Y:S01]  /*1fc0*/  LDCU UR4, c[0x0][0x38c] ;  /* 0x00007180ff0477ac */ /* 0x000e620008000800 */
[----:B------:R-:W-:Y:S01]  /*1fd0*/  IMAD.U32 R4, RZ, RZ, UR14 ;  /* 0x0000000eff047e24 */ /* 0x000fe2000f8e00ff */
[----:B------:R-:W-:Y:S01]  /*1fe0*/  BSSY.RECONVERGENT B0, `(.L_x_140) ;  /* 0x0000056000007945 */ /* 0x000fe20003800200 */
[----:B------:R-:W-:Y:S02]  /*1ff0*/  IMAD R3, R3, 0x40, R20 ;  /* 0x0000004003037824 */ /* 0x000fe400078e0214 */
[----:B------:R-:W-:-:S05]  /*2000*/  IMAD R5, R4, 0x40, R5 ;  /* 0x0000004004057824 */ /* 0x000fca00078e0205 */
[----:B------:R-:W-:-:S04]  /*2010*/  VIADDMNMX R9, R6, -R5, 0x40, PT ;  /* 0x0000004006097446 */ /* 0x000fc80003800905 */
[----:B------:R-:W-:-:S04]  /*2020*/  ISETP.GT.AND P0, PT, R9, R20, PT ;  /* 0x000000140900720c */ /* 0x000fc80003f04270 */
[----:B-1----:R-:W-:-:S13]  /*2030*/  ISETP.GE.OR P0, PT, R2, UR4, !P0 ;  /* 0x0000000402007c0c */ /* 0x002fda000c706670 */
        /* <DEDUP_REMOVED lines=17> */
.L_x_142:
        /* <DEDUP_REMOVED lines=9> */
[----:B------:R-:W3:Y:S04]  /*21e0*/  @P4 LDG.E.U8.CONSTANT R2, desc[UR8][R24.64+0x1] ;  /* 0x0000010818024981 */ /* 0x000ee8000c1e9100 */
[----:B------:R-:W4:Y:S01]  /*21f0*/  @P6 LDG.E.U8.CONSTANT R4, desc[UR8][R24.64] ;  /* 0x0000000818046981 */ /* 0x000f22000c1e9100 */
[----:B------:R-:W-:-:S03]  /*2200*/  ISETP.GE.AND P6, PT, R20, 0x9, PT ;  /* 0x000000091400780c */ /* 0x000fc60003fc6270 */
[----:B--2---:R-:W2:Y:S01]  /*2210*/  @P1 LDG.E.U8.CONSTANT R8, desc[UR8][R24.64+0x2] ;  /* 0x0000020818081981 */ /* 0x004ea2000c1e9100 */
        /* <DEDUP_REMOVED lines=8> */
[----:B---3--:R-:W-:-:S05]  /*22a0*/  @P4 IMAD.SHL.U32 R7, R2, 0x100, RZ ;  /* 0x0000010002074824 */ /* 0x008fca00078e00ff */
[----:B----4-:R-:W-:Y:S01]  /*22b0*/  @P4 LOP3.LUT R4, R4, 0xff00, R7, 0xf8, !PT ;  /* 0x0000ff0004044812 */ /* 0x010fe200078ef807 */
[----:B--2---:R-:W-:Y:S01]  /*22c0*/  @P1 IMAD.U32 R7, R8, 0x10000, RZ ;  /* 0x0001000008071824 */ /* 0x004fe200078e00ff */
[----:B------:R-:W-:-:S05]  /*22d0*/  ISETP.GE.AND P4, PT, R20, 0xd, PT ;  /* 0x0000000d1400780c */ /* 0x000fca0003f86270 */
[----:B------:R-:W2:Y:S01]  /*22e0*/  @P5 LDG.E.U8.CONSTANT R8, desc[UR8][R24.64+0x7] ;  /* 0x0000070818085981 */ /* 0x000ea2000c1e9100 */
[----:B-----5:R-:W-:Y:S01]  /*22f0*/  @P3 IMAD.SHL.U32 R10, R10, 0x100, RZ ;  /* 0x000001000a0a3824 */ /* 0x020fe200078e00ff */
[----:B------:R-:W-:Y:S01]  /*2300*/  @P1 LOP3.LUT R4, R4, 0xff0000, R7, 0xf8, !PT ;  /* 0x00ff000004041812 */ /* 0x000fe200078ef807 */
[----:B------:R-:W-:Y:S01]  /*2310*/  @P0 IMAD.SHL.U32 R7, R12, 0x100, RZ ;  /* 0x000001000c070824 */ /* 0x000fe200078e00ff */
[C---:B------:R-:W-:Y:S01]  /*2320*/  ISETP.GE.AND P1, PT, R20.reuse, 0xb, PT ;  /* 0x0000000b1400780c */ /* 0x040fe20003f26270 */
[----:B------:R-:W-:Y:S01]  /*2330*/  @P2 IMAD.U32 R2, R11, 0x10000, RZ ;  /* 0x000100000b022824 */ /* 0x000fe200078e00ff */
[----:B------:R-:W-:Y:S02]  /*2340*/  @P3 LOP3.LUT R5, R5, 0xff00, R10, 0xf8, !PT ;  /* 0x0000ff0005053812 */ /* 0x000fe400078ef80a */
[----:B------:R-:W-:Y:S02]  /*2350*/  ISETP.GE.AND P3, PT, R20, 0xe, PT ;  /* 0x0000000e1400780c */ /* 0x000fe40003f66270 */
        /* <DEDUP_REMOVED lines=13> */
[----:B--2---:R-:W-:-:S05]  /*2430*/  @P5 IMAD.SHL.U32 R8, R8, 0x1000000, RZ ;  /* 0x0100000008085824 */ /* 0x004fca00078e00ff */
[----:B------:R-:W-:Y:S01]  /*2440*/  @P5 LOP3.LUT R5, R5, R8, RZ, 0xfc, !PT ;  /* 0x0000000805055212 */ /* 0x000fe200078efcff */
[----:B-----5:R-:W-:Y:S02]  /*2450*/  @P3 IMAD.SHL.U32 R20, R11, 0x100, RZ ;  /* 0x000001000b143824 */ /* 0x020fe400078e00ff */
[----:B---3--:R-:W-:-:S03]  /*2460*/  @P1 IMAD.U32 R11, R10, 0x10000, RZ ;  /* 0x000100000a0b1824 */ /* 0x008fc600078e00ff */
[----:B----4-:R-:W-:Y:S01]  /*2470*/  @P3 LOP3.LUT R7, R7, 0xff00, R20, 0xf8, !PT ;  /* 0x0000ff0007073812 */ /* 0x010fe200078ef814 */
[----:B------:R-:W-:Y:S01]  /*2480*/  @P2 IMAD.U32 R10, R21, 0x10000, RZ ;  /* 0x00010000150a2824 */ /* 0x000fe200078e00ff */
[----:B------:R-:W-:Y:S01]  /*2490*/  @P1 LOP3.LUT R6, R6, 0xff0000, R11, 0xf8, !PT ;  /* 0x00ff000006061812 */ /* 0x000fe200078ef80b */
[----:B------:R-:W-:Y:S02]  /*24a0*/  @P6 IMAD.SHL.U32 R11, R2, 0x1000000, RZ ;  /* 0x01000000020b6824 */ /* 0x000fe400078e00ff */
[----:B------:R-:W-:Y:S01]  /*24b0*/  @P0 IMAD.SHL.U32 R21, R12, 0x1000000, RZ ;  /* 0x010000000c150824 */ /* 0x000fe200078e00ff */
[----:B------:R-:W-:Y:S01]  /*24c0*/  @P2 LOP3.LUT R7, R7, 0xff0000, R10, 0xf8, !PT ;  /* 0x00ff000007072812 */ /* 0x000fe200078ef80a */
[----:B------:R-:W-:Y:S01]  /*24d0*/  @P4 IMAD.SHL.U32 R2, R23, 0x1000000, RZ ;  /* 0x0100000017024824 */ /* 0x000fe200078e00ff */
[----:B------:R-:W-:Y:S02]  /*24e0*/  @P6 LOP3.LUT R4, R4, R11, RZ, 0xfc, !PT ;  /* 0x0000000b04046212 */ /* 0x000fe400078efcff */
[----:B------:R-:W-:-:S02]  /*24f0*/  @P0 LOP3.LUT R6, R6, R21, RZ, 0xfc, !PT ;  /* 0x0000001506060212 */ /* 0x000fc400078efcff */
[----:B------:R-:W-:-:S05]  /*2500*/  @P4 LOP3.LUT R7, R7, R2, RZ, 0xfc, !PT ;  /* 0x0000000207074212 */ /* 0x000fca00078efcff */
[----:B------:R4:W-:Y:S01]  /*2510*/  STS.128 [R3+UR7], R4 ;  /* 0x0000000403007988 */ /* 0x0009e20008000c07 */
[----:B------:R-:W-:Y:S05]  /*2520*/  BRA `(.L_x_143) ;  /* 0x0000000000047947 */ /* 0x000fea0003800000 */
.L_x_141:
[----:B------:R1:W-:Y:S02]  /*2530*/  STS.128 [R3+UR7], RZ ;  /* 0x000000ff03007988 */ /* 0x0003e40008000c07 */
.L_x_143:
[----:B------:R-:W-:Y:S05]  /*2540*/  BSYNC.RECONVERGENT B0 ;  /* 0x0000000000007941 */ /* 0x000fea0003800200 */
.L_x_140:
[----:B------:R-:W0:Y:S01]  /*2550*/  LDGDEPBAR ;  /* 0x00000000000079af */ /* 0x000e220000000000 */
[----:B------:R-:W-:Y:S01]  /*2560*/  VIADD R2, R9, 0x3 ;  /* 0x0000000309027836 */ /* 0x000fe20000000000 */
[----:B------:R-:W-:-:S04]  /*2570*/  SHF.R.U32.HI R9, RZ, 0x5, R14 ;  /* 0x00000005ff097819 */ /* 0x000fc8000001160e */
[----:B------:R-:W-:Y:S02]  /*2580*/  LOP3.LUT R9, R9, 0xc, R18, 0x48, !PT ;  /* 0x0000000c09097812 */ /* 0x000fe400078e4812 */
[----:B--2---:R-:W-:Y:S02]  /*2590*/  SHF.R.S32.HI R11, RZ, 0x1f, R2 ;  /* 0x0000001fff0b7819 */ /* 0x004fe40000011402 */
[----:B------:R-:W-:Y:S02]  /*25a0*/  LOP3.LUT R9, R9, R14, RZ, 0x3c, !PT ;  /* 0x0000000e09097212 */ /* 0x000fe400078e3cff */
[----:B------:R-:W-:-:S03]  /*25b0*/  LEA.HI R11, R11, R2, RZ, 0x2 ;  /* 0x000000020b0b7211 */ /* 0x000fc600078f10ff */
[----:B------:R-:W-:Y:S02]  /*25c0*/  IMAD R9, R16, 0x800, R9 ;  /* 0x0000080010097824 */ /* 0x000fe400078e0209 */
[----:B------:R-:W-:-:S05]  /*25d0*/  IMAD.SHL.U32 R11, R11, 0x80, RZ ;  /* 0x000000800b0b7824 */ /* 0x000fca00078e00ff */
[----:B------:R-:W-:Y:S01]  /*25e0*/  LOP3.LUT R11, R11, 0xfffffe00, RZ, 0xc0, !PT ;  /* 0xfffffe000b0b7812 */ /* 0x000fe200078ec0ff */
[----:B------:R-:W-:-:S04]  /*25f0*/  DEPBAR.LE SB0, 0x0 ;  /* 0x000080000000791a */ /* 0x000fc80000000000 */
[----:B------:R-:W-:Y:S01]  /*2600*/  BAR.SYNC.DEFER_BLOCKING 0x0 ;  /* 0x0000000000007b1d */ /* 0x000fe20000010000 */
[----:B------:R-:W-:-:S05]  /*2610*/  ISETP.GE.AND P0, PT, R0, R11, PT ;  /* 0x0000000b0000720c */ /* 0x000fca0003f06270 */
[----:B---34-:R-:W2:Y:S02]  /*2620*/  LDS.128 R4, [R3+UR7] ;  /* 0x0000000703047984 */ /* 0x018ea40008000c00 */
[----:B------:R-:W-:Y:S06]  /*2630*/  BAR.SYNC.DEFER_BLOCKING 0x0 ;  /* 0x0000000000007b1d */ /* 0x000fec0000010000 */
[----:B--2---:R2:W-:Y:S04]  /*2640*/  STS [R9+UR7], R4 ;  /* 0x0000000409007988 */ /* 0x0045e80008000807 */
[----:B------:R2:W-:Y:S04]  /*2650*/  STS [R9+UR7+0x200], R5 ;  /* 0x0002000509007988 */ /* 0x0005e80008000807 */
[----:B------:R2:W-:Y:S04]  /*2660*/  STS [R9+UR7+0x400], R6 ;  /* 0x0004000609007988 */ /* 0x0005e80008000807 */
[----:B------:R2:W-:Y:S01]  /*2670*/  STS [R9+UR7+0x600], R7 ;  /* 0x0006000709007988 */ /* 0x0005e20008000807 */
[----:B------:R-:W-:Y:S06]  /*2680*/  BAR.SYNC.DEFER_BLOCKING 0x0 ;  /* 0x0000000000007b1d */ /* 0x000fec0000010000 */
[----:B------:R-:W-:Y:S05]  /*2690*/  @P0 EXIT ;  /* 0x000000000000094d */ /* 0x000fea0003800000 */
[C---:B--2---:R-:W-:Y:S01]  /*26a0*/  VIADD R6, R0.reuse, 0x8 ;  /* 0x0000000800067836 */ /* 0x044fe20000000000 */
[----:B------:R-:W-:Y:S01]  /*26b0*/  SHF.R.U32.HI R2, RZ, 0x1, R15 ;  /* 0x00000001ff027819 */ /* 0x000fe2000001160f */
[C---:B-1----:R-:W-:Y:S01]  /*26c0*/  VIADD R3, R0.reuse, 0x4 ;  /* 0x0000000400037836 */ /* 0x042fe20000000000 */
[----:B------:R-:W1:Y:S01]  /*26d0*/  LDCU.64 UR10, c[0x0][0x3a0] ;  /* 0x00007400ff0a77ac */ /* 0x000e620008000a00 */
[----:B------:R-:W-:Y:S01]  /*26e0*/  VIADD R9, R0, 0xc ;  /* 0x0000000c00097836 */ /* 0x000fe20000000000 */
[--C-:B------:R-:W-:Y:S01]  /*26f0*/  SHF.R.U32.HI R7, RZ, 0x9, R6.reuse ;  /* 0x00000009ff077819 */ /* 0x100fe20000011606 */
[----:B------:R-:W-:Y:S01]  /*2700*/  IMAD R17, R22, R17, RZ ;  /* 0x0000001116117224 */ /* 0x000fe200078e02ff */
[----:B------:R-:W-:Y:S01]  /*2710*/  SHF.R.U32.HI R8, RZ, 0x5, R6 ;  /* 0x00000005ff087819 */ /* 0x000fe20000011606 */
[----:B------:R-:W-:Y:S01]  /*2720*/  USHF.L.U32 UR4, UR14, 0xd, URZ ;  /* 0x0000000d0e047899 */ /* 0x000fe200080006ff */
[--C-:B------:R-:W-:Y:S02]  /*2730*/  SHF.R.U32.HI R4, RZ, 0x9, R3.reuse ;  /* 0x00000009ff047819 */ /* 0x100fe40000011603 */
[----:B------:R-:W-:Y:S01]  /*2740*/  SHF.R.U32.HI R5, RZ, 0x5, R3 ;  /* 0x00000005ff057819 */ /* 0x000fe20000011603 */
[----:B------:R-:W-:Y:S01]  /*2750*/  USHF.R.S32.HI UR5, URZ, 0x1f, UR4 ;  /* 0x0000001fff057899 */ /* 0x000fe20008011404 */
[----:B------:R-:W-:-:S02]  /*2760*/  SHF.R.U32.HI R10, RZ, 0x9, R9 ;  /* 0x00000009ff0a7819 */ /* 0x000fc40000011609 */
[----:B------:R-:W-:Y:S02]  /*2770*/  SHF.R.U32.HI R11, RZ, 0x5, R9 ;  /* 0x00000005ff0b7819 */ /* 0x000fe40000011609 */
[----:B------:R-:W-:Y:S02]  /*2780*/  LOP3.LUT R7, R7, 0xc, R8, 0x48, !PT ;  /* 0x0000000c07077812 */ /* 0x000fe400078e4808 */
[----:B------:R-:W-:Y:S02]  /*2790*/  LOP3.LUT R13, R13, 0xc, R2, 0x48, !PT ;  /* 0x0000000c0d0d7812 */ /* 0x000fe400078e4802 */
[----:B------:R-:W-:Y:S02]  /*27a0*/  LOP3.LUT R4, R4, 0xc, R5, 0x48, !PT ;  /* 0x0000000c04047812 */ /* 0x000fe400078e4805 */
[----:B------:R-:W-:Y:S02]  /*27b0*/  LOP3.LUT R10, R10, 0xc, R11, 0x48, !PT ;  /* 0x0000000c0a0a7812 */ /* 0x000fe400078e480b */
[----:B------:R-:W-:-:S02]  /*27c0*/  LOP3.LUT R7, R7, 0x1f8, R6, 0x78, !PT ;  /* 0x000001f807077812 */ /* 0x000fc400078e7806 */
[----:B------:R-:W-:Y:S02]  /*27d0*/  LOP3.LUT R13, R13, 0x1f0, R0, 0xf8, !PT ;  /* 0x000001f00d0d7812 */ /* 0x000fe400078ef800 */
[----:B------:R-:W-:Y:S02]  /*27e0*/  LOP3.LUT R2, R4, 0x1f4, R3, 0x78, !PT ;  /* 0x000001f404027812 */ /* 0x000fe400078e7803 */
[----:B------:R-:W-:Y:S02]  /*27f0*/  LOP3.LUT R10, R10, 0x1fc, R9, 0x78, !PT ;  /* 0x000001fc0a0a7812 */ /* 0x000fe400078e7809 */
[----:B------:R-:W-:Y:S02]  /*2800*/  LOP3.LUT R6, R7, 0x3e00, R6, 0xf8, !PT ;  /* 0x00003e0007067812 */ /* 0x000fe400078ef806 */
[----:B------:R-:W-:Y:S02]  /*2810*/  LOP3.LUT R4, R13, 0x3e00, R0, 0xf8, !PT ;  /* 0x00003e000d047812 */ /* 0x000fe400078ef800 */
[----:B------:R-:W-:-:S02]  /*2820*/  LOP3.LUT R5, R2, 0x3e00, R3, 0xf8, !PT ;  /* 0x00003e0002057812 */ /* 0x000fc400078ef803 */
[----:B------:R-:W-:Y:S01]  /*2830*/  LOP3.LUT R7, R10, 0x3e00, R9, 0xf8, !PT ;  /* 0x00003e000a077812 */ /* 0x000fe200078ef809 */
[----:B------:R-:W-:Y:S01]  /*2840*/  LDS R6, [R6+UR7] ;  /* 0x0000000706067984 */ /* 0x000fe20008000800 */
[----:B------:R-:W-:Y:S02]  /*2850*/  IADD3 R0, P0, P1, R17, UR4, R0 ;  /* 0x0000000411007c10 */ /* 0x000fe4000f91e000 */
[----:B------:R-:W-:Y:S01]  /*2860*/  SHF.R.S32.HI R17, RZ, 0x1f, R17 ;  /* 0x0000001fff117819 */ /* 0x000fe20000011411 */
[----:B------:R-:W-:Y:S01]  /*2870*/  LDS R4, [R4+UR7] ;  /* 0x0000000704047984 */ /* 0x000fe20008000800 */
[--C-:B-1----:R-:W-:Y:S02]  /*2880*/  IADD3 R2, P2, P3, R0, UR10, R19.reuse ;  /* 0x0000000a00027c10 */ /* 0x102fe4000fb5e013 */
[----:B------:R-:W-:Y:S01]  /*2890*/  SHF.R.S32.HI R19, RZ, 0x1f, R19 ;  /* 0x0000001fff137819 */ /* 0x000fe20000011413 */
[----:B------:R-:W-:Y:S01]  /*28a0*/  LDS R5, [R5+UR7] ;  /* 0x0000000705057984 */ /* 0x000fe20008000800 */
[----:B------:R-:W-:-:S03]  /*28b0*/  IADD3.X R0, PT, PT, R17, UR5, RZ, P0, P1 ;  /* 0x0000000511007c10 */ /* 0x000fc600087e24ff */
[----:B------:R-:W1:Y:S01]  /*28c0*/  LDS R7, [R7+UR7] ;  /* 0x0000000707077984 */ /* 0x000e620008000800 */
[----:B------:R-:W-:-:S05]  /*28d0*/  IADD3.X R3, PT, PT, R0, UR11, R19, P2, P3 ;  /* 0x0000000b00037c10 */ /* 0x000fca00097e6413 */
[----:B-1----:R-:W-:Y:S01]  /*28e0*/  STG.E.128 desc[UR8][R2.64], R4 ;  /* 0x0000000402007986 */ /* 0x002fe2000c101d08 */
[----:B------:R-:W-:Y:S05]  /*28f0*/  EXIT ;  /* 0x000000000000794d */ /* 0x000fea0003800000 */
.L_x_139:
[----:B------:R-:W1:Y:S01]  /*2900*/  LDCU UR4, c[0x0][0x38c] ;  /* 0x00007180ff0477ac */ /* 0x000e620008000800 */
[----:B------:R-:W-:Y:S01]  /*2910*/  IMAD.U32 R4, RZ, RZ, UR14 ;  /* 0x0000000eff047e24 */ /* 0x000fe2000f8e00ff */
[----:B------:R-:W3:Y:S01]  /*2920*/  S2UR UR6, SR_SWINHI ;  /* 0x00000000000679c3 */ /* 0x000ee20000002f00 */
        /* <DEDUP_REMOVED lines=8> */
[----:B---3--:R-:W-:Y:S01]  /*29b0*/  UMOV UR5, UR6 ;  /* 0x0000000600057c82 */ /* 0x008fe20008000000 */
[----:B------:R-:W-:-:S10]  /*29c0*/  VIADD R3, R7, UR4 ;  /* 0x0000000407037c36 */ /* 0x000fd40008000000 */
[----:B------:R-:W-:Y:S05]  /*29d0*/  @P0 BRA `(.L_x_145) ;  /* 0x00000004002c0947 */ /* 0x000fea0003800000 */
[----:B------:R-:W-:Y:S01]  /*29e0*/  IADD3 R26, P1, P2, R24, R21, R20 ;  /* 0x00000015181a7210 */ /* 0x000fe20007a3e014 */
[----:B--2---:R-:W-:Y:S01]  /*29f0*/  VIADD R8, R20, 0x10 ;  /* 0x0000001014087836 */ /* 0x004fe20000000000 */
        /* <DEDUP_REMOVED lines=10> */
.L_x_146:
[----:B------:R-:W-:Y:S02]  /*2aa0*/  IMAD.IADD R23, R23, 0x1, -R20 ;  /* 0x0000000117177824 */ /* 0x000fe400078e0a14 */
        /* <DEDUP_REMOVED lines=56> */
[----:B--2---:R-:W-:-:S05]  /*2e30*/  @P0 IMAD.U32 R28, R23, 0x10000, RZ ;  /* 0x00010000171c0824 */ /* 0x004fca00078e00ff */
[----:B------:R-:W-:Y:S01]  /*2e40*/  @P0 LOP3.LUT R11, R11, 0xff0000, R28, 0xf8, !PT ;  /* 0x00ff00000b0b0812 */ /* 0x000fe200078ef81c */
[----:B---3--:R-:W-:-:S05]  /*2e50*/  @P1 IMAD.SHL.U32 R28, R29, 0x1000000, RZ ;  /* 0x010000001d1c1824 */ /* 0x008fca00078e00ff */
[----:B------:R-:W-:-:S05]  /*2e60*/  @P1 LOP3.LUT R11, R11, R28, RZ, 0xfc, !PT ;  /* 0x0000001c0b0b1212 */ /* 0x000fca00078efcff */
[----:B------:R4:W-:Y:S01]  /*2e70*/  STS.128 [R7+UR7], R8 ;  /* 0x0000000807007988 */ /* 0x0009e20008000c07 */
[----:B------:R-:W-:Y:S05]  /*2e80*/  BRA `(.L_x_147) ;  /* 0x0000000000047947 */ /* 0x000fea0003800000 */
.L_x_145:
[----:B------:R1:W-:Y:S02]  /*2e90*/  STS.128 [R7+UR7], RZ ;  /* 0x000000ff07007988 */ /* 0x0003e40008000c07 */
.L_x_147:
[----:B------:R-:W-:Y:S05]  /*2ea0*/  BSYNC.RECONVERGENT B0 ;  /* 0x0000000000007941 */ /* 0x000fea0003800200 */
.L_x_144:
[----:B----4-:R-:W-:Y:S01]  /*2eb0*/  SHF.R.U32.HI R9, RZ, 0x5, R14 ;  /* 0x00000005ff097819 */ /* 0x010fe2000001160e */
[----:B--2---:R-:W-:Y:S01]  /*2ec0*/  IMAD.IADD R8, R6, 0x1, -R5 ;  /* 0x0000000106087824 */ /* 0x004fe200078e0a05 */
[----:B------:R-:W0:Y:S01]  /*2ed0*/  LDGDEPBAR ;  /* 0x00000000000079af */ /* 0x000e220000000000 */
[----:B------:R-:W-:Y:S01]  /*2ee0*/  IMAD R17, R22, R17, RZ ;  /* 0x0000001116117224 */ /* 0x000fe200078e02ff */
[----:B------:R-:W-:Y:S01]  /*2ef0*/  LOP3.LUT R9, R9, 0xc, R18, 0x48, !PT ;  /* 0x0000000c09097812 */ /* 0x000fe200078e4812 */
[----:B------:R-:W-:Y:S01]  /*2f00*/  USHF.L.U32 UR5, UR14, 0xd, URZ ;  /* 0x0000000d0e057899 */ /* 0x000fe200080006ff */
[----:B------:R-:W-:Y:S01]  /*2f10*/  SHF.R.U32.HI R10, RZ, 0x1, R15 ;  /* 0x00000001ff0a7819 */ /* 0x000fe2000001160f */
[----:B------:R-:W2:Y:S01]  /*2f20*/  LDCU UR15, c[0x0][0x38c] ;  /* 0x00007180ff0f77ac */ /* 0x000ea20008000800 */
[----:B------:R-:W-:Y:S02]  /*2f30*/  R2UR UR4, R8 ;  /* 0x00000000080472ca */ /* 0x000fe400000e0000 */
[----:B------:R-:W-:Y:S01]  /*2f40*/  IADD3 R15, P0, P1, R19, R17, R0 ;  /* 0x00000011130f7210 */ /* 0x000fe2000791e000 */
[----:B------:R-:W-:Y:S01]  /*2f50*/  IMAD.U32 R22, RZ, RZ, UR5 ;  /* 0x00000005ff167e24 */ /* 0x000fe2000f8e00ff */
[----:B------:R-:W-:Y:S01]  /*2f60*/  LOP3.LUT R9, R9, R14, RZ, 0x3c, !PT ;  /* 0x0000000e09097212 */ /* 0x000fe200078e3cff */
[----:B------:R-:W4:Y:S01]  /*2f70*/  LDCU.64 UR16, c[0x0][0x3a0] ;  /* 0x00007400ff1077ac */ /* 0x000f220008000a00 */
[----:B------:R-:W-:-:S02]  /*2f80*/  SHF.R.S32.HI R8, RZ, 0x1f, R19 ;  /* 0x0000001fff087819 */ /* 0x000fc40000011413 */
[----:B------:R-:W-:Y:S01]  /*2f90*/  SHF.R.S32.HI R17, RZ, 0x1f, R17 ;  /* 0x0000001fff117819 */ /* 0x000fe20000011411 */
[----:B------:R-:W-:Y:S01]  /*2fa0*/  UIADD3 UR12, UPT, UPT, -UR11, URZ, URZ ;  /* 0x000000ff0b0c7290 */ /* 0x000fe2000fffe1ff */
[----:B------:R-:W-:Y:S01]  /*2fb0*/  LOP3.LUT R11, R13, 0xc, R10, 0x48, !PT ;  /* 0x0000000c0d0b7812 */ /* 0x000fe200078e480a */
[----:B------:R-:W-:Y:S01]  /*2fc0*/  IMAD R13, R16, 0x800, R9 ;  /* 0x00000800100d7824 */ /* 0x000fe200078e0209 */
[----:B------:R-:W-:Y:S01]  /*2fd0*/  IADD3.X R14, PT, PT, R8, R17, RZ, P0, P1 ;  /* 0x00000011080e7210 */ /* 0x000fe200007e24ff */
[C---:B------:R-:W-:Y:S01]  /*2fe0*/  VIADD R8, R0.reuse, 0x4 ;  /* 0x0000000400087836 */ /* 0x040fe20000000000 */
[C---:B------:R-:W-:Y:S01]  /*2ff0*/  LOP3.LUT R17, R11.reuse, 0x1f0, R0, 0xf8, !PT ;  /* 0x000001f00b117812 */ /* 0x040fe200078ef800 */
[C---:B------:R-:W-:Y:S01]  /*3000*/  VIADD R9, R0.reuse, 0x8 ;  /* 0x0000000800097836 */ /* 0x040fe20000000000 */
[----:B------:R-:W-:Y:S01]  /*3010*/  UIMAD UR4, UR14, -0x40, UR4 ;  /* 0xffffffc00e0478a4 */ /* 0x000fe2000f8e0204 */
[----:B------:R-:W-:Y:S01]  /*3020*/  VIADD R10, R0, 0xc ;  /* 0x0000000c000a7836 */ /* 0x000fe20000000000 */
[C---:B------:R-:W-:Y:S01]  /*3030*/  LOP3.LUT R19, R11.reuse, 0x1f4, R8, 0x78, !PT ;  /* 0x000001f40b137812 */ /* 0x040fe200078e7808 */
[----:B------:R-:W-:Y:S01]  /*3040*/  UMOV UR13, 0x1 ;  /* 0x00000001000d7882 */ /* 0x000fe20000000000 */
[C---:B------:R-:W-:Y:S01]  /*3050*/  LOP3.LUT R18, R11.reuse, 0x1f8, R9, 0x78, !PT ;  /* 0x000001f80b127812 */ /* 0x040fe200078e7809 */
[----:B------:R-:W-:Y:S01]  /*3060*/  UIADD3 UR4, UPT, UPT, UR4, -0x40, URZ ;  /* 0xffffffc004047890 */ /* 0x000fe2000fffe0ff */
[----:B------:R-:W-:-:S02]  /*3070*/  LOP3.LUT R16, R11, 0x1fc, R10, 0x78, !PT ;  /* 0x000001fc0b107812 */ /* 0x000fc400078e780a */
[----:B------:R-:W-:Y:S02]  /*3080*/  LOP3.LUT R19, R19, 0x3e00, R8, 0xf8, !PT ;  /* 0x00003e0013137812 */ /* 0x000fe400078ef808 */
[----:B------:R-:W-:Y:S02]  /*3090*/  LOP3.LUT R18, R18, 0x3e00, R9, 0xf8, !PT ;  /* 0x00003e0012127812 */ /* 0x000fe400078ef809 */
[----:B------:R-:W-:Y:S02]  /*30a0*/  LOP3.LUT R16, R16, 0x3e00, R10, 0xf8, !PT ;  /* 0x00003e0010107812 */ /* 0x000fe400078ef80a */
[----:B--2-4-:R-:W-:-:S07]  /*30b0*/  LOP3.LUT R17, R17, 0x3e00, R0, 0xf8, !PT ;  /* 0x00003e0011117812 */ /* 0x014fce00078ef800 */
.L_x_154:
        /* <DEDUP_REMOVED lines=12> */
[----:B---3--:R-:W-:Y:S01]  /*3180*/  IADD3 R26, P1, P2, R24, R21, R20 ;  /* 0x00000015181a7210 */ /* 0x008fe20007a3e014 */
        /* <DEDUP_REMOVED lines=13> */
.L_x_150:
        /* <DEDUP_REMOVED lines=65> */
.L_x_149:
[----:B------:R-:W-:-:S04]  /*3670*/  IMAD.U32 R9, RZ, RZ, UR6 ;  /* 0x00000006ff097e24 */ /* 0x000fc8000f8e00ff */
[----:B------:R-:W-:-:S05]  /*3680*/  IMAD R8, R9, 0x2000, R4 ;  /* 0x0000200009087824 */ /* 0x000fca00078e0204 */
[----:B------:R2:W-:Y:S02]  /*3690*/  STS.128 [R8], RZ ;  /* 0x000000ff08007388 */ /* 0x0005e40000000c00 */
.L_x_151:
[----:B------:R-:W-:Y:S05]  /*36a0*/  BSYNC.RECONVERGENT B0 ;  /* 0x0000000000007941 */ /* 0x000fea0003800200 */
.L_x_148:
[----:B------:R-:W0:Y:S01]  /*36b0*/  LDGDEPBAR ;  /* 0x00000000000079af */ /* 0x000e220000000000 */
[----:B------:R-:W5:Y:S01]  /*36c0*/  S2UR UR7, SR_CgaCtaId ;  /* 0x00000000000779c3 */ /* 0x000f620000008800 */
[----:B------:R-:W-:Y:S01]  /*36d0*/  UMOV UR6, 0x400 ;  /* 0x0000040000067882 */ /* 0x000fe20000000000 */
[----:B----4-:R-:W-:Y:S01]  /*36e0*/  IMAD.MOV.U32 R23, RZ, RZ, 0x40 ;  /* 0x00000040ff177424 */ /* 0x010fe200078e00ff */
[----:B------:R-:W-:Y:S01]  /*36f0*/  BSSY.RECONVERGENT B0, `(.L_x_152) ;  /* 0x000001d000007945 */ /* 0x000fe20003800200 */
[----:B--23--:R-:W-:-:S05]  /*3700*/  IMAD.U32 R26, RZ, RZ, UR4 ;  /* 0x00000004ff1a7e24 */ /* 0x00cfca000f8e00ff */
        /* <DEDUP_REMOVED lines=11> */
[----:B------:R-:W2:Y:S01]  /*37c0*/  LDS.128 R8, [R7+UR5] ;  /* 0x0000000507087984 */ /* 0x000ea20008000c00 */
        /* <DEDUP_REMOVED lines=15> */
.L_x_153:
[----:B------:R-:W-:Y:S05]  /*38c0*/  BSYNC.RECONVERGENT B0 ;  /* 0x0000000000007941 */ /* 0x000fea0003800200 */
.L_x_152:
        /* <DEDUP_REMOVED lines=44> */
.L_x_155:
        /* <DEDUP_REMOVED lines=15> */
.L_x_237:


//--------------------- .text._Z66mx_block_rearrange_2d_K_groups_rowmajor_128x4_vec_pipelined_kernelILi64ELi8EEvPKhiiiiPKiPhii --------------------------
	.section	.text._Z66mx_block_rearrange_2d_K_groups_rowmajor_128x4_vec_pipelined_kernelILi64ELi8EEvPKhiiiiPKiPhii,"ax",@progbits
	.align	128
        .global         _Z66mx_block_rearrange_2d_K_groups_rowmajor_128x4_vec_pipelined_kernelILi64ELi8EEvPKhiiiiPKiPhii
        .type           _Z66mx_block_rearrange_2d_K_groups_rowmajor_128x4_vec_pipelined_kernelILi64ELi8EEvPKhiiiiPKiPhii,@function
        .size           _Z66mx_block_rearrange_2d_K_groups_rowmajor_128x4_vec_pipelined_kernelILi64ELi8EEvPKhiiiiPKiPhii,(.L_x_238 - _Z66mx_block_rearrange_2d_K_groups_rowmajor_128x4_vec_pipelined_kernelILi64ELi8EEvPKhiiiiPKiPhii)
        .other          _Z66mx_block_rearrange_2d_K_groups_rowmajor_128x4_vec_pipelined_kernelILi64ELi8EEvPKhiiiiPKiPhii,@"STO_CUDA_ENTRY STV_DEFAULT"
_Z66mx_block_rearrange_2d_K_groups_rowmajor_128x4_vec_pipelined_kernelILi64ELi8EEvPKhiiiiPKiPhii:
.text._Z66mx_block_rearrange_2d_K_groups_rowmajor_128x4_vec_pipelined_kernelILi64ELi8EEvPKhiiiiPKiPhii:
        /* <DEDUP_REMOVED lines=31> */
.L_x_158:
        /* <DEDUP_REMOVED lines=19> */
.L_x_160:
        /* <DEDUP_REMOVED lines=89> */
.L_x_159:
        /* <DEDUP_REMOVED lines=62> */
.L_x_161:
        /* <DEDUP_REMOVED lines=36> */
.L_x_162:
        /* <DEDUP_REMOVED lines=21> */
.L_x_157:
[----:B------:R-:W-:Y:S05]  /*1020*/  BSYNC.RECONVERGENT B0 ;  /* 0x0000000000007941 */ /* 0x000fea0003800200 */
.L_x_156:
        /* <DEDUP_REMOVED lines=17> */
.L_x_166:
        /* <DEDUP_REMOVED lines=11> */
.L_x_164:
[----:B------:R-:W-:Y:S01]  /*11f0*/  ISETP.NE.AND P0, PT, R15, RZ, PT ;  /* 0x000000ff0f00720c */ /* 0x000fe20003f05270 */
[----:B-1----:R-:W-:Y:S02]  /*1200*/  IMAD.MOV.U32 R2, RZ, RZ, RZ ;  /* 0x000000ffff027224 */ /* 0x002fe400078e00ff */
[----:B------:R-:W-:Y:S02]  /*1210*/  IMAD.MOV.U32 R0, RZ, RZ, RZ ;  /* 0x000000ffff007224 */ /* 0x000fe400078e00ff */
[----:B----4-:R-:W-:Y:S02]  /*1220*/  IMAD.MOV.U32 R6, RZ, RZ, RZ ;  /* 0x000000ffff067224 */ /* 0x010fe400078e00ff */
[----:B---3--:R-:W-:-:S06]  /*1230*/  IMAD.MOV.U32 R9, RZ, RZ, RZ ;  /* 0x000000ffff097224 */ /* 0x008fcc00078e00ff */
[----:B------:R-:W-:Y:S05]  /*1240*/  @!P0 BRA `(.L_x_167) ;  /* 0x00000000003c8947 */ /* 0x000fea0003800000 */
[----:B------:R-:W-:Y:S05]  /*1250*/  BRA `(.L_x_168) ;  /* 0x0000000800c47947 */ /* 0x000fea0003800000 */
.L_x_165:
        /* <DEDUP_REMOVED lines=14> */
.L_x_167:
        /* <DEDUP_REMOVED lines=29> */
.L_x_173:
        /* <DEDUP_REMOVED lines=51> */
.L_x_172:
[----:B------:R-:W-:Y:S05]  /*1840*/  BSYNC.RECONVERGENT B2 ;  /* 0x0000000000027941 */ /* 0x000fea0003800200 */
.L_x_171:
        /* <DEDUP_REMOVED lines=34> */
.L_x_175:
[----:B------:R-:W-:Y:S05]  /*1a70*/  BSYNC.RECONVERGENT B2 ;  /* 0x0000000000027941 */ /* 0x000fea0003800200 */
.L_x_174:
        /* <DEDUP_REMOVED lines=24> */
.L_x_177:
[----:B------:R-:W-:Y:S05]  /*1c00*/  BSYNC.RECONVERGENT B2 ;  /* 0x0000000000027941 */ /* 0x000fea0003800200 */
.L_x_176:
        /* <DEDUP_REMOVED lines=13> */
.L_x_170:
[----:B------:R-:W-:Y:S05]  /*1ce0*/  BSYNC.RECONVERGENT B0 ;  /* 0x0000000000007941 */ /* 0x000fea0003800200 */
.L_x_169:
        /* <DEDUP_REMOVED lines=8> */
.L_x_168:
[----:B------:R-:W-:Y:S05]  /*1d70*/  BSYNC.RECONVERGENT B1 ;  /* 0x0000000000017941 */ /* 0x000fea0003800200 */
.L_x_163:
        /* <DEDUP_REMOVED lines=61> */
.L_x_181:
        /* <DEDUP_REMOVED lines=62> */
.L_x_180:
[----:B------:R1:W-:Y:S02]  /*2530*/  STS.128 [R3+UR7], RZ ;  /* 0x000000ff03007988 */ /* 0x0003e40008000c07 */
.L_x_182:
[----:B------:R-:W-:Y:S05]  /*2540*/  BSYNC.RECONVERGENT B0 ;  /* 0x0000000000007941 */ /* 0x000fea0003800200 */
.L_x_179:
        /* <DEDUP_REMOVED lines=59> */
.L_x_178:
        /* <DEDUP_REMOVED lines=26> */
.L_x_185:
        /* <DEDUP_REMOVED lines=63> */
.L_x_184:
[----:B------:R1:W-:Y:S02]  /*2e90*/  STS.128 [R7+UR7], RZ ;  /* 0x000000ff07007988 */ /* 0x0003e40008000c07 */
.L_x_186:
[----:B------:R-:W-:Y:S05]  /*2ea0*/  BSYNC.RECONVERGENT B0 ;  /* 0x0000000000007941 */ /* 0x000fea0003800200 */
.L_x_183:
        /* <DEDUP_REMOVED lines=33> */
.L_x_193:
        /* <DEDUP_REMOVED lines=26> */
.L_x_189:
        /* <DEDUP_REMOVED lines=65> */
.L_x_188:
[----:B------:R-:W-:-:S04]  /*3670*/  IMAD.U32 R9, RZ, RZ, UR6 ;  /* 0x00000006ff097e24 */ /* 0x000fc8000f8e00ff */
[----:B------:R-:W-:-:S05]  /*3680*/  IMAD R8, R9, 0x2000, R4 ;  /* 0x0000200009087824 */ /* 0x000fca00078e0204 */
[----:B------:R2:W-:Y:S02]  /*3690*/  STS.128 [R8], RZ ;  /* 0x000000ff08007388 */ /* 0x0005e40000000c00 */
.L_x_190:
[----:B------:R-:W-:Y:S05]  /*36a0*/  BSYNC.RECONVERGENT B0 ;  /* 0x0000000000007941 */ /* 0x000fea0003800200 */
.L_x_187:
        /* <DEDUP_REMOVED lines=33> */
.L_x_192:
[----:B------:R-:W-:Y:S05]  /*38c0*/  BSYNC.RECONVERGENT B0 ;  /* 0x0000000000007941 */ /* 0x000fea0003800200 */
.L_x_191:
        /* <DEDUP_REMOVED lines=44> */
.L_x_194:
        /* <DEDUP_REMOVED lines=15> */
.L_x_238:


//--------------------- .text._Z66mx_block_rearrange_2d_K_groups_rowmajor_128x4_vec_pipelined_kernelILi64ELi4EEvPKhiiiiPKiPhii --------------------------
	.section	.text._Z66mx_block_rearrange_2d_K_groups_rowmajor_128x4_vec_pipelined_kernelILi64ELi4EEvPKhiiiiPKiPhii,"ax",@progbits
	.align	128
        .global         _Z66mx_block_rearrange_2d_K_groups_rowmajor_128x4_vec_pipelined_kernelILi64ELi4EEvPKhiiiiPKiPhii
        .type           _Z66mx_block_rearrange_2d_K_groups_rowmajor_128x4_vec_pipelined_kernelILi64ELi4EEvPKhiiiiPKiPhii,@function
        .size           _Z66mx_block_rearrange_2d_K_groups_rowmajor_128x4_vec_pipelined_kernelILi64ELi4EEvPKhiiiiPKiPhii,(.L_x_239 - _Z66mx_block_rearrange_2d_K_groups_rowmajor_128x4_vec_pipelined_kernelILi64ELi4EEvPKhiiiiPKiPhii)
        .other          _Z66mx_block_rearrange_2d_K_groups_rowmajor_128x4_vec_pipelined_kernelILi64ELi4EEvPKhiiiiPKiPhii,@"STO_CUDA_ENTRY STV_DEFAULT"
_Z66mx_block_rearrange_2d_K_groups_rowmajor_128x4_vec_pipelined_kernelILi64ELi4EEvPKhiiiiPKiPhii:
.text._Z66mx_block_rearrange_2d_K_groups_rowmajor_128x4_vec_pipelined_kernelILi64ELi4EEvPKhiiiiPKiPhii:
        /* <DEDUP_REMOVED lines=31> */
.L_x_197:
        /* <DEDUP_REMOVED lines=19> */
.L_x_199:
        /* <DEDUP_REMOVED lines=89> */
.L_x_198:
        /* <DEDUP_REMOVED lines=62> */
.L_x_200:
        /* <DEDUP_REMOVED lines=36> */
.L_x_201:
        /* <DEDUP_REMOVED lines=21> */
.L_x_196:
[----:B------:R-:W-:Y:S05]  /*1020*/  BSYNC.RECONVERGENT B0 ;  /* 0x0000000000007941 */ /* 0x000fea0003800200 */
.L_x_195:
        /* <DEDUP_REMOVED lines=17> */
.L_x_205:
        /* <DEDUP_REMOVED lines=11> */
.L_x_203:
[----:B------:R-:W-:Y:S01]  /*11f0*/  ISETP.NE.AND P0, PT, R15, RZ, PT ;  /* 0x000000ff0f00720c */ /* 0x000fe20003f05270 */
[----:B-1----:R-:W-:Y:S02]  /*1200*/  IMAD.MOV.U32 R2, RZ, RZ, RZ ;  /* 0x000000ffff027224 */ /* 0x002fe400078e00ff */
[----:B------:R-:W-:Y:S02]  /*1210*/  IMAD.MOV.U32 R0, RZ, RZ, RZ ;  /* 0x000000ffff007224 */ /* 0x000fe400078e00ff */
[----:B----4-:R-:W-:Y:S02]  /*1220*/  IMAD.MOV.U32 R6, RZ, RZ, RZ ;  /* 0x000000ffff067224 */ /* 0x010fe400078e00ff */
[----:B---3--:R-:W-:-:S06]  /*1230*/  IMAD.MOV.U32 R9, RZ, RZ, RZ ;  /* 0x000000ffff097224 */ /* 0x008fcc00078e00ff */
[----:B------:R-:W-:Y:S05]  /*1240*/  @!P0 BRA `(.L_x_206) ;  /* 0x00000000003c8947 */ /* 0x000fea0003800000 */
[----:B------:R-:W-:Y:S05]  /*1250*/  BRA `(.L_x_207) ;  /* 0x0000000800c47947 */ /* 0x000fea0003800000 */
.L_x_204:
        /* <DEDUP_REMOVED lines=14> */
.L_x_206:
        /* <DEDUP_REMOVED lines=29> */
.L_x_212:
        /* <DEDUP_REMOVED lines=51> */
.L_x_211:
[----:B------:R-:W-:Y:S05]  /*1840*/  BSYNC.RECONVERGENT B2 ;  /* 0x0000000000027941 */ /* 0x000fea0003800200 */
.L_x_210:
        /* <DEDUP_REMOVED lines=34> */
.L_x_214:
[----:B------:R-:W-:Y:S05]  /*1a70*/  BSYNC.RECONVERGENT B2 ;  /* 0x0000000000027941 */ /* 0x000fea0003800200 */
.L_x_213:
        /* <DEDUP_REMOVED lines=24> */
.L_x_216:
[----:B------:R-:W-:Y:S05]  /*1c00*/  BSYNC.RECONVERGENT B2 ;  /* 0x0000000000027941 */ /* 0x000fea0003800200 */
.L_x_215:
        /* <DEDUP_REMOVED lines=13> */
.L_x_209:
[----:B------:R-:W-:Y:S05]  /*1ce0*/  BSYNC.RECONVERGENT B0 ;  /* 0x0000000000007941 */ /* 0x000fea0003800200 */
.L_x_208:
        /* <DEDUP_REMOVED lines=8> */
.L_x_207:
[----:B------:R-:W-:Y:S05]  /*1d70*/  BSYNC.RECONVERGENT B1 ;  /* 0x0000000000017941 */ /* 0x000fea0003800200 */
.L_x_202:
        /* <DEDUP_REMOVED lines=61> */
.L_x_220:
        /* <DEDUP_REMOVED lines=62> */
.L_x_219:
[----:B------:R1:W-:Y:S02]  /*2530*/  STS.128 [R3+UR7], RZ ;  /* 0x000000ff03007988 */ /* 0x0003e40008000c07 */
.L_x_221:
[----:B------:R-:W-:Y:S05]  /*2540*/  BSYNC.RECONVERGENT B0 ;  /* 0x0000000000007941 */ /* 0x000fea0003800200 */
.L_x_218:
        /* <DEDUP_REMOVED lines=59> */
.L_x_217:
        /* <DEDUP_REMOVED lines=26> */
.L_x_224:
        /* <DEDUP_REMOVED lines=63> */
.L_x_223:
[----:B------:R1:W-:Y:S02]  /*2e90*/  STS.128 [R7+UR7], RZ ;  /* 0x000000ff07007988 */ /* 0x0003e40008000c07 */
.L_x_225:
[----:B------:R-:W-:Y:S05]  /*2ea0*/  BSYNC.RECONVERGENT B0 ;  /* 0x0000000000007941 */ /* 0x000fea0003800200 */
.L_x_222:
        /* <DEDUP_REMOVED lines=33> */
.L_x_232:
        /* <DEDUP_REMOVED lines=26> */
.L_x_228:
        /* <DEDUP_REMOVED lines=65> */
.L_x_227:
[----:B------:R-:W-:-:S04]  /*3670*/  IMAD.U32 R9, RZ, RZ, UR6 ;  /* 0x00000006ff097e24 */ /* 0x000fc8000f8e00ff */
[----:B------:R-:W-:-:S05]  /*3680*/  IMAD R8, R9, 0x2000, R4 ;  /* 0x0000200009087824 */ /* 0x000fca00078e0204 */
[----:B------:R2:W-:Y:S02]  /*3690*/  STS.128 [R8], RZ ;  /* 0x000000ff08007388 */ /* 0x0005e40000000c00 */
.L_x_229:
[----:B------:R-:W-:Y:S05]  /*36a0*/  BSYNC.RECONVERGENT B0 ;  /* 0x0000000000007941 */ /* 0x000fea0003800200 */
.L_x_226:
        /* <DEDUP_REMOVED lines=33> */
.L_x_231:
[----:B------:R-:W-:Y:S05]  /*38c0*/  BSYNC.RECONVERGENT B0 ;  /* 0x0000000000007941 */ /* 0x000fea0003800200 */
.L_x_230:
        /* <DEDUP_REMOVED lines=44> */
.L_x_233:
        /* <DEDUP_REMOVED lines=15> */
.L_x_239:


//--------------------- .nv.shared._Z66mx_block_rearrange_2d_K_groups_rowmajor_128x4_vec_pipelined_kernelILi128ELi16EEvPKhiiiiPKiPhii --------------------------
	.section	.nv.shared._Z66mx_block_rearrange_2d_K_groups_rowmajor_128x4_vec_pipelined_kernelILi128ELi16EEvPKhiiiiPKiPhii,"aw",@nobits
	.sectionflags	@""
	.align	16
.nv.shared._Z66mx_block_rearrange_2d_K_groups_rowmajor_128x4_vec_pipelined_kernelILi128ELi16EEvPKhiiiiPKiPhii:
	.zero		34068


//--------------------- .nv.shared.reserved.0     --------------------------
	.section	.nv.shared.reserved.0,"aw",@nobits
	.weak		__nv_reservedSMEM_offset_0_alias
	.size		__nv_reservedSMEM_offset_0_alias, 0, 64
	.other		__nv_reservedSMEM_offset_0_alias,@"STO_CUDA_RESERVED_SHARED STV_DEFAULT"
__nv_reservedSMEM_offset_0_alias:
	.zero		0
	.zero		64


//--------------------- .nv.shared._Z66mx_block_rearrange_2d_K_groups_rowmajor_128x4_vec_pipelined_kernelILi128ELi8EEvPKhiiiiPKiPhii --------------------------
	.section	.nv.shared._Z66mx_block_rearrange_2d_K_groups_rowmajor_128x4_vec_pipelined_kernelILi128ELi8EEvPKhiiiiPKiPhii,"aw",@nobits
	.sectionflags	@""
	.align	16
.nv.shared._Z66mx_block_rearrange_2d_K_groups_rowmajor_128x4_vec_pipelined_kernelILi128ELi8EEvPKhiiiiPKiPhii:
	.zero		34068


//--------------------- .nv.shared._Z66mx_block_rearrange_2d_K_groups_rowmajor_128x4_vec_pipelined_kernelILi128ELi4EEvPKhiiiiPKiPhii --------------------------
	.section	.nv.shared._Z66mx_block_rearrange_2d_K_groups_rowmajor_128x4_vec_pipelined_kernelILi128ELi4EEvPKhiiiiPKiPhii,"aw",@nobits
	.sectionflags	@""
	.align	16
.nv.shared._Z66mx_block_rearrange_2d_K_groups_rowmajor_128x4_vec_pipelined_kernelILi128ELi4EEvPKhiiiiPKiPhii:
	.zero		34068


//--------------------- .nv.shared._Z66mx_block_rearrange_2d_K_groups_rowmajor_128x4_vec_pipelined_kernelILi64ELi16EEvPKhiiiiPKiPhii --------------------------
	.section	.nv.shared._Z66mx_block_rearrange_2d_K_groups_rowmajor_128x4_vec_pipelined_kernelILi64ELi16EEvPKhiiiiPKiPhii,"aw",@nobits
	.sectionflags	@""
	.align	16
.nv.shared._Z66mx_block_rearrange_2d_K_groups_rowmajor_128x4_vec_pipelined_kernelILi64ELi16EEvPKhiiiiPKiPhii:
	.zero		17684


//--------------------- .nv.shared._Z66mx_block_rearrange_2d_K_groups_rowmajor_128x4_vec_pipelined_kernelILi64ELi8EEvPKhiiiiPKiPhii --------------------------
	.section	.nv.shared._Z66mx_block_rearrange_2d_K_groups_rowmajor_128x4_vec_pipelined_kernelILi64ELi8EEvPKhiiiiPKiPhii,"aw",@nobits
	.sectionflags	@""
	.align	16
.nv.shared._Z66mx_block_rearrange_2d_K_groups_rowmajor_128x4_vec_pipelined_kernelILi64ELi8EEvPKhiiiiPKiPhii:
	.zero		17684


//--------------------- .nv.shared._Z66mx_block_rearrange_2d_K_groups_rowmajor_128x4_vec_pipelined_kernelILi64ELi4EEvPKhiiiiPKiPhii --------------------------
	.section	.nv.shared._Z66mx_block_rearrange_2d_K_groups_rowmajor_128x4_vec_pipelined_kernelILi64ELi4EEvPKhiiiiPKiPhii,"aw",@nobits
	.sectionflags	@""
	.align	16
.nv.shared._Z66mx_block_rearrange_2d_K_groups_rowmajor_128x4_vec_pipelined_kernelILi64ELi4EEvPKhiiiiPKiPhii:
	.zero		17684


//--------------------- .nv.constant0._Z66mx_block_rearrange_2d_K_groups_rowmajor_128x4_vec_pipelined_kernelILi128ELi16EEvPKhiiiiPKiPhii --------------------------
	.section	.nv.constant0._Z66mx_block_rearrange_2d_K_groups_rowmajor_128x4_vec_pipelined_kernelILi128ELi16EEvPKhiiiiPKiPhii,"a",@progbits
	.sectionflags	@""
	.align	4
.nv.constant0._Z66mx_block_rearrange_2d_K_groups_rowmajor_128x4_vec_pipelined_kernelILi128ELi16EEvPKhiiiiPKiPhii:
	.zero		944


//--------------------- .nv.constant0._Z66mx_block_rearrange_2d_K_groups_rowmajor_128x4_vec_pipelined_kernelILi128ELi8EEvPKhiiiiPKiPhii --------------------------
	.section	.nv.constant0._Z66mx_block_rearrange_2d_K_groups_rowmajor_128x4_vec_pipelined_kernelILi128ELi8EEvPKhiiiiPKiPhii,"a",@progbits
	.sectionflags	@""
	.align	4
.nv.constant0._Z66mx_block_rearrange_2d_K_groups_rowmajor_128x4_vec_pipelined_kernelILi128ELi8EEvPKhiiiiPKiPhii:
	.zero		944


//--------------------- .nv.constant0._Z66mx_block_rearrange_2d_K_groups_rowmajor_128x4_vec_pipelined_kernelILi128ELi4EEvPKhiiiiPKiPhii --------------------------
	.section	.nv.constant0._Z66mx_block_rearrange_2d_K_groups_rowmajor_128x4_vec_pipelined_kernelILi128ELi4EEvPKhiiiiPKiPhii,"a",@progbits
	.sectionflags	@""
	.align	4
.nv.constant0._Z66mx_block_rearrange_2d_K_groups_rowmajor_128x4_vec_pipelined_kernelILi128ELi4EEvPKhiiiiPKiPhii:
	.zero		944


//--------------------- .nv.constant0._Z66mx_block_rearrange_2d_K_groups_rowmajor_128x4_vec_pipelined_kernelILi64ELi16EEvPKhiiiiPKiPhii --------------------------
	.section	.nv.constant0._Z66mx_block_rearrange_2d_K_groups_rowmajor_128x4_vec_pipelined_kernelILi64ELi16EEvPKhiiiiPKiPhii,"a",@progbits
	.sectionflags	@""
	.align	4
.nv.constant0._Z66mx_block_rearrange_2d_K_groups_rowmajor_128x4_vec_pipelined_kernelILi64ELi16EEvPKhiiiiPKiPhii:
	.zero		944


//--------------------- .nv.constant0._Z66mx_block_rearrange_2d_K_groups_rowmajor_128x4_vec_pipelined_kernelILi64ELi8EEvPKhiiiiPKiPhii --------------------------
	.section	.nv.constant0._Z66mx_block_rearrange_2d_K_groups_rowmajor_128x4_vec_pipelined_kernelILi64ELi8EEvPKhiiiiPKiPhii,"a",@progbits
	.sectionflags	@""
	.align	4
.nv.constant0._Z66mx_block_rearrange_2d_K_groups_rowmajor_128x4_vec_pipelined_kernelILi64ELi8EEvPKhiiiiPKiPhii:
	.zero		944


//--------------------- .nv.constant0._Z66mx_block_rearrange_2d_K_groups_rowmajor_128x4_vec_pipelined_kernelILi64ELi4EEvPKhiiiiPKiPhii --------------------------
	.section	.nv.constant0._Z66mx_block_rearrange_2d_K_groups_rowmajor_128x4_vec_pipelined_kernelILi64ELi4EEvPKhiiiiPKiPhii,"a",@progbits
	.sectionflags	@""
	.align	4
.nv.constant0._Z66mx_block_rearrange_2d_K_groups_rowmajor_128x4_vec_pipelined_kernelILi64ELi4EEvPKhiiiiPKiPhii:
	.zero		944


//--------------------- SYMBOLS --------------------------

	.type		.nv.reservedSmem.offset0,@object
	.size		.nv.reservedSmem.offset0,0x4
	.type		.nv.reservedSmem.cap,@object
	.size		.nv.reservedSmem.cap,0x4
